	.target	sm_103a

	.elftype	@"ET_EXEC"


//--------------------- .note.nv.tkinfo           --------------------------
	.section	.note.nv.tkinfo,"",@"SHT_NOTE"
	.sectionflags	@"SHF_NOTE_NV_TKINFO"
	.tkinfo
        /*0018*/ 	.word	0x00000002
        /*0030*/ 	.string	""
        /*0030*/ 	.string	"ptxas"
        /*0030*/ 	.string	"Cuda compilation tools, release 13.0, V13.0.88"
        /*0030*/ 	.string	"Build cuda_13.0.r13.0/compiler.36424714_0"
        /*0030*/ 	.string	"-arch sm_103a -m 64 "



//--------------------- .note.nv.cuinfo           --------------------------
	.section	.note.nv.cuinfo,"",@"SHT_NOTE"
	.sectionflags	@"SHF_NOTE_NV_CUINFO"
        /*0018*/ 	.short	0x0002
        /*001a*/ 	.short	0x0067
        /*001c*/ 	.short	0x0082
	.zero		2


//--------------------- .nv.info                  --------------------------
	.section	.nv.info,"",@"SHT_CUDA_INFO"
	.align	4


	//----- nvinfo : EIATTR_REGCOUNT
	.align		4
        /*0000*/ 	.byte	0x04, 0x2f
        /*0002*/ 	.short	(.L_39 - .L_38)
	.align		4
.L_38:
        /*0004*/ 	.word	index@(_ZN2at6native60_GLOBAL__N__2075b504_27_DistributionCauchyKernel_cu_d62eea8743distribution_elementwise_grid_stride_kernelIdLi2EZNS0_9templates4cuda21uniform_and_transformIddPNS_17CUDAGeneratorImplEZZZNS4_13cauchy_kernelIS7_EEvRNS_18TensorIteratorBaseEddT_ENKUlvE_clEvENKUlvE_clEvEUldE_EEvSA_T1_T2_EUlP24curandStatePhilox4_32_10E_ZNS1_27distribution_nullary_kernelIdd7double2S7_SJ_SE_EEvSA_SG_RKT3_T4_EUlidE_EEvlNS_15PhiloxCudaStateESF_SG_)
        /*0008*/ 	.word	0x0000003a


	//----- nvinfo : EIATTR_FRAME_SIZE
	.align		4
.L_39:
        /*000c*/ 	.byte	0x04, 0x11
        /*000e*/ 	.short	(.L_41 - .L_40)
	.align		4
.L_40:
        /*0010*/ 	.word	index@($_ZN2at6native60_GLOBAL__N__2075b504_27_DistributionCauchyKernel_cu_d62eea8743distribution_elementwise_grid_stride_kernelIdLi2EZNS0_9templates4cuda21uniform_and_transformIddPNS_17CUDAGeneratorImplEZZZNS4_13cauchy_kernelIS7_EEvRNS_18TensorIteratorBaseEddT_ENKUlvE_clEvENKUlvE_clEvEUldE_EEvSA_T1_T2_EUlP24curandStatePhilox4_32_10E_ZNS1_27distribution_nullary_kernelIdd7double2S7_SJ_SE_EEvSA_SG_RKT3_T4_EUlidE_EEvlNS_15PhiloxCudaStateESF_SG_$__internal_trig_reduction_slowpathd)
        /*0014*/ 	.word	0x00000028


	//----- nvinfo : EIATTR_FRAME_SIZE
	.align		4
.L_41:
        /*0018*/ 	.byte	0x04, 0x11
        /*001a*/ 	.short	(.L_43 - .L_42)
	.align		4
.L_42:
        /*001c*/ 	.word	index@($__internal_15_$__cuda_sm20_div_s64)
        /*0020*/ 	.word	0x00000028


	//----- nvinfo : EIATTR_FRAME_SIZE
	.align		4
.L_43:
        /*0024*/ 	.byte	0x04, 0x11
        /*0026*/ 	.short	(.L_45 - .L_44)
	.align		4
.L_44:
        /*0028*/ 	.word	index@(_ZN2at6native60_GLOBAL__N__2075b504_27_DistributionCauchyKernel_cu_d62eea8743distribution_elementwise_grid_stride_kernelIdLi2EZNS0_9templates4cuda21uniform_and_transformIddPNS_17CUDAGeneratorImplEZZZNS4_13cauchy_kernelIS7_EEvRNS_18TensorIteratorBaseEddT_ENKUlvE_clEvENKUlvE_clEvEUldE_EEvSA_T1_T2_EUlP24curandStatePhilox4_32_10E_ZNS1_27distribution_nullary_kernelIdd7double2S7_SJ_SE_EEvSA_SG_RKT3_T4_EUlidE_EEvlNS_15PhiloxCudaStateESF_SG_)
        /*002c*/ 	.word	0x00000028


	//----- nvinfo : EIATTR_REGCOUNT
	.align		4
.L_45:
        /*0030*/ 	.byte	0x04, 0x2f
        /*0032*/ 	.short	(.L_47 - .L_46)
	.align		4
.L_46:
        /*0034*/ 	.word	index@(_ZN2at6native60_GLOBAL__N__2075b504_27_DistributionCauchyKernel_cu_d62eea8743distribution_elementwise_grid_stride_kernelIdLi2EZNS0_9templates4cuda21uniform_and_transformIddPNS_17CUDAGeneratorImplEZZZNS4_13cauchy_kernelIS7_EEvRNS_18TensorIteratorBaseEddT_ENKUlvE_clEvENKUlvE_clEvEUldE_EEvSA_T1_T2_EUlP24curandStatePhilox4_32_10E_ZNS1_27distribution_nullary_kernelIdd7double2S7_SJ_SE_EEvSA_SG_RKT3_T4_EUlidE0_EEvlNS_15PhiloxCudaStateESF_SG_)
        /*0038*/ 	.word	0x00000038


	//----- nvinfo : EIATTR_FRAME_SIZE
	.align		4
.L_47:
        /*003c*/ 	.byte	0x04, 0x11
        /*003e*/ 	.short	(.L_49 - .L_48)
	.align		4
.L_48:
        /*0040*/ 	.word	index@($_ZN2at6native60_GLOBAL__N__2075b504_27_DistributionCauchyKernel_cu_d62eea8743distribution_elementwise_grid_stride_kernelIdLi2EZNS0_9templates4cuda21uniform_and_transformIddPNS_17CUDAGeneratorImplEZZZNS4_13cauchy_kernelIS7_EEvRNS_18TensorIteratorBaseEddT_ENKUlvE_clEvENKUlvE_clEvEUldE_EEvSA_T1_T2_EUlP24curandStatePhilox4_32_10E_ZNS1_27distribution_nullary_kernelIdd7double2S7_SJ_SE_EEvSA_SG_RKT3_T4_EUlidE0_EEvlNS_15PhiloxCudaStateESF_SG_$__internal_trig_reduction_slowpathd)
        /*0044*/ 	.word	0x00000028


	//----- nvinfo : EIATTR_FRAME_SIZE
	.align		4
.L_49:
        /*0048*/ 	.byte	0x04, 0x11
        /*004a*/ 	.short	(.L_51 - .L_50)
	.align		4
.L_50:
        /*004c*/ 	.word	index@($__internal_14_$__cuda_sm20_div_s64)
        /*0050*/ 	.word	0x00000028


	//----- nvinfo : EIATTR_FRAME_SIZE
	.align		4
.L_51:
        /*0054*/ 	.byte	0x04, 0x11
        /*0056*/ 	.short	(.L_53 - .L_52)
	.align		4
.L_52:
        /*0058*/ 	.word	index@(_ZN2at6native60_GLOBAL__N__2075b504_27_DistributionCauchyKernel_cu_d62eea8743distribution_elementwise_grid_stride_kernelIdLi2EZNS0_9templates4cuda21uniform_and_transformIddPNS_17CUDAGeneratorImplEZZZNS4_13cauchy_kernelIS7_EEvRNS_18TensorIteratorBaseEddT_ENKUlvE_clEvENKUlvE_clEvEUldE_EEvSA_T1_T2_EUlP24curandStatePhilox4_32_10E_ZNS1_27distribution_nullary_kernelIdd7double2S7_SJ_SE_EEvSA_SG_RKT3_T4_EUlidE0_EEvlNS_15PhiloxCudaStateESF_SG_)
        /*005c*/ 	.word	0x00000028


	//----- nvinfo : EIATTR_REGCOUNT
	.align		4
.L_53:
        /*0060*/ 	.byte	0x04, 0x2f
        /*0062*/ 	.short	(.L_55 - .L_54)
	.align		4
.L_54:
        /*0064*/ 	.word	index@(_ZN2at6native60_GLOBAL__N__2075b504_27_DistributionCauchyKernel_cu_d62eea8743distribution_elementwise_grid_stride_kernelIdLi2EZNS0_9templates4cuda21uniform_and_transformIddPNS_17CUDAGeneratorImplEZZZNS4_13cauchy_kernelIS7_EEvRNS_18TensorIteratorBaseEddT_ENKUlvE_clEvENKUlvE_clEvEUldE_EEvSA_T1_T2_EUlP24curandStatePhilox4_32_10E0_ZNS1_27distribution_nullary_kernelIdd6float4S7_SJ_SE_EEvSA_SG_RKT3_T4_EUlidE_EEvlNS_15PhiloxCudaStateESF_SG_)
        /*0068*/ 	.word	0x0000003c


	//----- nvinfo : EIATTR_FRAME_SIZE
	.align		4
.L_55:
        /*006c*/ 	.byte	0x04, 0x11
        /*006e*/ 	.short	(.L_57 - .L_56)
	.align		4
.L_56:
        /*0070*/ 	.word	index@($_ZN2at6native60_GLOBAL__N__2075b504_27_DistributionCauchyKernel_cu_d62eea8743distribution_elementwise_grid_stride_kernelIdLi2EZNS0_9templates4cuda21uniform_and_transformIddPNS_17CUDAGeneratorImplEZZZNS4_13cauchy_kernelIS7_EEvRNS_18TensorIteratorBaseEddT_ENKUlvE_clEvENKUlvE_clEvEUldE_EEvSA_T1_T2_EUlP24curandStatePhilox4_32_10E0_ZNS1_27distribution_nullary_kernelIdd6float4S7_SJ_SE_EEvSA_SG_RKT3_T4_EUlidE_EEvlNS_15PhiloxCudaStateESF_SG_$__internal_trig_reduction_slowpathd)
        /*0074*/ 	.word	0x00000028


	//----- nvinfo : EIATTR_FRAME_SIZE
	.align		4
.L_57:
        /*0078*/ 	.byte	0x04, 0x11
        /*007a*/ 	.short	(.L_59 - .L_58)
	.align		4
.L_58:
        /*007c*/ 	.word	index@($__internal_13_$__cuda_sm20_div_s64)
        /*0080*/ 	.word	0x00000028


	//----- nvinfo : EIATTR_FRAME_SIZE
	.align		4
.L_59:
        /*0084*/ 	.byte	0x04, 0x11
        /*0086*/ 	.short	(.L_61 - .L_60)
	.align		4
.L_60:
        /*0088*/ 	.word	index@(_ZN2at6native60_GLOBAL__N__2075b504_27_DistributionCauchyKernel_cu_d62eea8743distribution_elementwise_grid_stride_kernelIdLi2EZNS0_9templates4cuda21uniform_and_transformIddPNS_17CUDAGeneratorImplEZZZNS4_13cauchy_kernelIS7_EEvRNS_18TensorIteratorBaseEddT_ENKUlvE_clEvENKUlvE_clEvEUldE_EEvSA_T1_T2_EUlP24curandStatePhilox4_32_10E0_ZNS1_27distribution_nullary_kernelIdd6float4S7_SJ_SE_EEvSA_SG_RKT3_T4_EUlidE_EEvlNS_15PhiloxCudaStateESF_SG_)
        /*008c*/ 	.word	0x00000028


	//----- nvinfo : EIATTR_REGCOUNT
	.align		4
.L_61:
        /*0090*/ 	.byte	0x04, 0x2f
        /*0092*/ 	.short	(.L_63 - .L_62)
	.align		4
.L_62:
        /*0094*/ 	.word	index@(_ZN2at6native60_GLOBAL__N__2075b504_27_DistributionCauchyKernel_cu_d62eea8743distribution_elementwise_grid_stride_kernelIdLi2EZNS0_9templates4cuda21uniform_and_transformIddPNS_17CUDAGeneratorImplEZZZNS4_13cauchy_kernelIS7_EEvRNS_18TensorIteratorBaseEddT_ENKUlvE_clEvENKUlvE_clEvEUldE_EEvSA_T1_T2_EUlP24curandStatePhilox4_32_10E0_ZNS1_27distribution_nullary_kernelIdd6float4S7_SJ_SE_EEvSA_SG_RKT3_T4_EUlidE0_EEvlNS_15PhiloxCudaStateESF_SG_)
        /*0098*/ 	.word	0x00000038


	//----- nvinfo : EIATTR_FRAME_SIZE
	.align		4
.L_63:
        /*009c*/ 	.byte	0x04, 0x11
        /*009e*/ 	.short	(.L_65 - .L_64)
	.align		4
.L_64:
        /*00a0*/ 	.word	index@($_ZN2at6native60_GLOBAL__N__2075b504_27_DistributionCauchyKernel_cu_d62eea8743distribution_elementwise_grid_stride_kernelIdLi2EZNS0_9templates4cuda21uniform_and_transformIddPNS_17CUDAGeneratorImplEZZZNS4_13cauchy_kernelIS7_EEvRNS_18TensorIteratorBaseEddT_ENKUlvE_clEvENKUlvE_clEvEUldE_EEvSA_T1_T2_EUlP24curandStatePhilox4_32_10E0_ZNS1_27distribution_nullary_kernelIdd6float4S7_SJ_SE_EEvSA_SG_RKT3_T4_EUlidE0_EEvlNS_15PhiloxCudaStateESF_SG_$__internal_trig_reduction_slowpathd)
        /*00a4*/ 	.word	0x00000028


	//----- nvinfo : EIATTR_FRAME_SIZE
	.align		4
.L_65:
        /*00a8*/ 	.byte	0x04, 0x11
        /*00aa*/ 	.short	(.L_67 - .L_66)
	.align		4
.L_66:
        /*00ac*/ 	.word	index@($__internal_12_$__cuda_sm20_div_s64)
        /*00b0*/ 	.word	0x00000028


	//----- nvinfo : EIATTR_FRAME_SIZE
	.align		4
.L_67:
        /*00b4*/ 	.byte	0x04, 0x11
        /*00b6*/ 	.short	(.L_69 - .L_68)
	.align		4
.L_68:
        /*00b8*/ 	.word	index@(_ZN2at6native60_GLOBAL__N__2075b504_27_DistributionCauchyKernel_cu_d62eea8743distribution_elementwise_grid_stride_kernelIdLi2EZNS0_9templates4cuda21uniform_and_transformIddPNS_17CUDAGeneratorImplEZZZNS4_13cauchy_kernelIS7_EEvRNS_18TensorIteratorBaseEddT_ENKUlvE_clEvENKUlvE_clEvEUldE_EEvSA_T1_T2_EUlP24curandStatePhilox4_32_10E0_ZNS1_27distribution_nullary_kernelIdd6float4S7_SJ_SE_EEvSA_SG_RKT3_T4_EUlidE0_EEvlNS_15PhiloxCudaStateESF_SG_)
        /*00bc*/ 	.word	0x00000028


	//----- nvinfo : EIATTR_REGCOUNT
	.align		4
.L_69:
        /*00c0*/ 	.byte	0x04, 0x2f
        /*00c2*/ 	.short	(.L_71 - .L_70)
	.align		4
.L_70:
        /*00c4*/ 	.word	index@(_ZN2at6native60_GLOBAL__N__2075b504_27_DistributionCauchyKernel_cu_d62eea8743distribution_elementwise_grid_stride_kernelIfLi4EZNS0_9templates4cuda21uniform_and_transformIffPNS_17CUDAGeneratorImplEZZZNS4_13cauchy_kernelIS7_EEvRNS_18TensorIteratorBaseEddT_ENKUlvE_clEvENKUlvE0_clEvEUlfE_EEvSA_T1_T2_EUlP24curandStatePhilox4_32_10E_ZNS1_27distribution_nullary_kernelIff7double2S7_SJ_SE_EEvSA_SG_RKT3_T4_EUlifE_EEvlNS_15PhiloxCudaStateESF_SG_)
        /*00c8*/ 	.word	0x00000038


	//----- nvinfo : EIATTR_FRAME_SIZE
	.align		4
.L_71:
        /*00cc*/ 	.byte	0x04, 0x11
        /*00ce*/ 	.short	(.L_73 - .L_72)
	.align		4
.L_72:
        /*00d0*/ 	.word	index@($__internal_11_$__cuda_sm20_div_s64)
        /*00d4*/ 	.word	0x00000000


	//----- nvinfo : EIATTR_FRAME_SIZE
	.align		4
.L_73:
        /*00d8*/ 	.byte	0x04, 0x11
        /*00da*/ 	.short	(.L_75 - .L_74)
	.align		4
.L_74:
        /*00dc*/ 	.word	index@(_ZN2at6native60_GLOBAL__N__2075b504_27_DistributionCauchyKernel_cu_d62eea8743distribution_elementwise_grid_stride_kernelIfLi4EZNS0_9templates4cuda21uniform_and_transformIffPNS_17CUDAGeneratorImplEZZZNS4_13cauchy_kernelIS7_EEvRNS_18TensorIteratorBaseEddT_ENKUlvE_clEvENKUlvE0_clEvEUlfE_EEvSA_T1_T2_EUlP24curandStatePhilox4_32_10E_ZNS1_27distribution_nullary_kernelIff7double2S7_SJ_SE_EEvSA_SG_RKT3_T4_EUlifE_EEvlNS_15PhiloxCudaStateESF_SG_)
        /*00e0*/ 	.word	0x00000000


	//----- nvinfo : EIATTR_REGCOUNT
	.align		4
.L_75:
        /*00e4*/ 	.byte	0x04, 0x2f
        /*00e6*/ 	.short	(.L_77 - .L_76)
	.align		4
.L_76:
        /*00e8*/ 	.word	index@(_ZN2at6native60_GLOBAL__N__2075b504_27_DistributionCauchyKernel_cu_d62eea8743distribution_elementwise_grid_stride_kernelIfLi4EZNS0_9templates4cuda21uniform_and_transformIffPNS_17CUDAGeneratorImplEZZZNS4_13cauchy_kernelIS7_EEvRNS_18TensorIteratorBaseEddT_ENKUlvE_clEvENKUlvE0_clEvEUlfE_EEvSA_T1_T2_EUlP24curandStatePhilox4_32_10E_ZNS1_27distribution_nullary_kernelIff7double2S7_SJ_SE_EEvSA_SG_RKT3_T4_EUlifE0_EEvlNS_15PhiloxCudaStateESF_SG_)
        /*00ec*/ 	.word	0x00000034


	//----- nvinfo : EIATTR_FRAME_SIZE
	.align		4
.L_77:
        /*00f0*/ 	.byte	0x04, 0x11
        /*00f2*/ 	.short	(.L_79 - .L_78)
	.align		4
.L_78:
        /*00f4*/ 	.word	index@($__internal_10_$__cuda_sm20_div_s64)
        /*00f8*/ 	.word	0x00000000


	//----- nvinfo : EIATTR_FRAME_SIZE
	.align		4
.L_79:
        /*00fc*/ 	.byte	0x04, 0x11
        /*00fe*/ 	.short	(.L_81 - .L_80)
	.align		4
.L_80:
        /*0100*/ 	.word	index@(_ZN2at6native60_GLOBAL__N__2075b504_27_DistributionCauchyKernel_cu_d62eea8743distribution_elementwise_grid_stride_kernelIfLi4EZNS0_9templates4cuda21uniform_and_transformIffPNS_17CUDAGeneratorImplEZZZNS4_13cauchy_kernelIS7_EEvRNS_18TensorIteratorBaseEddT_ENKUlvE_clEvENKUlvE0_clEvEUlfE_EEvSA_T1_T2_EUlP24curandStatePhilox4_32_10E_ZNS1_27distribution_nullary_kernelIff7double2S7_SJ_SE_EEvSA_SG_RKT3_T4_EUlifE0_EEvlNS_15PhiloxCudaStateESF_SG_)
        /*0104*/ 	.word	0x00000000


	//----- nvinfo : EIATTR_REGCOUNT
	.align		4
.L_81:
        /*0108*/ 	.byte	0x04, 0x2f
        /*010a*/ 	.short	(.L_83 - .L_82)
	.align		4
.L_82:
        /*010c*/ 	.word	index@(_ZN2at6native60_GLOBAL__N__2075b504_27_DistributionCauchyKernel_cu_d62eea8743distribution_elementwise_grid_stride_kernelIfLi4EZNS0_9templates4cuda21uniform_and_transformIffPNS_17CUDAGeneratorImplEZZZNS4_13cauchy_kernelIS7_EEvRNS_18TensorIteratorBaseEddT_ENKUlvE_clEvENKUlvE0_clEvEUlfE_EEvSA_T1_T2_EUlP24curandStatePhilox4_32_10E0_ZNS1_27distribution_nullary_kernelIff6float4S7_SJ_SE_EEvSA_SG_RKT3_T4_EUlifE_EEvlNS_15PhiloxCudaStateESF_SG_)
        /*0110*/ 	.word	0x00000038


	//----- nvinfo : EIATTR_FRAME_SIZE
	.align		4
.L_83:
        /*0114*/ 	.byte	0x04, 0x11
        /*0116*/ 	.short	(.L_85 - .L_84)
	.align		4
.L_84:
        /*0118*/ 	.word	index@($__internal_9_$__cuda_sm20_div_s64)
        /*011c*/ 	.word	0x00000000


	//----- nvinfo : EIATTR_FRAME_SIZE
	.align		4
.L_85:
        /*0120*/ 	.byte	0x04, 0x11
        /*0122*/ 	.short	(.L_87 - .L_86)
	.align		4
.L_86:
        /*0124*/ 	.word	index@(_ZN2at6native60_GLOBAL__N__2075b504_27_DistributionCauchyKernel_cu_d62eea8743distribution_elementwise_grid_stride_kernelIfLi4EZNS0_9templates4cuda21uniform_and_transformIffPNS_17CUDAGeneratorImplEZZZNS4_13cauchy_kernelIS7_EEvRNS_18TensorIteratorBaseEddT_ENKUlvE_clEvENKUlvE0_clEvEUlfE_EEvSA_T1_T2_EUlP24curandStatePhilox4_32_10E0_ZNS1_27distribution_nullary_kernelIff6float4S7_SJ_SE_EEvSA_SG_RKT3_T4_EUlifE_EEvlNS_15PhiloxCudaStateESF_SG_)
        /*0128*/ 	.word	0x00000000


	//----- nvinfo : EIATTR_REGCOUNT
	.align		4
.L_87:
        /*012c*/ 	.byte	0x04, 0x2f
        /*012e*/ 	.short	(.L_89 - .L_88)
	.align		4
.L_88:
        /*0130*/ 	.word	index@(_ZN2at6native60_GLOBAL__N__2075b504_27_DistributionCauchyKernel_cu_d62eea8743distribution_elementwise_grid_stride_kernelIfLi4EZNS0_9templates4cuda21uniform_and_transformIffPNS_17CUDAGeneratorImplEZZZNS4_13cauchy_kernelIS7_EEvRNS_18TensorIteratorBaseEddT_ENKUlvE_clEvENKUlvE0_clEvEUlfE_EEvSA_T1_T2_EUlP24curandStatePhilox4_32_10E0_ZNS1_27distribution_nullary_kernelIff6float4S7_SJ_SE_EEvSA_SG_RKT3_T4_EUlifE0_EEvlNS_15PhiloxCudaStateESF_SG_)
        /*0134*/ 	.word	0x00000033


	//----- nvinfo : EIATTR_FRAME_SIZE
	.align		4
.L_89:
        /*0138*/ 	.byte	0x04, 0x11
        /*013a*/ 	.short	(.L_91 - .L_90)
	.align		4
.L_90:
        /*013c*/ 	.word	index@($__internal_8_$__cuda_sm20_div_s64)
        /*0140*/ 	.word	0x00000000


	//----- nvinfo : EIATTR_FRAME_SIZE
	.align		4
.L_91:
        /*0144*/ 	.byte	0x04, 0x11
        /*0146*/ 	.short	(.L_93 - .L_92)
	.align		4
.L_92:
        /*0148*/ 	.word	index@(_ZN2at6native60_GLOBAL__N__2075b504_27_DistributionCauchyKernel_cu_d62eea8743distribution_elementwise_grid_stride_kernelIfLi4EZNS0_9templates4cuda21uniform_and_transformIffPNS_17CUDAGeneratorImplEZZZNS4_13cauchy_kernelIS7_EEvRNS_18TensorIteratorBaseEddT_ENKUlvE_clEvENKUlvE0_clEvEUlfE_EEvSA_T1_T2_EUlP24curandStatePhilox4_32_10E0_ZNS1_27distribution_nullary_kernelIff6float4S7_SJ_SE_EEvSA_SG_RKT3_T4_EUlifE0_EEvlNS_15PhiloxCudaStateESF_SG_)
        /*014c*/ 	.word	0x00000000


	//----- nvinfo : EIATTR_REGCOUNT
	.align		4
.L_93:
        /*0150*/ 	.byte	0x04, 0x2f
        /*0152*/ 	.short	(.L_95 - .L_94)
	.align		4
.L_94:
        /*0154*/ 	.word	index@(_ZN2at6native60_GLOBAL__N__2075b504_27_DistributionCauchyKernel_cu_d62eea8743distribution_elementwise_grid_stride_kernelIfLi4EZNS0_9templates4cuda21uniform_and_transformIN3c104HalfEfPNS_17CUDAGeneratorImplEZZZNS4_13cauchy_kernelIS9_EEvRNS_18TensorIteratorBaseEddT_ENKUlvE_clEvENKUlvE1_clEvEUlfE_EEvSC_T1_T2_EUlP24curandStatePhilox4_32_10E_ZNS1_27distribution_nullary_kernelIS7_f7double2S9_SL_SG_EEvSC_SI_RKT3_T4_EUlifE_EEvlNS_15PhiloxCudaStateESH_SI_)
        /*0158*/ 	.word	0x00000038


	//----- nvinfo : EIATTR_FRAME_SIZE
	.align		4
.L_95:
        /*015c*/ 	.byte	0x04, 0x11
        /*015e*/ 	.short	(.L_97 - .L_96)
	.align		4
.L_96:
        /*0160*/ 	.word	index@($__internal_7_$__cuda_sm20_div_s64)
        /*0164*/ 	.word	0x00000000


	//----- nvinfo : EIATTR_FRAME_SIZE
	.align		4
.L_97:
        /*0168*/ 	.byte	0x04, 0x11
        /*016a*/ 	.short	(.L_99 - .L_98)
	.align		4
.L_98:
        /*016c*/ 	.word	index@(_ZN2at6native60_GLOBAL__N__2075b504_27_DistributionCauchyKernel_cu_d62eea8743distribution_elementwise_grid_stride_kernelIfLi4EZNS0_9templates4cuda21uniform_and_transformIN3c104HalfEfPNS_17CUDAGeneratorImplEZZZNS4_13cauchy_kernelIS9_EEvRNS_18TensorIteratorBaseEddT_ENKUlvE_clEvENKUlvE1_clEvEUlfE_EEvSC_T1_T2_EUlP24curandStatePhilox4_32_10E_ZNS1_27distribution_nullary_kernelIS7_f7double2S9_SL_SG_EEvSC_SI_RKT3_T4_EUlifE_EEvlNS_15PhiloxCudaStateESH_SI_)
        /*0170*/ 	.word	0x00000000


	//----- nvinfo : EIATTR_REGCOUNT
	.align		4
.L_99:
        /*0174*/ 	.byte	0x04, 0x2f
        /*0176*/ 	.short	(.L_101 - .L_100)
	.align		4
.L_100:
        /*0178*/ 	.word	index@(_ZN2at6native60_GLOBAL__N__2075b504_27_DistributionCauchyKernel_cu_d62eea8743distribution_elementwise_grid_stride_kernelIfLi4EZNS0_9templates4cuda21uniform_and_transformIN3c104HalfEfPNS_17CUDAGeneratorImplEZZZNS4_13cauchy_kernelIS9_EEvRNS_18TensorIteratorBaseEddT_ENKUlvE_clEvENKUlvE1_clEvEUlfE_EEvSC_T1_T2_EUlP24curandStatePhilox4_32_10E_ZNS1_27distribution_nullary_kernelIS7_f7double2S9_SL_SG_EEvSC_SI_RKT3_T4_EUlifE0_EEvlNS_15PhiloxCudaStateESH_SI_)
        /*017c*/ 	.word	0x00000030


	//----- nvinfo : EIATTR_FRAME_SIZE
	.align		4
.L_101:
        /*0180*/ 	.byte	0x04, 0x11
        /*0182*/ 	.short	(.L_103 - .L_102)
	.align		4
.L_102:
        /*0184*/ 	.word	index@($__internal_6_$__cuda_sm20_div_s64)
        /*0188*/ 	.word	0x00000000


	//----- nvinfo : EIATTR_FRAME_SIZE
	.align		4
.L_103:
        /*018c*/ 	.byte	0x04, 0x11
        /*018e*/ 	.short	(.L_105 - .L_104)
	.align		4
.L_104:
        /*0190*/ 	.word	index@(_ZN2at6native60_GLOBAL__N__2075b504_27_DistributionCauchyKernel_cu_d62eea8743distribution_elementwise_grid_stride_kernelIfLi4EZNS0_9templates4cuda21uniform_and_transformIN3c104HalfEfPNS_17CUDAGeneratorImplEZZZNS4_13cauchy_kernelIS9_EEvRNS_18TensorIteratorBaseEddT_ENKUlvE_clEvENKUlvE1_clEvEUlfE_EEvSC_T1_T2_EUlP24curandStatePhilox4_32_10E_ZNS1_27distribution_nullary_kernelIS7_f7double2S9_SL_SG_EEvSC_SI_RKT3_T4_EUlifE0_EEvlNS_15PhiloxCudaStateESH_SI_)
        /*0194*/ 	.word	0x00000000


	//----- nvinfo : EIATTR_REGCOUNT
	.align		4
.L_105:
        /*0198*/ 	.byte	0x04, 0x2f
        /*019a*/ 	.short	(.L_107 - .L_106)
	.align		4
.L_106:
        /*019c*/ 	.word	index@(_ZN2at6native60_GLOBAL__N__2075b504_27_DistributionCauchyKernel_cu_d62eea8743distribution_elementwise_grid_stride_kernelIfLi4EZNS0_9templates4cuda21uniform_and_transformIN3c104HalfEfPNS_17CUDAGeneratorImplEZZZNS4_13cauchy_kernelIS9_EEvRNS_18TensorIteratorBaseEddT_ENKUlvE_clEvENKUlvE1_clEvEUlfE_EEvSC_T1_T2_EUlP24curandStatePhilox4_32_10E0_ZNS1_27distribution_nullary_kernelIS7_f6float4S9_SL_SG_EEvSC_SI_RKT3_T4_EUlifE_EEvlNS_15PhiloxCudaStateESH_SI_)
        /*01a0*/ 	.word	0x00000038


	//----- nvinfo : EIATTR_FRAME_SIZE
	.align		4
.L_107:
        /*01a4*/ 	.byte	0x04, 0x11
        /*01a6*/ 	.short	(.L_109 - .L_108)
	.align		4
.L_108:
        /*01a8*/ 	.word	index@($__internal_5_$__cuda_sm20_div_s64)
        /*01ac*/ 	.word	0x00000000


	//----- nvinfo : EIATTR_FRAME_SIZE
	.align		4
.L_109:
        /*01b0*/ 	.byte	0x04, 0x11
        /*01b2*/ 	.short	(.L_111 - .L_110)
	.align		4
.L_110:
        /*01b4*/ 	.word	index@(_ZN2at6native60_GLOBAL__N__2075b504_27_DistributionCauchyKernel_cu_d62eea8743distribution_elementwise_grid_stride_kernelIfLi4EZNS0_9templates4cuda21uniform_and_transformIN3c104HalfEfPNS_17CUDAGeneratorImplEZZZNS4_13cauchy_kernelIS9_EEvRNS_18TensorIteratorBaseEddT_ENKUlvE_clEvENKUlvE1_clEvEUlfE_EEvSC_T1_T2_EUlP24curandStatePhilox4_32_10E0_ZNS1_27distribution_nullary_kernelIS7_f6float4S9_SL_SG_EEvSC_SI_RKT3_T4_EUlifE_EEvlNS_15PhiloxCudaStateESH_SI_)
        /*01b8*/ 	.word	0x00000000


	//----- nvinfo : EIATTR_REGCOUNT
	.align		4
.L_111:
        /*01bc*/ 	.byte	0x04, 0x2f
        /*01be*/ 	.short	(.L_113 - .L_112)
	.align		4
.L_112:
        /*01c0*/ 	.word	index@(_ZN2at6native60_GLOBAL__N__2075b504_27_DistributionCauchyKernel_cu_d62eea8743distribution_elementwise_grid_stride_kernelIfLi4EZNS0_9templates4cuda21uniform_and_transformIN3c104HalfEfPNS_17CUDAGeneratorImplEZZZNS4_13cauchy_kernelIS9_EEvRNS_18TensorIteratorBaseEddT_ENKUlvE_clEvENKUlvE1_clEvEUlfE_EEvSC_T1_T2_EUlP24curandStatePhilox4_32_10E0_ZNS1_27distribution_nullary_kernelIS7_f6float4S9_SL_SG_EEvSC_SI_RKT3_T4_EUlifE0_EEvlNS_15PhiloxCudaStateESH_SI_)
        /*01c4*/ 	.word	0x00000033


	//----- nvinfo : EIATTR_FRAME_SIZE
	.align		4
.L_113:
        /*01c8*/ 	.byte	0x04, 0x11
        /*01ca*/ 	.short	(.L_115 - .L_114)
	.align		4
.L_114:
        /*01cc*/ 	.word	index@($__internal_4_$__cuda_sm20_div_s64)
        /*01d0*/ 	.word	0x00000000


	//----- nvinfo : EIATTR_FRAME_SIZE
	.align		4
.L_115:
        /*01d4*/ 	.byte	0x04, 0x11
        /*01d6*/ 	.short	(.L_117 - .L_116)
	.align		4
.L_116:
        /*01d8*/ 	.word	index@(_ZN2at6native60_GLOBAL__N__2075b504_27_DistributionCauchyKernel_cu_d62eea8743distribution_elementwise_grid_stride_kernelIfLi4EZNS0_9templates4cuda21uniform_and_transformIN3c104HalfEfPNS_17CUDAGeneratorImplEZZZNS4_13cauchy_kernelIS9_EEvRNS_18TensorIteratorBaseEddT_ENKUlvE_clEvENKUlvE1_clEvEUlfE_EEvSC_T1_T2_EUlP24curandStatePhilox4_32_10E0_ZNS1_27distribution_nullary_kernelIS7_f6float4S9_SL_SG_EEvSC_SI_RKT3_T4_EUlifE0_EEvlNS_15PhiloxCudaStateESH_SI_)
        /*01dc*/ 	.word	0x00000000


	//----- nvinfo : EIATTR_REGCOUNT
	.align		4
.L_117:
        /*01e0*/ 	.byte	0x04, 0x2f
        /*01e2*/ 	.short	(.L_119 - .L_118)
	.align		4
.L_118:
        /*01e4*/ 	.word	index@(_ZN2at6native60_GLOBAL__N__2075b504_27_DistributionCauchyKernel_cu_d62eea8743distribution_elementwise_grid_stride_kernelIfLi4EZNS0_9templates4cuda21uniform_and_transformIN3c108BFloat16EfPNS_17CUDAGeneratorImplEZZZNS4_13cauchy_kernelIS9_EEvRNS_18TensorIteratorBaseEddT_ENKUlvE_clEvENKUlvE2_clEvEUlfE_EEvSC_T1_T2_EUlP24curandStatePhilox4_32_10E_ZNS1_27distribution_nullary_kernelIS7_f7double2S9_SL_SG_EEvSC_SI_RKT3_T4_EUlifE_EEvlNS_15PhiloxCudaStateESH_SI_)
        /*01e8*/ 	.word	0x00000038


	//----- nvinfo : EIATTR_FRAME_SIZE
	.align		4
.L_119:
        /*01ec*/ 	.byte	0x04, 0x11
        /*01ee*/ 	.short	(.L_121 - .L_120)
	.align		4
.L_120:
        /*01f0*/ 	.word	index@($__internal_3_$__cuda_sm20_div_s64)
        /*01f4*/ 	.word	0x00000000


	//----- nvinfo : EIATTR_FRAME_SIZE
	.align		4
.L_121:
        /*01f8*/ 	.byte	0x04, 0x11
        /*01fa*/ 	.short	(.L_123 - .L_122)
	.align		4
.L_122:
        /*01fc*/ 	.word	index@(_ZN2at6native60_GLOBAL__N__2075b504_27_DistributionCauchyKernel_cu_d62eea8743distribution_elementwise_grid_stride_kernelIfLi4EZNS0_9templates4cuda21uniform_and_transformIN3c108BFloat16EfPNS_17CUDAGeneratorImplEZZZNS4_13cauchy_kernelIS9_EEvRNS_18TensorIteratorBaseEddT_ENKUlvE_clEvENKUlvE2_clEvEUlfE_EEvSC_T1_T2_EUlP24curandStatePhilox4_32_10E_ZNS1_27distribution_nullary_kernelIS7_f7double2S9_SL_SG_EEvSC_SI_RKT3_T4_EUlifE_EEvlNS_15PhiloxCudaStateESH_SI_)
        /*0200*/ 	.word	0x00000000


	//----- nvinfo : EIATTR_REGCOUNT
	.align		4
.L_123:
        /*0204*/ 	.byte	0x04, 0x2f
        /*0206*/ 	.short	(.L_125 - .L_124)
	.align		4
.L_124:
        /*0208*/ 	.word	index@(_ZN2at6native60_GLOBAL__N__2075b504_27_DistributionCauchyKernel_cu_d62eea8743distribution_elementwise_grid_stride_kernelIfLi4EZNS0_9templates4cuda21uniform_and_transformIN3c108BFloat16EfPNS_17CUDAGeneratorImplEZZZNS4_13cauchy_kernelIS9_EEvRNS_18TensorIteratorBaseEddT_ENKUlvE_clEvENKUlvE2_clEvEUlfE_EEvSC_T1_T2_EUlP24curandStatePhilox4_32_10E_ZNS1_27distribution_nullary_kernelIS7_f7double2S9_SL_SG_EEvSC_SI_RKT3_T4_EUlifE0_EEvlNS_15PhiloxCudaStateESH_SI_)
        /*020c*/ 	.word	0x00000030


	//----- nvinfo : EIATTR_FRAME_SIZE
	.align		4
.L_125:
        /*0210*/ 	.byte	0x04, 0x11
        /*0212*/ 	.short	(.L_127 - .L_126)
	.align		4
.L_126:
        /*0214*/ 	.word	index@($__internal_2_$__cuda_sm20_div_s64)
        /*0218*/ 	.word	0x00000000


	//----- nvinfo : EIATTR_FRAME_SIZE
	.align		4
.L_127:
        /*021c*/ 	.byte	0x04, 0x11
        /*021e*/ 	.short	(.L_129 - .L_128)
	.align		4
.L_128:
        /*0220*/ 	.word	index@(_ZN2at6native60_GLOBAL__N__2075b504_27_DistributionCauchyKernel_cu_d62eea8743distribution_elementwise_grid_stride_kernelIfLi4EZNS0_9templates4cuda21uniform_and_transformIN3c108BFloat16EfPNS_17CUDAGeneratorImplEZZZNS4_13cauchy_kernelIS9_EEvRNS_18TensorIteratorBaseEddT_ENKUlvE_clEvENKUlvE2_clEvEUlfE_EEvSC_T1_T2_EUlP24curandStatePhilox4_32_10E_ZNS1_27distribution_nullary_kernelIS7_f7double2S9_SL_SG_EEvSC_SI_RKT3_T4_EUlifE0_EEvlNS_15PhiloxCudaStateESH_SI_)
        /*0224*/ 	.word	0x00000000


	//----- nvinfo : EIATTR_REGCOUNT
	.align		4
.L_129:
        /*0228*/ 	.byte	0x04, 0x2f
        /*022a*/ 	.short	(.L_131 - .L_130)
	.align		4
.L_130:
        /*022c*/ 	.word	index@(_ZN2at6native60_GLOBAL__N__2075b504_27_DistributionCauchyKernel_cu_d62eea8743distribution_elementwise_grid_stride_kernelIfLi4EZNS0_9templates4cuda21uniform_and_transformIN3c108BFloat16EfPNS_17CUDAGeneratorImplEZZZNS4_13cauchy_kernelIS9_EEvRNS_18TensorIteratorBaseEddT_ENKUlvE_clEvENKUlvE2_clEvEUlfE_EEvSC_T1_T2_EUlP24curandStatePhilox4_32_10E0_ZNS1_27distribution_nullary_kernelIS7_f6float4S9_SL_SG_EEvSC_SI_RKT3_T4_EUlifE_EEvlNS_15PhiloxCudaStateESH_SI_)
        /*0230*/ 	.word	0x00000038


	//----- nvinfo : EIATTR_FRAME_SIZE
	.align		4
.L_131:
        /*0234*/ 	.byte	0x04, 0x11
        /*0236*/ 	.short	(.L_133 - .L_132)
	.align		4
.L_132:
        /*0238*/ 	.word	index@($__internal_1_$__cuda_sm20_div_s64)
        /*023c*/ 	.word	0x00000000


	//----- nvinfo : EIATTR_FRAME_SIZE
	.align		4
.L_133:
        /*0240*/ 	.byte	0x04, 0x11
        /*0242*/ 	.short	(.L_135 - .L_134)
	.align		4
.L_134:
        /*0244*/ 	.word	index@(_ZN2at6native60_GLOBAL__N__2075b504_27_DistributionCauchyKernel_cu_d62eea8743distribution_elementwise_grid_stride_kernelIfLi4EZNS0_9templates4cuda21uniform_and_transformIN3c108BFloat16EfPNS_17CUDAGeneratorImplEZZZNS4_13cauchy_kernelIS9_EEvRNS_18TensorIteratorBaseEddT_ENKUlvE_clEvENKUlvE2_clEvEUlfE_EEvSC_T1_T2_EUlP24curandStatePhilox4_32_10E0_ZNS1_27distribution_nullary_kernelIS7_f6float4S9_SL_SG_EEvSC_SI_RKT3_T4_EUlifE_EEvlNS_15PhiloxCudaStateESH_SI_)
        /*0248*/ 	.word	0x00000000


	//----- nvinfo : EIATTR_REGCOUNT
	.align		4
.L_135:
        /*024c*/ 	.byte	0x04, 0x2f
        /*024e*/ 	.short	(.L_137 - .L_136)
	.align		4
.L_136:
        /*0250*/ 	.word	index@(_ZN2at6native60_GLOBAL__N__2075b504_27_DistributionCauchyKernel_cu_d62eea8743distribution_elementwise_grid_stride_kernelIfLi4EZNS0_9templates4cuda21uniform_and_transformIN3c108BFloat16EfPNS_17CUDAGeneratorImplEZZZNS4_13cauchy_kernelIS9_EEvRNS_18TensorIteratorBaseEddT_ENKUlvE_clEvENKUlvE2_clEvEUlfE_EEvSC_T1_T2_EUlP24curandStatePhilox4_32_10E0_ZNS1_27distribution_nullary_kernelIS7_f6float4S9_SL_SG_EEvSC_SI_RKT3_T4_EUlifE0_EEvlNS_15PhiloxCudaStateESH_SI_)
        /*0254*/ 	.word	0x00000033


	//----- nvinfo : EIATTR_FRAME_SIZE
	.align		4
.L_137:
        /*0258*/ 	.byte	0x04, 0x11
        /*025a*/ 	.short	(.L_139 - .L_138)
	.align		4
.L_138:
        /*025c*/ 	.word	index@($__internal_0_$__cuda_sm20_div_s64)
        /*0260*/ 	.word	0x00000000


	//----- nvinfo : EIATTR_FRAME_SIZE
	.align		4
.L_139:
        /*0264*/ 	.byte	0x04, 0x11
        /*0266*/ 	.short	(.L_141 - .L_140)
	.align		4
.L_140:
        /*0268*/ 	.word	index@(_ZN2at6native60_GLOBAL__N__2075b504_27_DistributionCauchyKernel_cu_d62eea8743distribution_elementwise_grid_stride_kernelIfLi4EZNS0_9templates4cuda21uniform_and_transformIN3c108BFloat16EfPNS_17CUDAGeneratorImplEZZZNS4_13cauchy_kernelIS9_EEvRNS_18TensorIteratorBaseEddT_ENKUlvE_clEvENKUlvE2_clEvEUlfE_EEvSC_T1_T2_EUlP24curandStatePhilox4_32_10E0_ZNS1_27distribution_nullary_kernelIS7_f6float4S9_SL_SG_EEvSC_SI_RKT3_T4_EUlifE0_EEvlNS_15PhiloxCudaStateESH_SI_)
        /*026c*/ 	.word	0x00000000


	//----- nvinfo : EIATTR_MIN_STACK_SIZE
	.align		4
.L_141:
        /*0270*/ 	.byte	0x04, 0x12
        /*0272*/ 	.short	(.L_143 - .L_142)
	.align		4
.L_142:
        /*0274*/ 	.word	index@(_ZN2at6native60_GLOBAL__N__2075b504_27_DistributionCauchyKernel_cu_d62eea8743distribution_elementwise_grid_stride_kernelIfLi4EZNS0_9templates4cuda21uniform_and_transformIN3c108BFloat16EfPNS_17CUDAGeneratorImplEZZZNS4_13cauchy_kernelIS9_EEvRNS_18TensorIteratorBaseEddT_ENKUlvE_clEvENKUlvE2_clEvEUlfE_EEvSC_T1_T2_EUlP24curandStatePhilox4_32_10E0_ZNS1_27distribution_nullary_kernelIS7_f6float4S9_SL_SG_EEvSC_SI_RKT3_T4_EUlifE0_EEvlNS_15PhiloxCudaStateESH_SI_)
        /*0278*/ 	.word	0x00000000


	//----- nvinfo : EIATTR_MIN_STACK_SIZE
	.align		4
.L_143:
        /*027c*/ 	.byte	0x04, 0x12
        /*027e*/ 	.short	(.L_145 - .L_144)
	.align		4
.L_144:
        /*0280*/ 	.word	index@(_ZN2at6native60_GLOBAL__N__2075b504_27_DistributionCauchyKernel_cu_d62eea8743distribution_elementwise_grid_stride_kernelIfLi4EZNS0_9templates4cuda21uniform_and_transformIN3c108BFloat16EfPNS_17CUDAGeneratorImplEZZZNS4_13cauchy_kernelIS9_EEvRNS_18TensorIteratorBaseEddT_ENKUlvE_clEvENKUlvE2_clEvEUlfE_EEvSC_T1_T2_EUlP24curandStatePhilox4_32_10E0_ZNS1_27distribution_nullary_kernelIS7_f6float4S9_SL_SG_EEvSC_SI_RKT3_T4_EUlifE_EEvlNS_15PhiloxCudaStateESH_SI_)
        /*0284*/ 	.word	0x00000000


	//----- nvinfo : EIATTR_MIN_STACK_SIZE
	.align		4
.L_145:
        /*0288*/ 	.byte	0x04, 0x12
        /*028a*/ 	.short	(.L_147 - .L_146)
	.align		4
.L_146:
        /*028c*/ 	.word	index@(_ZN2at6native60_GLOBAL__N__2075b504_27_DistributionCauchyKernel_cu_d62eea8743distribution_elementwise_grid_stride_kernelIfLi4EZNS0_9templates4cuda21uniform_and_transformIN3c108BFloat16EfPNS_17CUDAGeneratorImplEZZZNS4_13cauchy_kernelIS9_EEvRNS_18TensorIteratorBaseEddT_ENKUlvE_clEvENKUlvE2_clEvEUlfE_EEvSC_T1_T2_EUlP24curandStatePhilox4_32_10E_ZNS1_27distribution_nullary_kernelIS7_f7double2S9_SL_SG_EEvSC_SI_RKT3_T4_EUlifE0_EEvlNS_15PhiloxCudaStateESH_SI_)
        /*0290*/ 	.word	0x00000000


	//----- nvinfo : EIATTR_MIN_STACK_SIZE
	.align		4
.L_147:
        /*0294*/ 	.byte	0x04, 0x12
        /*0296*/ 	.short	(.L_149 - .L_148)
	.align		4
.L_148:
        /*0298*/ 	.word	index@(_ZN2at6native60_GLOBAL__N__2075b504_27_DistributionCauchyKernel_cu_d62eea8743distribution_elementwise_grid_stride_kernelIfLi4EZNS0_9templates4cuda21uniform_and_transformIN3c108BFloat16EfPNS_17CUDAGeneratorImplEZZZNS4_13cauchy_kernelIS9_EEvRNS_18TensorIteratorBaseEddT_ENKUlvE_clEvENKUlvE2_clEvEUlfE_EEvSC_T1_T2_EUlP24curandStatePhilox4_32_10E_ZNS1_27distribution_nullary_kernelIS7_f7double2S9_SL_SG_EEvSC_SI_RKT3_T4_EUlifE_EEvlNS_15PhiloxCudaStateESH_SI_)
        /*029c*/ 	.word	0x00000000


	//----- nvinfo : EIATTR_MIN_STACK_SIZE
	.align		4
.L_149:
        /*02a0*/ 	.byte	0x04, 0x12
        /*02a2*/ 	.short	(.L_151 - .L_150)
	.align		4
.L_150:
        /*02a4*/ 	.word	index@(_ZN2at6native60_GLOBAL__N__2075b504_27_DistributionCauchyKernel_cu_d62eea8743distribution_elementwise_grid_stride_kernelIfLi4EZNS0_9templates4cuda21uniform_and_transformIN3c104HalfEfPNS_17CUDAGeneratorImplEZZZNS4_13cauchy_kernelIS9_EEvRNS_18TensorIteratorBaseEddT_ENKUlvE_clEvENKUlvE1_clEvEUlfE_EEvSC_T1_T2_EUlP24curandStatePhilox4_32_10E0_ZNS1_27distribution_nullary_kernelIS7_f6float4S9_SL_SG_EEvSC_SI_RKT3_T4_EUlifE0_EEvlNS_15PhiloxCudaStateESH_SI_)
        /*02a8*/ 	.word	0x00000000


	//----- nvinfo : EIATTR_MIN_STACK_SIZE
	.align		4
.L_151:
        /*02ac*/ 	.byte	0x04, 0x12
        /*02ae*/ 	.short	(.L_153 - .L_152)
	.align		4
.L_152:
        /*02b0*/ 	.word	index@(_ZN2at6native60_GLOBAL__N__2075b504_27_DistributionCauchyKernel_cu_d62eea8743distribution_elementwise_grid_stride_kernelIfLi4EZNS0_9templates4cuda21uniform_and_transformIN3c104HalfEfPNS_17CUDAGeneratorImplEZZZNS4_13cauchy_kernelIS9_EEvRNS_18TensorIteratorBaseEddT_ENKUlvE_clEvENKUlvE1_clEvEUlfE_EEvSC_T1_T2_EUlP24curandStatePhilox4_32_10E0_ZNS1_27distribution_nullary_kernelIS7_f6float4S9_SL_SG_EEvSC_SI_RKT3_T4_EUlifE_EEvlNS_15PhiloxCudaStateESH_SI_)
        /*02b4*/ 	.word	0x00000000


	//----- nvinfo : EIATTR_MIN_STACK_SIZE
	.align		4
.L_153:
        /*02b8*/ 	.byte	0x04, 0x12
        /*02ba*/ 	.short	(.L_155 - .L_154)
	.align		4
.L_154:
        /*02bc*/ 	.word	index@(_ZN2at6native60_GLOBAL__N__2075b504_27_DistributionCauchyKernel_cu_d62eea8743distribution_elementwise_grid_stride_kernelIfLi4EZNS0_9templates4cuda21uniform_and_transformIN3c104HalfEfPNS_17CUDAGeneratorImplEZZZNS4_13cauchy_kernelIS9_EEvRNS_18TensorIteratorBaseEddT_ENKUlvE_clEvENKUlvE1_clEvEUlfE_EEvSC_T1_T2_EUlP24curandStatePhilox4_32_10E_ZNS1_27distribution_nullary_kernelIS7_f7double2S9_SL_SG_EEvSC_SI_RKT3_T4_EUlifE0_EEvlNS_15PhiloxCudaStateESH_SI_)
        /*02c0*/ 	.word	0x00000000


	//----- nvinfo : EIATTR_MIN_STACK_SIZE
	.align		4
.L_155:
        /*02c4*/ 	.byte	0x04, 0x12
        /*02c6*/ 	.short	(.L_157 - .L_156)
	.align		4
.L_156:
        /*02c8*/ 	.word	index@(_ZN2at6native60_GLOBAL__N__2075b504_27_DistributionCauchyKernel_cu_d62eea8743distribution_elementwise_grid_stride_kernelIfLi4EZNS0_9templates4cuda21uniform_and_transformIN3c104HalfEfPNS_17CUDAGeneratorImplEZZZNS4_13cauchy_kernelIS9_EEvRNS_18TensorIteratorBaseEddT_ENKUlvE_clEvENKUlvE1_clEvEUlfE_EEvSC_T1_T2_EUlP24curandStatePhilox4_32_10E_ZNS1_27distribution_nullary_kernelIS7_f7double2S9_SL_SG_EEvSC_SI_RKT3_T4_EUlifE_EEvlNS_15PhiloxCudaStateESH_SI_)
        /*02cc*/ 	.word	0x00000000


	//----- nvinfo : EIATTR_MIN_STACK_SIZE
	.align		4
.L_157:
        /*02d0*/ 	.byte	0x04, 0x12
        /*02d2*/ 	.short	(.L_159 - .L_158)
	.align		4
.L_158:
        /*02d4*/ 	.word	index@(_ZN2at6native60_GLOBAL__N__2075b504_27_DistributionCauchyKernel_cu_d62eea8743distribution_elementwise_grid_stride_kernelIfLi4EZNS0_9templates4cuda21uniform_and_transformIffPNS_17CUDAGeneratorImplEZZZNS4_13cauchy_kernelIS7_EEvRNS_18TensorIteratorBaseEddT_ENKUlvE_clEvENKUlvE0_clEvEUlfE_EEvSA_T1_T2_EUlP24curandStatePhilox4_32_10E0_ZNS1_27distribution_nullary_kernelIff6float4S7_SJ_SE_EEvSA_SG_RKT3_T4_EUlifE0_EEvlNS_15PhiloxCudaStateESF_SG_)
        /*02d8*/ 	.word	0x00000000


	//----- nvinfo : EIATTR_MIN_STACK_SIZE
	.align		4
.L_159:
        /*02dc*/ 	.byte	0x04, 0x12
        /*02de*/ 	.short	(.L_161 - .L_160)
	.align		4
.L_160:
        /*02e0*/ 	.word	index@(_ZN2at6native60_GLOBAL__N__2075b504_27_DistributionCauchyKernel_cu_d62eea8743distribution_elementwise_grid_stride_kernelIfLi4EZNS0_9templates4cuda21uniform_and_transformIffPNS_17CUDAGeneratorImplEZZZNS4_13cauchy_kernelIS7_EEvRNS_18TensorIteratorBaseEddT_ENKUlvE_clEvENKUlvE0_clEvEUlfE_EEvSA_T1_T2_EUlP24curandStatePhilox4_32_10E0_ZNS1_27distribution_nullary_kernelIff6float4S7_SJ_SE_EEvSA_SG_RKT3_T4_EUlifE_EEvlNS_15PhiloxCudaStateESF_SG_)
        /*02e4*/ 	.word	0x00000000


	//----- nvinfo : EIATTR_MIN_STACK_SIZE
	.align		4
.L_161:
        /*02e8*/ 	.byte	0x04, 0x12
        /*02ea*/ 	.short	(.L_163 - .L_162)
	.align		4
.L_162:
        /*02ec*/ 	.word	index@(_ZN2at6native60_GLOBAL__N__2075b504_27_DistributionCauchyKernel_cu_d62eea8743distribution_elementwise_grid_stride_kernelIfLi4EZNS0_9templates4cuda21uniform_and_transformIffPNS_17CUDAGeneratorImplEZZZNS4_13cauchy_kernelIS7_EEvRNS_18TensorIteratorBaseEddT_ENKUlvE_clEvENKUlvE0_clEvEUlfE_EEvSA_T1_T2_EUlP24curandStatePhilox4_32_10E_ZNS1_27distribution_nullary_kernelIff7double2S7_SJ_SE_EEvSA_SG_RKT3_T4_EUlifE0_EEvlNS_15PhiloxCudaStateESF_SG_)
        /*02f0*/ 	.word	0x00000000


	//----- nvinfo : EIATTR_MIN_STACK_SIZE
	.align		4
.L_163:
        /*02f4*/ 	.byte	0x04, 0x12
        /*02f6*/ 	.short	(.L_165 - .L_164)
	.align		4
.L_164:
        /*02f8*/ 	.word	index@(_ZN2at6native60_GLOBAL__N__2075b504_27_DistributionCauchyKernel_cu_d62eea8743distribution_elementwise_grid_stride_kernelIfLi4EZNS0_9templates4cuda21uniform_and_transformIffPNS_17CUDAGeneratorImplEZZZNS4_13cauchy_kernelIS7_EEvRNS_18TensorIteratorBaseEddT_ENKUlvE_clEvENKUlvE0_clEvEUlfE_EEvSA_T1_T2_EUlP24curandStatePhilox4_32_10E_ZNS1_27distribution_nullary_kernelIff7double2S7_SJ_SE_EEvSA_SG_RKT3_T4_EUlifE_EEvlNS_15PhiloxCudaStateESF_SG_)
        /*02fc*/ 	.word	0x00000000


	//----- nvinfo : EIATTR_MIN_STACK_SIZE
	.align		4
.L_165:
        /*0300*/ 	.byte	0x04, 0x12
        /*0302*/ 	.short	(.L_167 - .L_166)
	.align		4
.L_166:
        /*0304*/ 	.word	index@(_ZN2at6native60_GLOBAL__N__2075b504_27_DistributionCauchyKernel_cu_d62eea8743distribution_elementwise_grid_stride_kernelIdLi2EZNS0_9templates4cuda21uniform_and_transformIddPNS_17CUDAGeneratorImplEZZZNS4_13cauchy_kernelIS7_EEvRNS_18TensorIteratorBaseEddT_ENKUlvE_clEvENKUlvE_clEvEUldE_EEvSA_T1_T2_EUlP24curandStatePhilox4_32_10E0_ZNS1_27distribution_nullary_kernelIdd6float4S7_SJ_SE_EEvSA_SG_RKT3_T4_EUlidE0_EEvlNS_15PhiloxCudaStateESF_SG_)
        /*0308*/ 	.word	0x00000028


	//----- nvinfo : EIATTR_MIN_STACK_SIZE
	.align		4
.L_167:
        /*030c*/ 	.byte	0x04, 0x12
        /*030e*/ 	.short	(.L_169 - .L_168)
	.align		4
.L_168:
        /*0310*/ 	.word	index@(_ZN2at6native60_GLOBAL__N__2075b504_27_DistributionCauchyKernel_cu_d62eea8743distribution_elementwise_grid_stride_kernelIdLi2EZNS0_9templates4cuda21uniform_and_transformIddPNS_17CUDAGeneratorImplEZZZNS4_13cauchy_kernelIS7_EEvRNS_18TensorIteratorBaseEddT_ENKUlvE_clEvENKUlvE_clEvEUldE_EEvSA_T1_T2_EUlP24curandStatePhilox4_32_10E0_ZNS1_27distribution_nullary_kernelIdd6float4S7_SJ_SE_EEvSA_SG_RKT3_T4_EUlidE_EEvlNS_15PhiloxCudaStateESF_SG_)
        /*0314*/ 	.word	0x00000028


	//----- nvinfo : EIATTR_MIN_STACK_SIZE
	.align		4
.L_169:
        /*0318*/ 	.byte	0x04, 0x12
        /*031a*/ 	.short	(.L_171 - .L_170)
	.align		4
.L_170:
        /*031c*/ 	.word	index@(_ZN2at6native60_GLOBAL__N__2075b504_27_DistributionCauchyKernel_cu_d62eea8743distribution_elementwise_grid_stride_kernelIdLi2EZNS0_9templates4cuda21uniform_and_transformIddPNS_17CUDAGeneratorImplEZZZNS4_13cauchy_kernelIS7_EEvRNS_18TensorIteratorBaseEddT_ENKUlvE_clEvENKUlvE_clEvEUldE_EEvSA_T1_T2_EUlP24curandStatePhilox4_32_10E_ZNS1_27distribution_nullary_kernelIdd7double2S7_SJ_SE_EEvSA_SG_RKT3_T4_EUlidE0_EEvlNS_15PhiloxCudaStateESF_SG_)
        /*0320*/ 	.word	0x00000028


	//----- nvinfo : EIATTR_MIN_STACK_SIZE
	.align		4
.L_171:
        /*0324*/ 	.byte	0x04, 0x12
        /*0326*/ 	.short	(.L_173 - .L_172)
	.align		4
.L_172:
        /*0328*/ 	.word	index@(_ZN2at6native60_GLOBAL__N__2075b504_27_DistributionCauchyKernel_cu_d62eea8743distribution_elementwise_grid_stride_kernelIdLi2EZNS0_9templates4cuda21uniform_and_transformIddPNS_17CUDAGeneratorImplEZZZNS4_13cauchy_kernelIS7_EEvRNS_18TensorIteratorBaseEddT_ENKUlvE_clEvENKUlvE_clEvEUldE_EEvSA_T1_T2_EUlP24curandStatePhilox4_32_10E_ZNS1_27distribution_nullary_kernelIdd7double2S7_SJ_SE_EEvSA_SG_RKT3_T4_EUlidE_EEvlNS_15PhiloxCudaStateESF_SG_)
        /*032c*/ 	.word	0x00000028
.L_173:


//--------------------- .nv.compat                --------------------------
	.section	.nv.compat,"",@"SHT_CUDA_COMPAT_INFO"
	.align	4
        /*0000*/ 	.byte	0x02, 0x09, 0x01, 0x00, 0x02, 0x02, 0x01, 0x00, 0x02, 0x05, 0x05, 0x00, 0x03, 0x07, 0x01, 0x01
        /*0010*/ 	.byte	0x02, 0x03, 0x00, 0x00, 0x02, 0x06, 0x01, 0x00, 0x04, 0x0b, 0x08, 0x00, 0x00, 0x00, 0x00, 0x00
        /*0020*/ 	.byte	0x00, 0x00, 0x00, 0x00


//--------------------- .nv.info._ZN2at6native60_GLOBAL__N__2075b504_27_DistributionCauchyKernel_cu_d62eea8743distribution_elementwise_grid_stride_kernelIfLi4EZNS0_9templates4cuda21uniform_and_transformIN3c108BFloat16EfPNS_17CUDAGeneratorImplEZZZNS4_13cauchy_kernelIS9_EEvRNS_18TensorIteratorBaseEddT_ENKUlvE_clEvENKUlvE2_clEvEUlfE_EEvSC_T1_T2_EUlP24curandStatePhilox4_32_10E0_ZNS1_27distribution_nullary_kernelIS7_f6float4S9_SL_SG_EEvSC_SI_RKT3_T4_EUlifE0_EEvlNS_15PhiloxCudaStateESH_SI_ --------------------------
	.section	.nv.info._ZN2at6native60_GLOBAL__N__2075b504_27_DistributionCauchyKernel_cu_d62eea8743distribution_elementwise_grid_stride_kernelIfLi4EZNS0_9templates4cuda21uniform_and_transformIN3c108BFloat16EfPNS_17CUDAGeneratorImplEZZZNS4_13cauchy_kernelIS9_EEvRNS_18TensorIteratorBaseEddT_ENKUlvE_clEvENKUlvE2_clEvEUlfE_EEvSC_T1_T2_EUlP24curandStatePhilox4_32_10E0_ZNS1_27distribution_nullary_kernelIS7_f6float4S9_SL_SG_EEvSC_SI_RKT3_T4_EUlifE0_EEvlNS_15PhiloxCudaStateESH_SI_,"",@"SHT_CUDA_INFO"
	.sectionflags	@""
	.align	4


	//----- nvinfo : EIATTR_CUDA_API_VERSION
	.align		4
        /*0000*/ 	.byte	0x04, 0x37
        /*0002*/ 	.short	(.L_175 - .L_174)
.L_174:
        /*0004*/ 	.word	0x00000082


	//----- nvinfo : EIATTR_KPARAM_INFO
	.align		4
.L_175:
        /*0008*/ 	.byte	0x04, 0x17
        /*000a*/ 	.short	(.L_177 - .L_176)
.L_176:
        /*000c*/ 	.word	0x00000000
        /*0010*/ 	.short	0x0003
        /*0012*/ 	.short	0x0028
        /*0014*/ 	.byte	0x00, 0xf0, 0xa1, 0x06


	//----- nvinfo : EIATTR_KPARAM_INFO
	.align		4
.L_177:
        /*0018*/ 	.byte	0x04, 0x17
        /*001a*/ 	.short	(.L_179 - .L_178)
.L_178:
        /*001c*/ 	.word	0x00000000
        /*0020*/ 	.short	0x0002
        /*0022*/ 	.short	0x0020
        /*0024*/ 	.byte	0x00, 0xf0, 0x05, 0x00


	//----- nvinfo : EIATTR_KPARAM_INFO
	.align		4
.L_179:
        /*0028*/ 	.byte	0x04, 0x17
        /*002a*/ 	.short	(.L_181 - .L_180)
.L_180:
        /*002c*/ 	.word	0x00000000
        /*0030*/ 	.short	0x0001
        /*0032*/ 	.short	0x0008
        /*0034*/ 	.byte	0x00, 0xf0, 0x61, 0x00


	//----- nvinfo : EIATTR_KPARAM_INFO
	.align		4
.L_181:
        /*0038*/ 	.byte	0x04, 0x17
        /*003a*/ 	.short	(.L_183 - .L_182)
.L_182:
        /*003c*/ 	.word	0x00000000
        /*0040*/ 	.short	0x0000
        /*0042*/ 	.short	0x0000
        /*0044*/ 	.byte	0x00, 0xf0, 0x21, 0x00


	//----- nvinfo : EIATTR_SPARSE_MMA_MASK
	.align		4
.L_183:
        /*0048*/ 	.byte	0x03, 0x50
        /*004a*/ 	.short	0x0000


	//----- nvinfo : EIATTR_MAXREG_COUNT
	.align		4
        /*004c*/ 	.byte	0x03, 0x1b
        /*004e*/ 	.short	0x0040


	//----- nvinfo : EIATTR_NUM_BARRIERS
	.align		4
        /*0050*/ 	.byte	0x02, 0x4c
        /*0052*/ 	.byte	0x01
	.zero		1


	//----- nvinfo : EIATTR_MERCURY_ISA_VERSION
	.align		4
        /*0054*/ 	.byte	0x03, 0x5f
        /*0056*/ 	.short	0x0101


	//----- nvinfo : EIATTR_VRC_CTA_INIT_COUNT
	.align		4
        /*0058*/ 	.byte	0x02, 0x4a
	.zero		1
	.zero		1


	//----- nvinfo : EIATTR_EXIT_INSTR_OFFSETS
	.align		4
        /*005c*/ 	.byte	0x04, 0x1c
        /*005e*/ 	.short	(.L_185 - .L_184)


	//   ....[0]....
.L_184:
        /*0060*/ 	.word	0x000007d0


	//   ....[1]....
        /*0064*/ 	.word	0x000055f0


	//----- nvinfo : EIATTR_MAX_THREADS
	.align		4
.L_185:
        /*0068*/ 	.byte	0x04, 0x05
        /*006a*/ 	.short	(.L_187 - .L_186)
.L_186:
        /*006c*/ 	.word	0x00000100
        /*0070*/ 	.word	0x00000001
        /*0074*/ 	.word	0x00000001


	//----- nvinfo : EIATTR_CRS_STACK_SIZE
	.align		4
.L_187:
        /*0078*/ 	.byte	0x04, 0x1e
        /*007a*/ 	.short	(.L_189 - .L_188)
.L_188:
        /*007c*/ 	.word	0x00000000


	//----- nvinfo : EIATTR_CBANK_PARAM_SIZE
	.align		4
.L_189:
        /*0080*/ 	.byte	0x03, 0x19
        /*0082*/ 	.short	0x01d0


	//----- nvinfo : EIATTR_PARAM_CBANK
	.align		4
        /*0084*/ 	.byte	0x04, 0x0a
        /*0086*/ 	.short	(.L_191 - .L_190)
	.align		4
.L_190:
        /*0088*/ 	.word	index@(.nv.constant0._ZN2at6native60_GLOBAL__N__2075b504_27_DistributionCauchyKernel_cu_d62eea8743distribution_elementwise_grid_stride_kernelIfLi4EZNS0_9templates4cuda21uniform_and_transformIN3c108BFloat16EfPNS_17CUDAGeneratorImplEZZZNS4_13cauchy_kernelIS9_EEvRNS_18TensorIteratorBaseEddT_ENKUlvE_clEvENKUlvE2_clEvEUlfE_EEvSC_T1_T2_EUlP24curandStatePhilox4_32_10E0_ZNS1_27distribution_nullary_kernelIS7_f6float4S9_SL_SG_EEvSC_SI_RKT3_T4_EUlifE0_EEvlNS_15PhiloxCudaStateESH_SI_)
        /*008c*/ 	.short	0x0380
        /*008e*/ 	.short	0x01d0


	//----- nvinfo : EIATTR_SW_WAR
	.align		4
.L_191:
        /*0090*/ 	.byte	0x04, 0x36
        /*0092*/ 	.short	(.L_193 - .L_192)
.L_192:
        /*0094*/ 	.word	0x00000008
.L_193:


//--------------------- .nv.info._ZN2at6native60_GLOBAL__N__2075b504_27_DistributionCauchyKernel_cu_d62eea8743distribution_elementwise_grid_stride_kernelIfLi4EZNS0_9templates4cuda21uniform_and_transformIN3c108BFloat16EfPNS_17CUDAGeneratorImplEZZZNS4_13cauchy_kernelIS9_EEvRNS_18TensorIteratorBaseEddT_ENKUlvE_clEvENKUlvE2_clEvEUlfE_EEvSC_T1_T2_EUlP24curandStatePhilox4_32_10E0_ZNS1_27distribution_nullary_kernelIS7_f6float4S9_SL_SG_EEvSC_SI_RKT3_T4_EUlifE_EEvlNS_15PhiloxCudaStateESH_SI_ --------------------------
	.section	.nv.info._ZN2at6native60_GLOBAL__N__2075b504_27_DistributionCauchyKernel_cu_d62eea8743distribution_elementwise_grid_stride_kernelIfLi4EZNS0_9templates4cuda21uniform_and_transformIN3c108BFloat16EfPNS_17CUDAGeneratorImplEZZZNS4_13cauchy_kernelIS9_EEvRNS_18TensorIteratorBaseEddT_ENKUlvE_clEvENKUlvE2_clEvEUlfE_EEvSC_T1_T2_EUlP24curandStatePhilox4_32_10E0_ZNS1_27distribution_nullary_kernelIS7_f6float4S9_SL_SG_EEvSC_SI_RKT3_T4_EUlifE_EEvlNS_15PhiloxCudaStateESH_SI_,"",@"SHT_CUDA_INFO"
	.sectionflags	@""
	.align	4


	//----- nvinfo : EIATTR_CUDA_API_VERSION
	.align		4
        /*0000*/ 	.byte	0x04, 0x37
        /*0002*/ 	.short	(.L_195 - .L_194)
.L_194:
        /*0004*/ 	.word	0x00000082


	//----- nvinfo : EIATTR_KPARAM_INFO
	.align		4
.L_195:
        /*0008*/ 	.byte	0x04, 0x17
        /*000a*/ 	.short	(.L_197 - .L_196)
.L_196:
        /*000c*/ 	.word	0x00000000
        /*0010*/ 	.short	0x0003
        /*0012*/ 	.short	0x0028
        /*0014*/ 	.byte	0x00, 0xf0, 0x61, 0x00


	//----- nvinfo : EIATTR_KPARAM_INFO
	.align		4
.L_197:
        /*0018*/ 	.byte	0x04, 0x17
        /*001a*/ 	.short	(.L_199 - .L_198)
.L_198:
        /*001c*/ 	.word	0x00000000
        /*0020*/ 	.short	0x0002
        /*0022*/ 	.short	0x0020
        /*0024*/ 	.byte	0x00, 0xf0, 0x05, 0x00


	//----- nvinfo : EIATTR_KPARAM_INFO
	.align		4
.L_199:
        /*0028*/ 	.byte	0x04, 0x17
        /*002a*/ 	.short	(.L_201 - .L_200)
.L_200:
        /*002c*/ 	.word	0x00000000
        /*0030*/ 	.short	0x0001
        /*0032*/ 	.short	0x0008
        /*0034*/ 	.byte	0x00, 0xf0, 0x61, 0x00


	//----- nvinfo : EIATTR_KPARAM_INFO
	.align		4
.L_201:
        /*0038*/ 	.byte	0x04, 0x17
        /*003a*/ 	.short	(.L_203 - .L_202)
.L_202:
        /*003c*/ 	.word	0x00000000
        /*0040*/ 	.short	0x0000
        /*0042*/ 	.short	0x0000
        /*0044*/ 	.byte	0x00, 0xf0, 0x21, 0x00


	//----- nvinfo : EIATTR_SPARSE_MMA_MASK
	.align		4
.L_203:
        /*0048*/ 	.byte	0x03, 0x50
        /*004a*/ 	.short	0x0000


	//----- nvinfo : EIATTR_MAXREG_COUNT
	.align		4
        /*004c*/ 	.byte	0x03, 0x1b
        /*004e*/ 	.short	0x0040


	//----- nvinfo : EIATTR_NUM_BARRIERS
	.align		4
        /*0050*/ 	.byte	0x02, 0x4c
        /*0052*/ 	.byte	0x01
	.zero		1


	//----- nvinfo : EIATTR_MERCURY_ISA_VERSION
	.align		4
        /*0054*/ 	.byte	0x03, 0x5f
        /*0056*/ 	.short	0x0101


	//----- nvinfo : EIATTR_VRC_CTA_INIT_COUNT
	.align		4
        /*0058*/ 	.byte	0x02, 0x4a
	.zero		1
	.zero		1


	//----- nvinfo : EIATTR_EXIT_INSTR_OFFSETS
	.align		4
        /*005c*/ 	.byte	0x04, 0x1c
        /*005e*/ 	.short	(.L_205 - .L_204)


	//   ....[0]....
.L_204:
        /*0060*/ 	.word	0x000007d0


	//   ....[1]....
        /*0064*/ 	.word	0x00001370


	//----- nvinfo : EIATTR_MAX_THREADS
	.align		4
.L_205:
        /*0068*/ 	.byte	0x04, 0x05
        /*006a*/ 	.short	(.L_207 - .L_206)
.L_206:
        /*006c*/ 	.word	0x00000100
        /*0070*/ 	.word	0x00000001
        /*0074*/ 	.word	0x00000001


	//----- nvinfo : EIATTR_CRS_STACK_SIZE
	.align		4
.L_207:
        /*0078*/ 	.byte	0x04, 0x1e
        /*007a*/ 	.short	(.L_209 - .L_208)
.L_208:
        /*007c*/ 	.word	0x00000000


	//----- nvinfo : EIATTR_CBANK_PARAM_SIZE
	.align		4
.L_209:
        /*0080*/ 	.byte	0x03, 0x19
        /*0082*/ 	.short	0x0040


	//----- nvinfo : EIATTR_PARAM_CBANK
	.align		4
        /*0084*/ 	.byte	0x04, 0x0a
        /*0086*/ 	.short	(.L_211 - .L_210)
	.align		4
.L_210:
        /*0088*/ 	.word	index@(.nv.constant0._ZN2at6native60_GLOBAL__N__2075b504_27_DistributionCauchyKernel_cu_d62eea8743distribution_elementwise_grid_stride_kernelIfLi4EZNS0_9templates4cuda21uniform_and_transformIN3c108BFloat16EfPNS_17CUDAGeneratorImplEZZZNS4_13cauchy_kernelIS9_EEvRNS_18TensorIteratorBaseEddT_ENKUlvE_clEvENKUlvE2_clEvEUlfE_EEvSC_T1_T2_EUlP24curandStatePhilox4_32_10E0_ZNS1_27distribution_nullary_kernelIS7_f6float4S9_SL_SG_EEvSC_SI_RKT3_T4_EUlifE_EEvlNS_15PhiloxCudaStateESH_SI_)
        /*008c*/ 	.short	0x0380
        /*008e*/ 	.short	0x0040


	//----- nvinfo : EIATTR_SW_WAR
	.align		4
.L_211:
        /*0090*/ 	.byte	0x04, 0x36
        /*0092*/ 	.short	(.L_213 - .L_212)
.L_212:
        /*0094*/ 	.word	0x00000008
.L_213:


//--------------------- .nv.info._ZN2at6native60_GLOBAL__N__2075b504_27_DistributionCauchyKernel_cu_d62eea8743distribution_elementwise_grid_stride_kernelIfLi4EZNS0_9templates4cuda21uniform_and_transformIN3c108BFloat16EfPNS_17CUDAGeneratorImplEZZZNS4_13cauchy_kernelIS9_EEvRNS_18TensorIteratorBaseEddT_ENKUlvE_clEvENKUlvE2_clEvEUlfE_EEvSC_T1_T2_EUlP24curandStatePhilox4_32_10E_ZNS1_27distribution_nullary_kernelIS7_f7double2S9_SL_SG_EEvSC_SI_RKT3_T4_EUlifE0_EEvlNS_15PhiloxCudaStateESH_SI_ --------------------------
	.section	.nv.info._ZN2at6native60_GLOBAL__N__2075b504_27_DistributionCauchyKernel_cu_d62eea8743distribution_elementwise_grid_stride_kernelIfLi4EZNS0_9templates4cuda21uniform_and_transformIN3c108BFloat16EfPNS_17CUDAGeneratorImplEZZZNS4_13cauchy_kernelIS9_EEvRNS_18TensorIteratorBaseEddT_ENKUlvE_clEvENKUlvE2_clEvEUlfE_EEvSC_T1_T2_EUlP24curandStatePhilox4_32_10E_ZNS1_27distribution_nullary_kernelIS7_f7double2S9_SL_SG_EEvSC_SI_RKT3_T4_EUlifE0_EEvlNS_15PhiloxCudaStateESH_SI_,"",@"SHT_CUDA_INFO"
	.sectionflags	@""
	.align	4


	//----- nvinfo : EIATTR_CUDA_API_VERSION
	.align		4
        /*0000*/ 	.byte	0x04, 0x37
        /*0002*/ 	.short	(.L_215 - .L_214)
.L_214:
        /*0004*/ 	.word	0x00000082


	//----- nvinfo : EIATTR_KPARAM_INFO
	.align		4
.L_215:
        /*0008*/ 	.byte	0x04, 0x17
        /*000a*/ 	.short	(.L_217 - .L_216)
.L_216:
        /*000c*/ 	.word	0x00000000
        /*0010*/ 	.short	0x0003
        /*0012*/ 	.short	0x0028
        /*0014*/ 	.byte	0x00, 0xf0, 0xa1, 0x06


	//----- nvinfo : EIATTR_KPARAM_INFO
	.align		4
.L_217:
        /*0018*/ 	.byte	0x04, 0x17
        /*001a*/ 	.short	(.L_219 - .L_218)
.L_218:
        /*001c*/ 	.word	0x00000000
        /*0020*/ 	.short	0x0002
        /*0022*/ 	.short	0x0020
        /*0024*/ 	.byte	0x00, 0xf0, 0x05, 0x00


	//----- nvinfo : EIATTR_KPARAM_INFO
	.align		4
.L_219:
        /*0028*/ 	.byte	0x04, 0x17
        /*002a*/ 	.short	(.L_221 - .L_220)
.L_220:
        /*002c*/ 	.word	0x00000000
        /*0030*/ 	.short	0x0001
        /*0032*/ 	.short	0x0008
        /*0034*/ 	.byte	0x00, 0xf0, 0x61, 0x00


	//----- nvinfo : EIATTR_KPARAM_INFO
	.align		4
.L_221:
        /*0038*/ 	.byte	0x04, 0x17
        /*003a*/ 	.short	(.L_223 - .L_222)
.L_222:
        /*003c*/ 	.word	0x00000000
        /*0040*/ 	.short	0x0000
        /*0042*/ 	.short	0x0000
        /*0044*/ 	.byte	0x00, 0xf0, 0x21, 0x00


	//----- nvinfo : EIATTR_SPARSE_MMA_MASK
	.align		4
.L_223:
        /*0048*/ 	.byte	0x03, 0x50
        /*004a*/ 	.short	0x0000


	//----- nvinfo : EIATTR_MAXREG_COUNT
	.align		4
        /*004c*/ 	.byte	0x03, 0x1b
        /*004e*/ 	.short	0x0040


	//----- nvinfo : EIATTR_NUM_BARRIERS
	.align		4
        /*0050*/ 	.byte	0x02, 0x4c
        /*0052*/ 	.byte	0x01
	.zero		1


	//----- nvinfo : EIATTR_MERCURY_ISA_VERSION
	.align		4
        /*0054*/ 	.byte	0x03, 0x5f
        /*0056*/ 	.short	0x0101


	//----- nvinfo : EIATTR_VRC_CTA_INIT_COUNT
	.align		4
        /*0058*/ 	.byte	0x02, 0x4a
	.zero		1
	.zero		1


	//----- nvinfo : EIATTR_EXIT_INSTR_OFFSETS
	.align		4
        /*005c*/ 	.byte	0x04, 0x1c
        /*005e*/ 	.short	(.L_225 - .L_224)


	//   ....[0]....
.L_224:
        /*0060*/ 	.word	0x000007d0


	//   ....[1]....
        /*0064*/ 	.word	0x000059f0


	//----- nvinfo : EIATTR_MAX_THREADS
	.align		4
.L_225:
        /*0068*/ 	.byte	0x04, 0x05
        /*006a*/ 	.short	(.L_227 - .L_226)
.L_226:
        /*006c*/ 	.word	0x00000100
        /*0070*/ 	.word	0x00000001
        /*0074*/ 	.word	0x00000001


	//----- nvinfo : EIATTR_CRS_STACK_SIZE
	.align		4
.L_227:
        /*0078*/ 	.byte	0x04, 0x1e
        /*007a*/ 	.short	(.L_229 - .L_228)
.L_228:
        /*007c*/ 	.word	0x00000000


	//----- nvinfo : EIATTR_CBANK_PARAM_SIZE
	.align		4
.L_229:
        /*0080*/ 	.byte	0x03, 0x19
        /*0082*/ 	.short	0x01d0


	//----- nvinfo : EIATTR_PARAM_CBANK
	.align		4
        /*0084*/ 	.byte	0x04, 0x0a
        /*0086*/ 	.short	(.L_231 - .L_230)
	.align		4
.L_230:
        /*0088*/ 	.word	index@(.nv.constant0._ZN2at6native60_GLOBAL__N__2075b504_27_DistributionCauchyKernel_cu_d62eea8743distribution_elementwise_grid_stride_kernelIfLi4EZNS0_9templates4cuda21uniform_and_transformIN3c108BFloat16EfPNS_17CUDAGeneratorImplEZZZNS4_13cauchy_kernelIS9_EEvRNS_18TensorIteratorBaseEddT_ENKUlvE_clEvENKUlvE2_clEvEUlfE_EEvSC_T1_T2_EUlP24curandStatePhilox4_32_10E_ZNS1_27distribution_nullary_kernelIS7_f7double2S9_SL_SG_EEvSC_SI_RKT3_T4_EUlifE0_EEvlNS_15PhiloxCudaStateESH_SI_)
        /*008c*/ 	.short	0x0380
        /*008e*/ 	.short	0x01d0


	//----- nvinfo : EIATTR_SW_WAR
	.align		4
.L_231:
        /*0090*/ 	.byte	0x04, 0x36
        /*0092*/ 	.short	(.L_233 - .L_232)
.L_232:
        /*0094*/ 	.word	0x00000008
.L_233:


//--------------------- .nv.info._ZN2at6native60_GLOBAL__N__2075b504_27_DistributionCauchyKernel_cu_d62eea8743distribution_elementwise_grid_stride_kernelIfLi4EZNS0_9templates4cuda21uniform_and_transformIN3c108BFloat16EfPNS_17CUDAGeneratorImplEZZZNS4_13cauchy_kernelIS9_EEvRNS_18TensorIteratorBaseEddT_ENKUlvE_clEvENKUlvE2_clEvEUlfE_EEvSC_T1_T2_EUlP24curandStatePhilox4_32_10E_ZNS1_27distribution_nullary_kernelIS7_f7double2S9_SL_SG_EEvSC_SI_RKT3_T4_EUlifE_EEvlNS_15PhiloxCudaStateESH_SI_ --------------------------
	.section	.nv.info._ZN2at6native60_GLOBAL__N__2075b504_27_DistributionCauchyKernel_cu_d62eea8743distribution_elementwise_grid_stride_kernelIfLi4EZNS0_9templates4cuda21uniform_and_transformIN3c108BFloat16EfPNS_17CUDAGeneratorImplEZZZNS4_13cauchy_kernelIS9_EEvRNS_18TensorIteratorBaseEddT_ENKUlvE_clEvENKUlvE2_clEvEUlfE_EEvSC_T1_T2_EUlP24curandStatePhilox4_32_10E_ZNS1_27distribution_nullary_kernelIS7_f7double2S9_SL_SG_EEvSC_SI_RKT3_T4_EUlifE_EEvlNS_15PhiloxCudaStateESH_SI_,"",@"SHT_CUDA_INFO"
	.sectionflags	@""
	.align	4


	//----- nvinfo : EIATTR_CUDA_API_VERSION
	.align		4
        /*0000*/ 	.byte	0x04, 0x37
        /*0002*/ 	.short	(.L_235 - .L_234)
.L_234:
        /*0004*/ 	.word	0x00000082


	//----- nvinfo : EIATTR_KPARAM_INFO
	.align		4
.L_235:
        /*0008*/ 	.byte	0x04, 0x17
        /*000a*/ 	.short	(.L_237 - .L_236)
.L_236:
        /*000c*/ 	.word	0x00000000
        /*0010*/ 	.short	0x0003
        /*0012*/ 	.short	0x0028
        /*0014*/ 	.byte	0x00, 0xf0, 0x61, 0x00


	//----- nvinfo : EIATTR_KPARAM_INFO
	.align		4
.L_237:
        /*0018*/ 	.byte	0x04, 0x17
        /*001a*/ 	.short	(.L_239 - .L_238)
.L_238:
        /*001c*/ 	.word	0x00000000
        /*0020*/ 	.short	0x0002
        /*0022*/ 	.short	0x0020
        /*0024*/ 	.byte	0x00, 0xf0, 0x05, 0x00


	//----- nvinfo : EIATTR_KPARAM_INFO
	.align		4
.L_239:
        /*0028*/ 	.byte	0x04, 0x17
        /*002a*/ 	.short	(.L_241 - .L_240)
.L_240:
        /*002c*/ 	.word	0x00000000
        /*0030*/ 	.short	0x0001
        /*0032*/ 	.short	0x0008
        /*0034*/ 	.byte	0x00, 0xf0, 0x61, 0x00


	//----- nvinfo : EIATTR_KPARAM_INFO
	.align		4
.L_241:
        /*0038*/ 	.byte	0x04, 0x17
        /*003a*/ 	.short	(.L_243 - .L_242)
.L_242:
        /*003c*/ 	.word	0x00000000
        /*0040*/ 	.short	0x0000
        /*0042*/ 	.short	0x0000
        /*0044*/ 	.byte	0x00, 0xf0, 0x21, 0x00


	//----- nvinfo : EIATTR_SPARSE_MMA_MASK
	.align		4
.L_243:
        /*0048*/ 	.byte	0x03, 0x50
        /*004a*/ 	.short	0x0000


	//----- nvinfo : EIATTR_MAXREG_COUNT
	.align		4
        /*004c*/ 	.byte	0x03, 0x1b
        /*004e*/ 	.short	0x0040


	//----- nvinfo : EIATTR_NUM_BARRIERS
	.align		4
        /*0050*/ 	.byte	0x02, 0x4c
        /*0052*/ 	.byte	0x01
	.zero		1


	//----- nvinfo : EIATTR_MERCURY_ISA_VERSION
	.align		4
        /*0054*/ 	.byte	0x03, 0x5f
        /*0056*/ 	.short	0x0101


	//----- nvinfo : EIATTR_VRC_CTA_INIT_COUNT
	.align		4
        /*0058*/ 	.byte	0x02, 0x4a
	.zero		1
	.zero		1


	//----- nvinfo : EIATTR_EXIT_INSTR_OFFSETS
	.align		4
        /*005c*/ 	.byte	0x04, 0x1c
        /*005e*/ 	.short	(.L_245 - .L_244)


	//   ....[0]....
.L_244:
        /*0060*/ 	.word	0x000007b0


	//   ....[1]....
        /*0064*/ 	.word	0x00001510


	//----- nvinfo : EIATTR_MAX_THREADS
	.align		4
.L_245:
        /*0068*/ 	.byte	0x04, 0x05
        /*006a*/ 	.short	(.L_247 - .L_246)
.L_246:
        /*006c*/ 	.word	0x00000100
        /*0070*/ 	.word	0x00000001
        /*0074*/ 	.word	0x00000001


	//----- nvinfo : EIATTR_CRS_STACK_SIZE
	.align		4
.L_247:
        /*0078*/ 	.byte	0x04, 0x1e
        /*007a*/ 	.short	(.L_249 - .L_248)
.L_248:
        /*007c*/ 	.word	0x00000000


	//----- nvinfo : EIATTR_CBANK_PARAM_SIZE
	.align		4
.L_249:
        /*0080*/ 	.byte	0x03, 0x19
        /*0082*/ 	.short	0x0040


	//----- nvinfo : EIATTR_PARAM_CBANK
	.align		4
        /*0084*/ 	.byte	0x04, 0x0a
        /*0086*/ 	.short	(.L_251 - .L_250)
	.align		4
.L_250:
        /*0088*/ 	.word	index@(.nv.constant0._ZN2at6native60_GLOBAL__N__2075b504_27_DistributionCauchyKernel_cu_d62eea8743distribution_elementwise_grid_stride_kernelIfLi4EZNS0_9templates4cuda21uniform_and_transformIN3c108BFloat16EfPNS_17CUDAGeneratorImplEZZZNS4_13cauchy_kernelIS9_EEvRNS_18TensorIteratorBaseEddT_ENKUlvE_clEvENKUlvE2_clEvEUlfE_EEvSC_T1_T2_EUlP24curandStatePhilox4_32_10E_ZNS1_27distribution_nullary_kernelIS7_f7double2S9_SL_SG_EEvSC_SI_RKT3_T4_EUlifE_EEvlNS_15PhiloxCudaStateESH_SI_)
        /*008c*/ 	.short	0x0380
        /*008e*/ 	.short	0x0040


	//----- nvinfo : EIATTR_SW_WAR
	.align		4
.L_251:
        /*0090*/ 	.byte	0x04, 0x36
        /*0092*/ 	.short	(.L_253 - .L_252)
.L_252:
        /*0094*/ 	.word	0x00000008
.L_253:


//--------------------- .nv.info._ZN2at6native60_GLOBAL__N__2075b504_27_DistributionCauchyKernel_cu_d62eea8743distribution_elementwise_grid_stride_kernelIfLi4EZNS0_9templates4cuda21uniform_and_transformIN3c104HalfEfPNS_17CUDAGeneratorImplEZZZNS4_13cauchy_kernelIS9_EEvRNS_18TensorIteratorBaseEddT_ENKUlvE_clEvENKUlvE1_clEvEUlfE_EEvSC_T1_T2_EUlP24curandStatePhilox4_32_10E0_ZNS1_27distribution_nullary_kernelIS7_f6float4S9_SL_SG_EEvSC_SI_RKT3_T4_EUlifE0_EEvlNS_15PhiloxCudaStateESH_SI_ --------------------------
	.section	.nv.info._ZN2at6native60_GLOBAL__N__2075b504_27_DistributionCauchyKernel_cu_d62eea8743distribution_elementwise_grid_stride_kernelIfLi4EZNS0_9templates4cuda21uniform_and_transformIN3c104HalfEfPNS_17CUDAGeneratorImplEZZZNS4_13cauchy_kernelIS9_EEvRNS_18TensorIteratorBaseEddT_ENKUlvE_clEvENKUlvE1_clEvEUlfE_EEvSC_T1_T2_EUlP24curandStatePhilox4_32_10E0_ZNS1_27distribution_nullary_kernelIS7_f6float4S9_SL_SG_EEvSC_SI_RKT3_T4_EUlifE0_EEvlNS_15PhiloxCudaStateESH_SI_,"",@"SHT_CUDA_INFO"
	.sectionflags	@""
	.align	4


	//----- nvinfo : EIATTR_CUDA_API_VERSION
	.align		4
        /*0000*/ 	.byte	0x04, 0x37
        /*0002*/ 	.short	(.L_255 - .L_254)
.L_254:
        /*0004*/ 	.word	0x00000082


	//----- nvinfo : EIATTR_KPARAM_INFO
	.align		4
.L_255:
        /*0008*/ 	.byte	0x04, 0x17
        /*000a*/ 	.short	(.L_257 - .L_256)
.L_256:
        /*000c*/ 	.word	0x00000000
        /*0010*/ 	.short	0x0003
        /*0012*/ 	.short	0x0028
        /*0014*/ 	.byte	0x00, 0xf0, 0xa1, 0x06


	//----- nvinfo : EIATTR_KPARAM_INFO
	.align		4
.L_257:
        /*0018*/ 	.byte	0x04, 0x17
        /*001a*/ 	.short	(.L_259 - .L_258)
.L_258:
        /*001c*/ 	.word	0x00000000
        /*0020*/ 	.short	0x0002
        /*0022*/ 	.short	0x0020
        /*0024*/ 	.byte	0x00, 0xf0, 0x05, 0x00


	//----- nvinfo : EIATTR_KPARAM_INFO
	.align		4
.L_259:
        /*0028*/ 	.byte	0x04, 0x17
        /*002a*/ 	.short	(.L_261 - .L_260)
.L_260:
        /*002c*/ 	.word	0x00000000
        /*0030*/ 	.short	0x0001
        /*0032*/ 	.short	0x0008
        /*0034*/ 	.byte	0x00, 0xf0, 0x61, 0x00


	//----- nvinfo : EIATTR_KPARAM_INFO
	.align		4
.L_261:
        /*0038*/ 	.byte	0x04, 0x17
        /*003a*/ 	.short	(.L_263 - .L_262)
.L_262:
        /*003c*/ 	.word	0x00000000
        /*0040*/ 	.short	0x0000
        /*0042*/ 	.short	0x0000
        /*0044*/ 	.byte	0x00, 0xf0, 0x21, 0x00


	//----- nvinfo : EIATTR_SPARSE_MMA_MASK
	.align		4
.L_263:
        /*0048*/ 	.byte	0x03, 0x50
        /*004a*/ 	.short	0x0000


	//----- nvinfo : EIATTR_MAXREG_COUNT
	.align		4
        /*004c*/ 	.byte	0x03, 0x1b
        /*004e*/ 	.short	0x0040


	//----- nvinfo : EIATTR_NUM_BARRIERS
	.align		4
        /*0050*/ 	.byte	0x02, 0x4c
        /*0052*/ 	.byte	0x01
	.zero		1


	//----- nvinfo : EIATTR_MERCURY_ISA_VERSION
	.align		4
        /*0054*/ 	.byte	0x03, 0x5f
        /*0056*/ 	.short	0x0101


	//----- nvinfo : EIATTR_VRC_CTA_INIT_COUNT
	.align		4
        /*0058*/ 	.byte	0x02, 0x4a
	.zero		1
	.zero		1


	//----- nvinfo : EIATTR_EXIT_INSTR_OFFSETS
	.align		4
        /*005c*/ 	.byte	0x04, 0x1c
        /*005e*/ 	.short	(.L_265 - .L_264)


	//   ....[0]....
.L_264:
        /*0060*/ 	.word	0x000007d0


	//   ....[1]....
        /*0064*/ 	.word	0x000055f0


	//----- nvinfo : EIATTR_MAX_THREADS
	.align		4
.L_265:
        /*0068*/ 	.byte	0x04, 0x05
        /*006a*/ 	.short	(.L_267 - .L_266)
.L_266:
        /*006c*/ 	.word	0x00000100
        /*0070*/ 	.word	0x00000001
        /*0074*/ 	.word	0x00000001


	//----- nvinfo : EIATTR_CRS_STACK_SIZE
	.align		4
.L_267:
        /*0078*/ 	.byte	0x04, 0x1e
        /*007a*/ 	.short	(.L_269 - .L_268)
.L_268:
        /*007c*/ 	.word	0x00000000


	//----- nvinfo : EIATTR_CBANK_PARAM_SIZE
	.align		4
.L_269:
        /*0080*/ 	.byte	0x03, 0x19
        /*0082*/ 	.short	0x01d0


	//----- nvinfo : EIATTR_PARAM_CBANK
	.align		4
        /*0084*/ 	.byte	0x04, 0x0a
        /*0086*/ 	.short	(.L_271 - .L_270)
	.align		4
.L_270:
        /*0088*/ 	.word	index@(.nv.constant0._ZN2at6native60_GLOBAL__N__2075b504_27_DistributionCauchyKernel_cu_d62eea8743distribution_elementwise_grid_stride_kernelIfLi4EZNS0_9templates4cuda21uniform_and_transformIN3c104HalfEfPNS_17CUDAGeneratorImplEZZZNS4_13cauchy_kernelIS9_EEvRNS_18TensorIteratorBaseEddT_ENKUlvE_clEvENKUlvE1_clEvEUlfE_EEvSC_T1_T2_EUlP24curandStatePhilox4_32_10E0_ZNS1_27distribution_nullary_kernelIS7_f6float4S9_SL_SG_EEvSC_SI_RKT3_T4_EUlifE0_EEvlNS_15PhiloxCudaStateESH_SI_)
        /*008c*/ 	.short	0x0380
        /*008e*/ 	.short	0x01d0


	//----- nvinfo : EIATTR_SW_WAR
	.align		4
.L_271:
        /*0090*/ 	.byte	0x04, 0x36
        /*0092*/ 	.short	(.L_273 - .L_272)
.L_272:
        /*0094*/ 	.word	0x00000008
.L_273:


//--------------------- .nv.info._ZN2at6native60_GLOBAL__N__2075b504_27_DistributionCauchyKernel_cu_d62eea8743distribution_elementwise_grid_stride_kernelIfLi4EZNS0_9templates4cuda21uniform_and_transformIN3c104HalfEfPNS_17CUDAGeneratorImplEZZZNS4_13cauchy_kernelIS9_EEvRNS_18TensorIteratorBaseEddT_ENKUlvE_clEvENKUlvE1_clEvEUlfE_EEvSC_T1_T2_EUlP24curandStatePhilox4_32_10E0_ZNS1_27distribution_nullary_kernelIS7_f6float4S9_SL_SG_EEvSC_SI_RKT3_T4_EUlifE_EEvlNS_15PhiloxCudaStateESH_SI_ --------------------------
	.section	.nv.info._ZN2at6native60_GLOBAL__N__2075b504_27_DistributionCauchyKernel_cu_d62eea8743distribution_elementwise_grid_stride_kernelIfLi4EZNS0_9templates4cuda21uniform_and_transformIN3c104HalfEfPNS_17CUDAGeneratorImplEZZZNS4_13cauchy_kernelIS9_EEvRNS_18TensorIteratorBaseEddT_ENKUlvE_clEvENKUlvE1_clEvEUlfE_EEvSC_T1_T2_EUlP24curandStatePhilox4_32_10E0_ZNS1_27distribution_nullary_kernelIS7_f6float4S9_SL_SG_EEvSC_SI_RKT3_T4_EUlifE_EEvlNS_15PhiloxCudaStateESH_SI_,"",@"SHT_CUDA_INFO"
	.sectionflags	@""
	.align	4


	//----- nvinfo : EIATTR_CUDA_API_VERSION
	.align		4
        /*0000*/ 	.byte	0x04, 0x37
        /*0002*/ 	.short	(.L_275 - .L_274)
.L_274:
        /*0004*/ 	.word	0x00000082


	//----- nvinfo : EIATTR_KPARAM_INFO
	.align		4
.L_275:
        /*0008*/ 	.byte	0x04, 0x17
        /*000a*/ 	.short	(.L_277 - .L_276)
.L_276:
        /*000c*/ 	.word	0x00000000
        /*0010*/ 	.short	0x0003
        /*0012*/ 	.short	0x0028
        /*0014*/ 	.byte	0x00, 0xf0, 0x61, 0x00


	//----- nvinfo : EIATTR_KPARAM_INFO
	.align		4
.L_277:
        /*0018*/ 	.byte	0x04, 0x17
        /*001a*/ 	.short	(.L_279 - .L_278)
.L_278:
        /*001c*/ 	.word	0x00000000
        /*0020*/ 	.short	0x0002
        /*0022*/ 	.short	0x0020
        /*0024*/ 	.byte	0x00, 0xf0, 0x05, 0x00


	//----- nvinfo : EIATTR_KPARAM_INFO
	.align		4
.L_279:
        /*0028*/ 	.byte	0x04, 0x17
        /*002a*/ 	.short	(.L_281 - .L_280)
.L_280:
        /*002c*/ 	.word	0x00000000
        /*0030*/ 	.short	0x0001
        /*0032*/ 	.short	0x0008
        /*0034*/ 	.byte	0x00, 0xf0, 0x61, 0x00


	//----- nvinfo : EIATTR_KPARAM_INFO
	.align		4
.L_281:
        /*0038*/ 	.byte	0x04, 0x17
        /*003a*/ 	.short	(.L_283 - .L_282)
.L_282:
        /*003c*/ 	.word	0x00000000
        /*0040*/ 	.short	0x0000
        /*0042*/ 	.short	0x0000
        /*0044*/ 	.byte	0x00, 0xf0, 0x21, 0x00


	//----- nvinfo : EIATTR_SPARSE_MMA_MASK
	.align		4
.L_283:
        /*0048*/ 	.byte	0x03, 0x50
        /*004a*/ 	.short	0x0000


	//----- nvinfo : EIATTR_MAXREG_COUNT
	.align		4
        /*004c*/ 	.byte	0x03, 0x1b
        /*004e*/ 	.short	0x0040


	//----- nvinfo : EIATTR_NUM_BARRIERS
	.align		4
        /*0050*/ 	.byte	0x02, 0x4c
        /*0052*/ 	.byte	0x01
	.zero		1


	//----- nvinfo : EIATTR_MERCURY_ISA_VERSION
	.align		4
        /*0054*/ 	.byte	0x03, 0x5f
        /*0056*/ 	.short	0x0101


	//----- nvinfo : EIATTR_VRC_CTA_INIT_COUNT
	.align		4
        /*0058*/ 	.byte	0x02, 0x4a
	.zero		1
	.zero		1


	//----- nvinfo : EIATTR_EXIT_INSTR_OFFSETS
	.align		4
        /*005c*/ 	.byte	0x04, 0x1c
        /*005e*/ 	.short	(.L_285 - .L_284)


	//   ....[0]....
.L_284:
        /*0060*/ 	.word	0x000007d0


	//   ....[1]....
        /*0064*/ 	.word	0x00001370


	//----- nvinfo : EIATTR_MAX_THREADS
	.align		4
.L_285:
        /*0068*/ 	.byte	0x04, 0x05
        /*006a*/ 	.short	(.L_287 - .L_286)
.L_286:
        /*006c*/ 	.word	0x00000100
        /*0070*/ 	.word	0x00000001
        /*0074*/ 	.word	0x00000001


	//----- nvinfo : EIATTR_CRS_STACK_SIZE
	.align		4
.L_287:
        /*0078*/ 	.byte	0x04, 0x1e
        /*007a*/ 	.short	(.L_289 - .L_288)
.L_288:
        /*007c*/ 	.word	0x00000000


	//----- nvinfo : EIATTR_CBANK_PARAM_SIZE
	.align		4
.L_289:
        /*0080*/ 	.byte	0x03, 0x19
        /*0082*/ 	.short	0x0040


	//----- nvinfo : EIATTR_PARAM_CBANK
	.align		4
        /*0084*/ 	.byte	0x04, 0x0a
        /*0086*/ 	.short	(.L_291 - .L_290)
	.align		4
.L_290:
        /*0088*/ 	.word	index@(.nv.constant0._ZN2at6native60_GLOBAL__N__2075b504_27_DistributionCauchyKernel_cu_d62eea8743distribution_elementwise_grid_stride_kernelIfLi4EZNS0_9templates4cuda21uniform_and_transformIN3c104HalfEfPNS_17CUDAGeneratorImplEZZZNS4_13cauchy_kernelIS9_EEvRNS_18TensorIteratorBaseEddT_ENKUlvE_clEvENKUlvE1_clEvEUlfE_EEvSC_T1_T2_EUlP24curandStatePhilox4_32_10E0_ZNS1_27distribution_nullary_kernelIS7_f6float4S9_SL_SG_EEvSC_SI_RKT3_T4_EUlifE_EEvlNS_15PhiloxCudaStateESH_SI_)
        /*008c*/ 	.short	0x0380
        /*008e*/ 	.short	0x0040


	//----- nvinfo : EIATTR_SW_WAR
	.align		4
.L_291:
        /*0090*/ 	.byte	0x04, 0x36
        /*0092*/ 	.short	(.L_293 - .L_292)
.L_292:
        /*0094*/ 	.word	0x00000008
.L_293:


//--------------------- .nv.info._ZN2at6native60_GLOBAL__N__2075b504_27_DistributionCauchyKernel_cu_d62eea8743distribution_elementwise_grid_stride_kernelIfLi4EZNS0_9templates4cuda21uniform_and_transformIN3c104HalfEfPNS_17CUDAGeneratorImplEZZZNS4_13cauchy_kernelIS9_EEvRNS_18TensorIteratorBaseEddT_ENKUlvE_clEvENKUlvE1_clEvEUlfE_EEvSC_T1_T2_EUlP24curandStatePhilox4_32_10E_ZNS1_27distribution_nullary_kernelIS7_f7double2S9_SL_SG_EEvSC_SI_RKT3_T4_EUlifE0_EEvlNS_15PhiloxCudaStateESH_SI_ --------------------------
	.section	.nv.info._ZN2at6native60_GLOBAL__N__2075b504_27_DistributionCauchyKernel_cu_d62eea8743distribution_elementwise_grid_stride_kernelIfLi4EZNS0_9templates4cuda21uniform_and_transformIN3c104HalfEfPNS_17CUDAGeneratorImplEZZZNS4_13cauchy_kernelIS9_EEvRNS_18TensorIteratorBaseEddT_ENKUlvE_clEvENKUlvE1_clEvEUlfE_EEvSC_T1_T2_EUlP24curandStatePhilox4_32_10E_ZNS1_27distribution_nullary_kernelIS7_f7double2S9_SL_SG_EEvSC_SI_RKT3_T4_EUlifE0_EEvlNS_15PhiloxCudaStateESH_SI_,"",@"SHT_CUDA_INFO"
	.sectionflags	@""
	.align	4


	//----- nvinfo : EIATTR_CUDA_API_VERSION
	.align		4
        /*0000*/ 	.byte	0x04, 0x37
        /*0002*/ 	.short	(.L_295 - .L_294)
.L_294:
        /*0004*/ 	.word	0x00000082


	//----- nvinfo : EIATTR_KPARAM_INFO
	.align		4
.L_295:
        /*0008*/ 	.byte	0x04, 0x17
        /*000a*/ 	.short	(.L_297 - .L_296)
.L_296:
        /*000c*/ 	.word	0x00000000
        /*0010*/ 	.short	0x0003
        /*0012*/ 	.short	0x0028
        /*0014*/ 	.byte	0x00, 0xf0, 0xa1, 0x06


	//----- nvinfo : EIATTR_KPARAM_INFO
	.align		4
.L_297:
        /*0018*/ 	.byte	0x04, 0x17
        /*001a*/ 	.short	(.L_299 - .L_298)
.L_298:
        /*001c*/ 	.word	0x00000000
        /*0020*/ 	.short	0x0002
        /*0022*/ 	.short	0x0020
        /*0024*/ 	.byte	0x00, 0xf0, 0x05, 0x00


	//----- nvinfo : EIATTR_KPARAM_INFO
	.align		4
.L_299:
        /*0028*/ 	.byte	0x04, 0x17
        /*002a*/ 	.short	(.L_301 - .L_300)
.L_300:
        /*002c*/ 	.word	0x00000000
        /*0030*/ 	.short	0x0001
        /*0032*/ 	.short	0x0008
        /*0034*/ 	.byte	0x00, 0xf0, 0x61, 0x00


	//----- nvinfo : EIATTR_KPARAM_INFO
	.align		4
.L_301:
        /*0038*/ 	.byte	0x04, 0x17
        /*003a*/ 	.short	(.L_303 - .L_302)
.L_302:
        /*003c*/ 	.word	0x00000000
        /*0040*/ 	.short	0x0000
        /*0042*/ 	.short	0x0000
        /*0044*/ 	.byte	0x00, 0xf0, 0x21, 0x00


	//----- nvinfo : EIATTR_SPARSE_MMA_MASK
	.align		4
.L_303:
        /*0048*/ 	.byte	0x03, 0x50
        /*004a*/ 	.short	0x0000


	//----- nvinfo : EIATTR_MAXREG_COUNT
	.align		4
        /*004c*/ 	.byte	0x03, 0x1b
        /*004e*/ 	.short	0x0040


	//----- nvinfo : EIATTR_NUM_BARRIERS
	.align		4
        /*0050*/ 	.byte	0x02, 0x4c
        /*0052*/ 	.byte	0x01
	.zero		1


	//----- nvinfo : EIATTR_MERCURY_ISA_VERSION
	.align		4
        /*0054*/ 	.byte	0x03, 0x5f
        /*0056*/ 	.short	0x0101


	//----- nvinfo : EIATTR_VRC_CTA_INIT_COUNT
	.align		4
        /*0058*/ 	.byte	0x02, 0x4a
	.zero		1
	.zero		1


	//----- nvinfo : EIATTR_EXIT_INSTR_OFFSETS
	.align		4
        /*005c*/ 	.byte	0x04, 0x1c
        /*005e*/ 	.short	(.L_305 - .L_304)


	//   ....[0]....
.L_304:
        /*0060*/ 	.word	0x000007d0


	//   ....[1]....
        /*0064*/ 	.word	0x000059f0


	//----- nvinfo : EIATTR_MAX_THREADS
	.align		4
.L_305:
        /*0068*/ 	.byte	0x04, 0x05
        /*006a*/ 	.short	(.L_307 - .L_306)
.L_306:
        /*006c*/ 	.word	0x00000100
        /*0070*/ 	.word	0x00000001
        /*0074*/ 	.word	0x00000001


	//----- nvinfo : EIATTR_CRS_STACK_SIZE
	.align		4
.L_307:
        /*0078*/ 	.byte	0x04, 0x1e
        /*007a*/ 	.short	(.L_309 - .L_308)
.L_308:
        /*007c*/ 	.word	0x00000000


	//----- nvinfo : EIATTR_CBANK_PARAM_SIZE
	.align		4
.L_309:
        /*0080*/ 	.byte	0x03, 0x19
        /*0082*/ 	.short	0x01d0


	//----- nvinfo : EIATTR_PARAM_CBANK
	.align		4
        /*0084*/ 	.byte	0x04, 0x0a
        /*0086*/ 	.short	(.L_311 - .L_310)
	.align		4
.L_310:
        /*0088*/ 	.word	index@(.nv.constant0._ZN2at6native60_GLOBAL__N__2075b504_27_DistributionCauchyKernel_cu_d62eea8743distribution_elementwise_grid_stride_kernelIfLi4EZNS0_9templates4cuda21uniform_and_transformIN3c104HalfEfPNS_17CUDAGeneratorImplEZZZNS4_13cauchy_kernelIS9_EEvRNS_18TensorIteratorBaseEddT_ENKUlvE_clEvENKUlvE1_clEvEUlfE_EEvSC_T1_T2_EUlP24curandStatePhilox4_32_10E_ZNS1_27distribution_nullary_kernelIS7_f7double2S9_SL_SG_EEvSC_SI_RKT3_T4_EUlifE0_EEvlNS_15PhiloxCudaStateESH_SI_)
        /*008c*/ 	.short	0x0380
        /*008e*/ 	.short	0x01d0


	//----- nvinfo : EIATTR_SW_WAR
	.align		4
.L_311:
        /*0090*/ 	.byte	0x04, 0x36
        /*0092*/ 	.short	(.L_313 - .L_312)
.L_312:
        /*0094*/ 	.word	0x00000008
.L_313:


//--------------------- .nv.info._ZN2at6native60_GLOBAL__N__2075b504_27_DistributionCauchyKernel_cu_d62eea8743distribution_elementwise_grid_stride_kernelIfLi4EZNS0_9templates4cuda21uniform_and_transformIN3c104HalfEfPNS_17CUDAGeneratorImplEZZZNS4_13cauchy_kernelIS9_EEvRNS_18TensorIteratorBaseEddT_ENKUlvE_clEvENKUlvE1_clEvEUlfE_EEvSC_T1_T2_EUlP24curandStatePhilox4_32_10E_ZNS1_27distribution_nullary_kernelIS7_f7double2S9_SL_SG_EEvSC_SI_RKT3_T4_EUlifE_EEvlNS_15PhiloxCudaStateESH_SI_ --------------------------
	.section	.nv.info._ZN2at6native60_GLOBAL__N__2075b504_27_DistributionCauchyKernel_cu_d62eea8743distribution_elementwise_grid_stride_kernelIfLi4EZNS0_9templates4cuda21uniform_and_transformIN3c104HalfEfPNS_17CUDAGeneratorImplEZZZNS4_13cauchy_kernelIS9_EEvRNS_18TensorIteratorBaseEddT_ENKUlvE_clEvENKUlvE1_clEvEUlfE_EEvSC_T1_T2_EUlP24curandStatePhilox4_32_10E_ZNS1_27distribution_nullary_kernelIS7_f7double2S9_SL_SG_EEvSC_SI_RKT3_T4_EUlifE_EEvlNS_15PhiloxCudaStateESH_SI_,"",@"SHT_CUDA_INFO"
	.sectionflags	@""
	.align	4


	//----- nvinfo : EIATTR_CUDA_API_VERSION
	.align		4
        /*0000*/ 	.byte	0x04, 0x37
        /*0002*/ 	.short	(.L_315 - .L_314)
.L_314:
        /*0004*/ 	.word	0x00000082


	//----- nvinfo : EIATTR_KPARAM_INFO
	.align		4
.L_315:
        /*0008*/ 	.byte	0x04, 0x17
        /*000a*/ 	.short	(.L_317 - .L_316)
.L_316:
        /*000c*/ 	.word	0x00000000
        /*0010*/ 	.short	0x0003
        /*0012*/ 	.short	0x0028
        /*0014*/ 	.byte	0x00, 0xf0, 0x61, 0x00


	//----- nvinfo : EIATTR_KPARAM_INFO
	.align		4
.L_317:
        /*0018*/ 	.byte	0x04, 0x17
        /*001a*/ 	.short	(.L_319 - .L_318)
.L_318:
        /*001c*/ 	.word	0x00000000
        /*0020*/ 	.short	0x0002
        /*0022*/ 	.short	0x0020
        /*0024*/ 	.byte	0x00, 0xf0, 0x05, 0x00


	//----- nvinfo : EIATTR_KPARAM_INFO
	.align		4
.L_319:
        /*0028*/ 	.byte	0x04, 0x17
        /*002a*/ 	.short	(.L_321 - .L_320)
.L_320:
        /*002c*/ 	.word	0x00000000
        /*0030*/ 	.short	0x0001
        /*0032*/ 	.short	0x0008
        /*0034*/ 	.byte	0x00, 0xf0, 0x61, 0x00


	//----- nvinfo : EIATTR_KPARAM_INFO
	.align		4
.L_321:
        /*0038*/ 	.byte	0x04, 0x17
        /*003a*/ 	.short	(.L_323 - .L_322)
.L_322:
        /*003c*/ 	.word	0x00000000
        /*0040*/ 	.short	0x0000
        /*0042*/ 	.short	0x0000
        /*0044*/ 	.byte	0x00, 0xf0, 0x21, 0x00


	//----- nvinfo : EIATTR_SPARSE_MMA_MASK
	.align		4
.L_323:
        /*0048*/ 	.byte	0x03, 0x50
        /*004a*/ 	.short	0x0000


	//----- nvinfo : EIATTR_MAXREG_COUNT
	.align		4
        /*004c*/ 	.byte	0x03, 0x1b
        /*004e*/ 	.short	0x0040


	//----- nvinfo : EIATTR_NUM_BARRIERS
	.align		4
        /*0050*/ 	.byte	0x02, 0x4c
        /*0052*/ 	.byte	0x01
	.zero		1


	//----- nvinfo : EIATTR_MERCURY_ISA_VERSION
	.align		4
        /*0054*/ 	.byte	0x03, 0x5f
        /*0056*/ 	.short	0x0101


	//----- nvinfo : EIATTR_VRC_CTA_INIT_COUNT
	.align		4
        /*0058*/ 	.byte	0x02, 0x4a
	.zero		1
	.zero		1


	//----- nvinfo : EIATTR_EXIT_INSTR_OFFSETS
	.align		4
        /*005c*/ 	.byte	0x04, 0x1c
        /*005e*/ 	.short	(.L_325 - .L_324)


	//   ....[0]....
.L_324:
        /*0060*/ 	.word	0x000007b0


	//   ....[1]....
        /*0064*/ 	.word	0x00001510


	//----- nvinfo : EIATTR_MAX_THREADS
	.align		4
.L_325:
        /*0068*/ 	.byte	0x04, 0x05
        /*006a*/ 	.short	(.L_327 - .L_326)
.L_326:
        /*006c*/ 	.word	0x00000100
        /*0070*/ 	.word	0x00000001
        /*0074*/ 	.word	0x00000001


	//----- nvinfo : EIATTR_CRS_STACK_SIZE
	.align		4
.L_327:
        /*0078*/ 	.byte	0x04, 0x1e
        /*007a*/ 	.short	(.L_329 - .L_328)
.L_328:
        /*007c*/ 	.word	0x00000000


	//----- nvinfo : EIATTR_CBANK_PARAM_SIZE
	.align		4
.L_329:
        /*0080*/ 	.byte	0x03, 0x19
        /*0082*/ 	.short	0x0040


	//----- nvinfo : EIATTR_PARAM_CBANK
	.align		4
        /*0084*/ 	.byte	0x04, 0x0a
        /*0086*/ 	.short	(.L_331 - .L_330)
	.align		4
.L_330:
        /*0088*/ 	.word	index@(.nv.constant0._ZN2at6native60_GLOBAL__N__2075b504_27_DistributionCauchyKernel_cu_d62eea8743distribution_elementwise_grid_stride_kernelIfLi4EZNS0_9templates4cuda21uniform_and_transformIN3c104HalfEfPNS_17CUDAGeneratorImplEZZZNS4_13cauchy_kernelIS9_EEvRNS_18TensorIteratorBaseEddT_ENKUlvE_clEvENKUlvE1_clEvEUlfE_EEvSC_T1_T2_EUlP24curandStatePhilox4_32_10E_ZNS1_27distribution_nullary_kernelIS7_f7double2S9_SL_SG_EEvSC_SI_RKT3_T4_EUlifE_EEvlNS_15PhiloxCudaStateESH_SI_)
        /*008c*/ 	.short	0x0380
        /*008e*/ 	.short	0x0040


	//----- nvinfo : EIATTR_SW_WAR
	.align		4
.L_331:
        /*0090*/ 	.byte	0x04, 0x36
        /*0092*/ 	.short	(.L_333 - .L_332)
.L_332:
        /*0094*/ 	.word	0x00000008
.L_333:


//--------------------- .nv.info._ZN2at6native60_GLOBAL__N__2075b504_27_DistributionCauchyKernel_cu_d62eea8743distribution_elementwise_grid_stride_kernelIfLi4EZNS0_9templates4cuda21uniform_and_transformIffPNS_17CUDAGeneratorImplEZZZNS4_13cauchy_kernelIS7_EEvRNS_18TensorIteratorBaseEddT_ENKUlvE_clEvENKUlvE0_clEvEUlfE_EEvSA_T1_T2_EUlP24curandStatePhilox4_32_10E0_ZNS1_27distribution_nullary_kernelIff6float4S7_SJ_SE_EEvSA_SG_RKT3_T4_EUlifE0_EEvlNS_15PhiloxCudaStateESF_SG_ --------------------------
	.section	.nv.info._ZN2at6native60_GLOBAL__N__2075b504_27_DistributionCauchyKernel_cu_d62eea8743distribution_elementwise_grid_stride_kernelIfLi4EZNS0_9templates4cuda21uniform_and_transformIffPNS_17CUDAGeneratorImplEZZZNS4_13cauchy_kernelIS7_EEvRNS_18TensorIteratorBaseEddT_ENKUlvE_clEvENKUlvE0_clEvEUlfE_EEvSA_T1_T2_EUlP24curandStatePhilox4_32_10E0_ZNS1_27distribution_nullary_kernelIff6float4S7_SJ_SE_EEvSA_SG_RKT3_T4_EUlifE0_EEvlNS_15PhiloxCudaStateESF_SG_,"",@"SHT_CUDA_INFO"
	.sectionflags	@""
	.align	4


	//----- nvinfo : EIATTR_CUDA_API_VERSION
	.align		4
        /*0000*/ 	.byte	0x04, 0x37
        /*0002*/ 	.short	(.L_335 - .L_334)
.L_334:
        /*0004*/ 	.word	0x00000082


	//----- nvinfo : EIATTR_KPARAM_INFO
	.align		4
.L_335:
        /*0008*/ 	.byte	0x04, 0x17
        /*000a*/ 	.short	(.L_337 - .L_336)
.L_336:
        /*000c*/ 	.word	0x00000000
        /*0010*/ 	.short	0x0003
        /*0012*/ 	.short	0x0028
        /*0014*/ 	.byte	0x00, 0xf0, 0xa1, 0x06


	//----- nvinfo : EIATTR_KPARAM_INFO
	.align		4
.L_337:
        /*0018*/ 	.byte	0x04, 0x17
        /*001a*/ 	.short	(.L_339 - .L_338)
.L_338:
        /*001c*/ 	.word	0x00000000
        /*0020*/ 	.short	0x0002
        /*0022*/ 	.short	0x0020
        /*0024*/ 	.byte	0x00, 0xf0, 0x05, 0x00


	//----- nvinfo : EIATTR_KPARAM_INFO
	.align		4
.L_339:
        /*0028*/ 	.byte	0x04, 0x17
        /*002a*/ 	.short	(.L_341 - .L_340)
.L_340:
        /*002c*/ 	.word	0x00000000
        /*0030*/ 	.short	0x0001
        /*0032*/ 	.short	0x0008
        /*0034*/ 	.byte	0x00, 0xf0, 0x61, 0x00


	//----- nvinfo : EIATTR_KPARAM_INFO
	.align		4
.L_341:
        /*0038*/ 	.byte	0x04, 0x17
        /*003a*/ 	.short	(.L_343 - .L_342)
.L_342:
        /*003c*/ 	.word	0x00000000
        /*0040*/ 	.short	0x0000
        /*0042*/ 	.short	0x0000
        /*0044*/ 	.byte	0x00, 0xf0, 0x21, 0x00


	//----- nvinfo : EIATTR_SPARSE_MMA_MASK
	.align		4
.L_343:
        /*0048*/ 	.byte	0x03, 0x50
        /*004a*/ 	.short	0x0000


	//----- nvinfo : EIATTR_MAXREG_COUNT
	.align		4
        /*004c*/ 	.byte	0x03, 0x1b
        /*004e*/ 	.short	0x0040


	//----- nvinfo : EIATTR_NUM_BARRIERS
	.align		4
        /*0050*/ 	.byte	0x02, 0x4c
        /*0052*/ 	.byte	0x01
	.zero		1


	//----- nvinfo : EIATTR_MERCURY_ISA_VERSION
	.align		4
        /*0054*/ 	.byte	0x03, 0x5f
        /*0056*/ 	.short	0x0101


	//----- nvinfo : EIATTR_VRC_CTA_INIT_COUNT
	.align		4
        /*0058*/ 	.byte	0x02, 0x4a
	.zero		1
	.zero		1


	//----- nvinfo : EIATTR_EXIT_INSTR_OFFSETS
	.align		4
        /*005c*/ 	.byte	0x04, 0x1c
        /*005e*/ 	.short	(.L_345 - .L_344)


	//   ....[0]....
.L_344:
        /*0060*/ 	.word	0x000007d0


	//   ....[1]....
        /*0064*/ 	.word	0x00005570


	//----- nvinfo : EIATTR_MAX_THREADS
	.align		4
.L_345:
        /*0068*/ 	.byte	0x04, 0x05
        /*006a*/ 	.short	(.L_347 - .L_346)
.L_346:
        /*006c*/ 	.word	0x00000100
        /*0070*/ 	.word	0x00000001
        /*0074*/ 	.word	0x00000001


	//----- nvinfo : EIATTR_CRS_STACK_SIZE
	.align		4
.L_347:
        /*0078*/ 	.byte	0x04, 0x1e
        /*007a*/ 	.short	(.L_349 - .L_348)
.L_348:
        /*007c*/ 	.word	0x00000000


	//----- nvinfo : EIATTR_CBANK_PARAM_SIZE
	.align		4
.L_349:
        /*0080*/ 	.byte	0x03, 0x19
        /*0082*/ 	.short	0x01d0


	//----- nvinfo : EIATTR_PARAM_CBANK
	.align		4
        /*0084*/ 	.byte	0x04, 0x0a
        /*0086*/ 	.short	(.L_351 - .L_350)
	.align		4
.L_350:
        /*0088*/ 	.word	index@(.nv.constant0._ZN2at6native60_GLOBAL__N__2075b504_27_DistributionCauchyKernel_cu_d62eea8743distribution_elementwise_grid_stride_kernelIfLi4EZNS0_9templates4cuda21uniform_and_transformIffPNS_17CUDAGeneratorImplEZZZNS4_13cauchy_kernelIS7_EEvRNS_18TensorIteratorBaseEddT_ENKUlvE_clEvENKUlvE0_clEvEUlfE_EEvSA_T1_T2_EUlP24curandStatePhilox4_32_10E0_ZNS1_27distribution_nullary_kernelIff6float4S7_SJ_SE_EEvSA_SG_RKT3_T4_EUlifE0_EEvlNS_15PhiloxCudaStateESF_SG_)
        /*008c*/ 	.short	0x0380
        /*008e*/ 	.short	0x01d0


	//----- nvinfo : EIATTR_SW_WAR
	.align		4
.L_351:
        /*0090*/ 	.byte	0x04, 0x36
        /*0092*/ 	.short	(.L_353 - .L_352)
.L_352:
        /*0094*/ 	.word	0x00000008
.L_353:


//--------------------- .nv.info._ZN2at6native60_GLOBAL__N__2075b504_27_DistributionCauchyKernel_cu_d62eea8743distribution_elementwise_grid_stride_kernelIfLi4EZNS0_9templates4cuda21uniform_and_transformIffPNS_17CUDAGeneratorImplEZZZNS4_13cauchy_kernelIS7_EEvRNS_18TensorIteratorBaseEddT_ENKUlvE_clEvENKUlvE0_clEvEUlfE_EEvSA_T1_T2_EUlP24curandStatePhilox4_32_10E0_ZNS1_27distribution_nullary_kernelIff6float4S7_SJ_SE_EEvSA_SG_RKT3_T4_EUlifE_EEvlNS_15PhiloxCudaStateESF_SG_ --------------------------
	.section	.nv.info._ZN2at6native60_GLOBAL__N__2075b504_27_DistributionCauchyKernel_cu_d62eea8743distribution_elementwise_grid_stride_kernelIfLi4EZNS0_9templates4cuda21uniform_and_transformIffPNS_17CUDAGeneratorImplEZZZNS4_13cauchy_kernelIS7_EEvRNS_18TensorIteratorBaseEddT_ENKUlvE_clEvENKUlvE0_clEvEUlfE_EEvSA_T1_T2_EUlP24curandStatePhilox4_32_10E0_ZNS1_27distribution_nullary_kernelIff6float4S7_SJ_SE_EEvSA_SG_RKT3_T4_EUlifE_EEvlNS_15PhiloxCudaStateESF_SG_,"",@"SHT_CUDA_INFO"
	.sectionflags	@""
	.align	4


	//----- nvinfo : EIATTR_CUDA_API_VERSION
	.align		4
        /*0000*/ 	.byte	0x04, 0x37
        /*0002*/ 	.short	(.L_355 - .L_354)
.L_354:
        /*0004*/ 	.word	0x00000082


	//----- nvinfo : EIATTR_KPARAM_INFO
	.align		4
.L_355:
        /*0008*/ 	.byte	0x04, 0x17
        /*000a*/ 	.short	(.L_357 - .L_356)
.L_356:
        /*000c*/ 	.word	0x00000000
        /*0010*/ 	.short	0x0003
        /*0012*/ 	.short	0x0028
        /*0014*/ 	.byte	0x00, 0xf0, 0x61, 0x00


	//----- nvinfo : EIATTR_KPARAM_INFO
	.align		4
.L_357:
        /*0018*/ 	.byte	0x04, 0x17
        /*001a*/ 	.short	(.L_359 - .L_358)
.L_358:
        /*001c*/ 	.word	0x00000000
        /*0020*/ 	.short	0x0002
        /*0022*/ 	.short	0x0020
        /*0024*/ 	.byte	0x00, 0xf0, 0x05, 0x00


	//----- nvinfo : EIATTR_KPARAM_INFO
	.align		4
.L_359:
        /*0028*/ 	.byte	0x04, 0x17
        /*002a*/ 	.short	(.L_361 - .L_360)
.L_360:
        /*002c*/ 	.word	0x00000000
        /*0030*/ 	.short	0x0001
        /*0032*/ 	.short	0x0008
        /*0034*/ 	.byte	0x00, 0xf0, 0x61, 0x00


	//----- nvinfo : EIATTR_KPARAM_INFO
	.align		4
.L_361:
        /*0038*/ 	.byte	0x04, 0x17
        /*003a*/ 	.short	(.L_363 - .L_362)
.L_362:
        /*003c*/ 	.word	0x00000000
        /*0040*/ 	.short	0x0000
        /*0042*/ 	.short	0x0000
        /*0044*/ 	.byte	0x00, 0xf0, 0x21, 0x00


	//----- nvinfo : EIATTR_SPARSE_MMA_MASK
	.align		4
.L_363:
        /*0048*/ 	.byte	0x03, 0x50
        /*004a*/ 	.short	0x0000


	//----- nvinfo : EIATTR_MAXREG_COUNT
	.align		4
        /*004c*/ 	.byte	0x03, 0x1b
        /*004e*/ 	.short	0x0040


	//----- nvinfo : EIATTR_NUM_BARRIERS
	.align		4
        /*0050*/ 	.byte	0x02, 0x4c
        /*0052*/ 	.byte	0x01
	.zero		1


	//----- nvinfo : EIATTR_MERCURY_ISA_VERSION
	.align		4
        /*0054*/ 	.byte	0x03, 0x5f
        /*0056*/ 	.short	0x0101


	//----- nvinfo : EIATTR_VRC_CTA_INIT_COUNT
	.align		4
        /*0058*/ 	.byte	0x02, 0x4a
	.zero		1
	.zero		1


	//----- nvinfo : EIATTR_EXIT_INSTR_OFFSETS
	.align		4
        /*005c*/ 	.byte	0x04, 0x1c
        /*005e*/ 	.short	(.L_365 - .L_364)


	//   ....[0]....
.L_364:
        /*0060*/ 	.word	0x000007d0


	//   ....[1]....
        /*0064*/ 	.word	0x00001330


	//----- nvinfo : EIATTR_MAX_THREADS
	.align		4
.L_365:
        /*0068*/ 	.byte	0x04, 0x05
        /*006a*/ 	.short	(.L_367 - .L_366)
.L_366:
        /*006c*/ 	.word	0x00000100
        /*0070*/ 	.word	0x00000001
        /*0074*/ 	.word	0x00000001


	//----- nvinfo : EIATTR_CRS_STACK_SIZE
	.align		4
.L_367:
        /*0078*/ 	.byte	0x04, 0x1e
        /*007a*/ 	.short	(.L_369 - .L_368)
.L_368:
        /*007c*/ 	.word	0x00000000


	//----- nvinfo : EIATTR_CBANK_PARAM_SIZE
	.align		4
.L_369:
        /*0080*/ 	.byte	0x03, 0x19
        /*0082*/ 	.short	0x0040


	//----- nvinfo : EIATTR_PARAM_CBANK
	.align		4
        /*0084*/ 	.byte	0x04, 0x0a
        /*0086*/ 	.short	(.L_371 - .L_370)
	.align		4
.L_370:
        /*0088*/ 	.word	index@(.nv.constant0._ZN2at6native60_GLOBAL__N__2075b504_27_DistributionCauchyKernel_cu_d62eea8743distribution_elementwise_grid_stride_kernelIfLi4EZNS0_9templates4cuda21uniform_and_transformIffPNS_17CUDAGeneratorImplEZZZNS4_13cauchy_kernelIS7_EEvRNS_18TensorIteratorBaseEddT_ENKUlvE_clEvENKUlvE0_clEvEUlfE_EEvSA_T1_T2_EUlP24curandStatePhilox4_32_10E0_ZNS1_27distribution_nullary_kernelIff6float4S7_SJ_SE_EEvSA_SG_RKT3_T4_EUlifE_EEvlNS_15PhiloxCudaStateESF_SG_)
        /*008c*/ 	.short	0x0380
        /*008e*/ 	.short	0x0040


	//----- nvinfo : EIATTR_SW_WAR
	.align		4
.L_371:
        /*0090*/ 	.byte	0x04, 0x36
        /*0092*/ 	.short	(.L_373 - .L_372)
.L_372:
        /*0094*/ 	.word	0x00000008
.L_373:


//--------------------- .nv.info._ZN2at6native60_GLOBAL__N__2075b504_27_DistributionCauchyKernel_cu_d62eea8743distribution_elementwise_grid_stride_kernelIfLi4EZNS0_9templates4cuda21uniform_and_transformIffPNS_17CUDAGeneratorImplEZZZNS4_13cauchy_kernelIS7_EEvRNS_18TensorIteratorBaseEddT_ENKUlvE_clEvENKUlvE0_clEvEUlfE_EEvSA_T1_T2_EUlP24curandStatePhilox4_32_10E_ZNS1_27distribution_nullary_kernelIff7double2S7_SJ_SE_EEvSA_SG_RKT3_T4_EUlifE0_EEvlNS_15PhiloxCudaStateESF_SG_ --------------------------
	.section	.nv.info._ZN2at6native60_GLOBAL__N__2075b504_27_DistributionCauchyKernel_cu_d62eea8743distribution_elementwise_grid_stride_kernelIfLi4EZNS0_9templates4cuda21uniform_and_transformIffPNS_17CUDAGeneratorImplEZZZNS4_13cauchy_kernelIS7_EEvRNS_18TensorIteratorBaseEddT_ENKUlvE_clEvENKUlvE0_clEvEUlfE_EEvSA_T1_T2_EUlP24curandStatePhilox4_32_10E_ZNS1_27distribution_nullary_kernelIff7double2S7_SJ_SE_EEvSA_SG_RKT3_T4_EUlifE0_EEvlNS_15PhiloxCudaStateESF_SG_,"",@"SHT_CUDA_INFO"
	.sectionflags	@""
	.align	4


	//----- nvinfo : EIATTR_CUDA_API_VERSION
	.align		4
        /*0000*/ 	.byte	0x04, 0x37
        /*0002*/ 	.short	(.L_375 - .L_374)
.L_374:
        /*0004*/ 	.word	0x00000082


	//----- nvinfo : EIATTR_KPARAM_INFO
	.align		4
.L_375:
        /*0008*/ 	.byte	0x04, 0x17
        /*000a*/ 	.short	(.L_377 - .L_376)
.L_376:
        /*000c*/ 	.word	0x00000000
        /*0010*/ 	.short	0x0003
        /*0012*/ 	.short	0x0028
        /*0014*/ 	.byte	0x00, 0xf0, 0xa1, 0x06


	//----- nvinfo : EIATTR_KPARAM_INFO
	.align		4
.L_377:
        /*0018*/ 	.byte	0x04, 0x17
        /*001a*/ 	.short	(.L_379 - .L_378)
.L_378:
        /*001c*/ 	.word	0x00000000
        /*0020*/ 	.short	0x0002
        /*0022*/ 	.short	0x0020
        /*0024*/ 	.byte	0x00, 0xf0, 0x05, 0x00


	//----- nvinfo : EIATTR_KPARAM_INFO
	.align		4
.L_379:
        /*0028*/ 	.byte	0x04, 0x17
        /*002a*/ 	.short	(.L_381 - .L_380)
.L_380:
        /*002c*/ 	.word	0x00000000
        /*0030*/ 	.short	0x0001
        /*0032*/ 	.short	0x0008
        /*0034*/ 	.byte	0x00, 0xf0, 0x61, 0x00


	//----- nvinfo : EIATTR_KPARAM_INFO
	.align		4
.L_381:
        /*0038*/ 	.byte	0x04, 0x17
        /*003a*/ 	.short	(.L_383 - .L_382)
.L_382:
        /*003c*/ 	.word	0x00000000
        /*0040*/ 	.short	0x0000
        /*0042*/ 	.short	0x0000
        /*0044*/ 	.byte	0x00, 0xf0, 0x21, 0x00


	//----- nvinfo : EIATTR_SPARSE_MMA_MASK
	.align		4
.L_383:
        /*0048*/ 	.byte	0x03, 0x50
        /*004a*/ 	.short	0x0000


	//----- nvinfo : EIATTR_MAXREG_COUNT
	.align		4
        /*004c*/ 	.byte	0x03, 0x1b
        /*004e*/ 	.short	0x0040


	//----- nvinfo : EIATTR_NUM_BARRIERS
	.align		4
        /*0050*/ 	.byte	0x02, 0x4c
        /*0052*/ 	.byte	0x01
	.zero		1


	//----- nvinfo : EIATTR_MERCURY_ISA_VERSION
	.align		4
        /*0054*/ 	.byte	0x03, 0x5f
        /*0056*/ 	.short	0x0101


	//----- nvinfo : EIATTR_VRC_CTA_INIT_COUNT
	.align		4
        /*0058*/ 	.byte	0x02, 0x4a
	.zero		1
	.zero		1


	//----- nvinfo : EIATTR_EXIT_INSTR_OFFSETS
	.align		4
        /*005c*/ 	.byte	0x04, 0x1c
        /*005e*/ 	.short	(.L_385 - .L_384)


	//   ....[0]....
.L_384:
        /*0060*/ 	.word	0x000007c0


	//   ....[1]....
        /*0064*/ 	.word	0x000057e0


	//----- nvinfo : EIATTR_MAX_THREADS
	.align		4
.L_385:
        /*0068*/ 	.byte	0x04, 0x05
        /*006a*/ 	.short	(.L_387 - .L_386)
.L_386:
        /*006c*/ 	.word	0x00000100
        /*0070*/ 	.word	0x00000001
        /*0074*/ 	.word	0x00000001


	//----- nvinfo : EIATTR_CRS_STACK_SIZE
	.align		4
.L_387:
        /*0078*/ 	.byte	0x04, 0x1e
        /*007a*/ 	.short	(.L_389 - .L_388)
.L_388:
        /*007c*/ 	.word	0x00000000


	//----- nvinfo : EIATTR_CBANK_PARAM_SIZE
	.align		4
.L_389:
        /*0080*/ 	.byte	0x03, 0x19
        /*0082*/ 	.short	0x01d0


	//----- nvinfo : EIATTR_PARAM_CBANK
	.align		4
        /*0084*/ 	.byte	0x04, 0x0a
        /*0086*/ 	.short	(.L_391 - .L_390)
	.align		4
.L_390:
        /*0088*/ 	.word	index@(.nv.constant0._ZN2at6native60_GLOBAL__N__2075b504_27_DistributionCauchyKernel_cu_d62eea8743distribution_elementwise_grid_stride_kernelIfLi4EZNS0_9templates4cuda21uniform_and_transformIffPNS_17CUDAGeneratorImplEZZZNS4_13cauchy_kernelIS7_EEvRNS_18TensorIteratorBaseEddT_ENKUlvE_clEvENKUlvE0_clEvEUlfE_EEvSA_T1_T2_EUlP24curandStatePhilox4_32_10E_ZNS1_27distribution_nullary_kernelIff7double2S7_SJ_SE_EEvSA_SG_RKT3_T4_EUlifE0_EEvlNS_15PhiloxCudaStateESF_SG_)
        /*008c*/ 	.short	0x0380
        /*008e*/ 	.short	0x01d0


	//----- nvinfo : EIATTR_SW_WAR
	.align		4
.L_391:
        /*0090*/ 	.byte	0x04, 0x36
        /*0092*/ 	.short	(.L_393 - .L_392)
.L_392:
        /*0094*/ 	.word	0x00000008
.L_393:


//--------------------- .nv.info._ZN2at6native60_GLOBAL__N__2075b504_27_DistributionCauchyKernel_cu_d62eea8743distribution_elementwise_grid_stride_kernelIfLi4EZNS0_9templates4cuda21uniform_and_transformIffPNS_17CUDAGeneratorImplEZZZNS4_13cauchy_kernelIS7_EEvRNS_18TensorIteratorBaseEddT_ENKUlvE_clEvENKUlvE0_clEvEUlfE_EEvSA_T1_T2_EUlP24curandStatePhilox4_32_10E_ZNS1_27distribution_nullary_kernelIff7double2S7_SJ_SE_EEvSA_SG_RKT3_T4_EUlifE_EEvlNS_15PhiloxCudaStateESF_SG_ --------------------------
	.section	.nv.info._ZN2at6native60_GLOBAL__N__2075b504_27_DistributionCauchyKernel_cu_d62eea8743distribution_elementwise_grid_stride_kernelIfLi4EZNS0_9templates4cuda21uniform_and_transformIffPNS_17CUDAGeneratorImplEZZZNS4_13cauchy_kernelIS7_EEvRNS_18TensorIteratorBaseEddT_ENKUlvE_clEvENKUlvE0_clEvEUlfE_EEvSA_T1_T2_EUlP24curandStatePhilox4_32_10E_ZNS1_27distribution_nullary_kernelIff7double2S7_SJ_SE_EEvSA_SG_RKT3_T4_EUlifE_EEvlNS_15PhiloxCudaStateESF_SG_,"",@"SHT_CUDA_INFO"
	.sectionflags	@""
	.align	4


	//----- nvinfo : EIATTR_CUDA_API_VERSION
	.align		4
        /*0000*/ 	.byte	0x04, 0x37
        /*0002*/ 	.short	(.L_395 - .L_394)
.L_394:
        /*0004*/ 	.word	0x00000082


	//----- nvinfo : EIATTR_KPARAM_INFO
	.align		4
.L_395:
        /*0008*/ 	.byte	0x04, 0x17
        /*000a*/ 	.short	(.L_397 - .L_396)
.L_396:
        /*000c*/ 	.word	0x00000000
        /*0010*/ 	.short	0x0003
        /*0012*/ 	.short	0x0028
        /*0014*/ 	.byte	0x00, 0xf0, 0x61, 0x00


	//----- nvinfo : EIATTR_KPARAM_INFO
	.align		4
.L_397:
        /*0018*/ 	.byte	0x04, 0x17
        /*001a*/ 	.short	(.L_399 - .L_398)
.L_398:
        /*001c*/ 	.word	0x00000000
        /*0020*/ 	.short	0x0002
        /*0022*/ 	.short	0x0020
        /*0024*/ 	.byte	0x00, 0xf0, 0x05, 0x00


	//----- nvinfo : EIATTR_KPARAM_INFO
	.align		4
.L_399:
        /*0028*/ 	.byte	0x04, 0x17
        /*002a*/ 	.short	(.L_401 - .L_400)
.L_400:
        /*002c*/ 	.word	0x00000000
        /*0030*/ 	.short	0x0001
        /*0032*/ 	.short	0x0008
        /*0034*/ 	.byte	0x00, 0xf0, 0x61, 0x00


	//----- nvinfo : EIATTR_KPARAM_INFO
	.align		4
.L_401:
        /*0038*/ 	.byte	0x04, 0x17
        /*003a*/ 	.short	(.L_403 - .L_402)
.L_402:
        /*003c*/ 	.word	0x00000000
        /*0040*/ 	.short	0x0000
        /*0042*/ 	.short	0x0000
        /*0044*/ 	.byte	0x00, 0xf0, 0x21, 0x00


	//----- nvinfo : EIATTR_SPARSE_MMA_MASK
	.align		4
.L_403:
        /*0048*/ 	.byte	0x03, 0x50
        /*004a*/ 	.short	0x0000


	//----- nvinfo : EIATTR_MAXREG_COUNT
	.align		4
        /*004c*/ 	.byte	0x03, 0x1b
        /*004e*/ 	.short	0x0040


	//----- nvinfo : EIATTR_NUM_BARRIERS
	.align		4
        /*0050*/ 	.byte	0x02, 0x4c
        /*0052*/ 	.byte	0x01
	.zero		1


	//----- nvinfo : EIATTR_MERCURY_ISA_VERSION
	.align		4
        /*0054*/ 	.byte	0x03, 0x5f
        /*0056*/ 	.short	0x0101


	//----- nvinfo : EIATTR_VRC_CTA_INIT_COUNT
	.align		4
        /*0058*/ 	.byte	0x02, 0x4a
	.zero		1
	.zero		1


	//----- nvinfo : EIATTR_EXIT_INSTR_OFFSETS
	.align		4
        /*005c*/ 	.byte	0x04, 0x1c
        /*005e*/ 	.short	(.L_405 - .L_404)


	//   ....[0]....
.L_404:
        /*0060*/ 	.word	0x000007b0


	//   ....[1]....
        /*0064*/ 	.word	0x000014d0


	//----- nvinfo : EIATTR_MAX_THREADS
	.align		4
.L_405:
        /*0068*/ 	.byte	0x04, 0x05
        /*006a*/ 	.short	(.L_407 - .L_406)
.L_406:
        /*006c*/ 	.word	0x00000100
        /*0070*/ 	.word	0x00000001
        /*0074*/ 	.word	0x00000001


	//----- nvinfo : EIATTR_CRS_STACK_SIZE
	.align		4
.L_407:
        /*0078*/ 	.byte	0x04, 0x1e
        /*007a*/ 	.short	(.L_409 - .L_408)
.L_408:
        /*007c*/ 	.word	0x00000000


	//----- nvinfo : EIATTR_CBANK_PARAM_SIZE
	.align		4
.L_409:
        /*0080*/ 	.byte	0x03, 0x19
        /*0082*/ 	.short	0x0040


	//----- nvinfo : EIATTR_PARAM_CBANK
	.align		4
        /*0084*/ 	.byte	0x04, 0x0a
        /*0086*/ 	.short	(.L_411 - .L_410)
	.align		4
.L_410:
        /*0088*/ 	.word	index@(.nv.constant0._ZN2at6native60_GLOBAL__N__2075b504_27_DistributionCauchyKernel_cu_d62eea8743distribution_elementwise_grid_stride_kernelIfLi4EZNS0_9templates4cuda21uniform_and_transformIffPNS_17CUDAGeneratorImplEZZZNS4_13cauchy_kernelIS7_EEvRNS_18TensorIteratorBaseEddT_ENKUlvE_clEvENKUlvE0_clEvEUlfE_EEvSA_T1_T2_EUlP24curandStatePhilox4_32_10E_ZNS1_27distribution_nullary_kernelIff7double2S7_SJ_SE_EEvSA_SG_RKT3_T4_EUlifE_EEvlNS_15PhiloxCudaStateESF_SG_)
        /*008c*/ 	.short	0x0380
        /*008e*/ 	.short	0x0040


	//----- nvinfo : EIATTR_SW_WAR
	.align		4
.L_411:
        /*0090*/ 	.byte	0x04, 0x36
        /*0092*/ 	.short	(.L_413 - .L_412)
.L_412:
        /*0094*/ 	.word	0x00000008
.L_413:


//--------------------- .nv.info._ZN2at6native60_GLOBAL__N__2075b504_27_DistributionCauchyKernel_cu_d62eea8743distribution_elementwise_grid_stride_kernelIdLi2EZNS0_9templates4cuda21uniform_and_transformIddPNS_17CUDAGeneratorImplEZZZNS4_13cauchy_kernelIS7_EEvRNS_18TensorIteratorBaseEddT_ENKUlvE_clEvENKUlvE_clEvEUldE_EEvSA_T1_T2_EUlP24curandStatePhilox4_32_10E0_ZNS1_27distribution_nullary_kernelIdd6float4S7_SJ_SE_EEvSA_SG_RKT3_T4_EUlidE0_EEvlNS_15PhiloxCudaStateESF_SG_ --------------------------
	.section	.nv.info._ZN2at6native60_GLOBAL__N__2075b504_27_DistributionCauchyKernel_cu_d62eea8743distribution_elementwise_grid_stride_kernelIdLi2EZNS0_9templates4cuda21uniform_and_transformIddPNS_17CUDAGeneratorImplEZZZNS4_13cauchy_kernelIS7_EEvRNS_18TensorIteratorBaseEddT_ENKUlvE_clEvENKUlvE_clEvEUldE_EEvSA_T1_T2_EUlP24curandStatePhilox4_32_10E0_ZNS1_27distribution_nullary_kernelIdd6float4S7_SJ_SE_EEvSA_SG_RKT3_T4_EUlidE0_EEvlNS_15PhiloxCudaStateESF_SG_,"",@"SHT_CUDA_INFO"
	.sectionflags	@""
	.align	4


	//----- nvinfo : EIATTR_CUDA_API_VERSION
	.align		4
        /*0000*/ 	.byte	0x04, 0x37
        /*0002*/ 	.short	(.L_415 - .L_414)
.L_414:
        /*0004*/ 	.word	0x00000082


	//----- nvinfo : EIATTR_KPARAM_INFO
	.align		4
.L_415:
        /*0008*/ 	.byte	0x04, 0x17
        /*000a*/ 	.short	(.L_417 - .L_416)
.L_416:
        /*000c*/ 	.word	0x00000000
        /*0010*/ 	.short	0x0003
        /*0012*/ 	.short	0x0028
        /*0014*/ 	.byte	0x00, 0xf0, 0xc1, 0x06


	//----- nvinfo : EIATTR_KPARAM_INFO
	.align		4
.L_417:
        /*0018*/ 	.byte	0x04, 0x17
        /*001a*/ 	.short	(.L_419 - .L_418)
.L_418:
        /*001c*/ 	.word	0x00000000
        /*0020*/ 	.short	0x0002
        /*0022*/ 	.short	0x0020
        /*0024*/ 	.byte	0x00, 0xf0, 0x05, 0x00


	//----- nvinfo : EIATTR_KPARAM_INFO
	.align		4
.L_419:
        /*0028*/ 	.byte	0x04, 0x17
        /*002a*/ 	.short	(.L_421 - .L_420)
.L_420:
        /*002c*/ 	.word	0x00000000
        /*0030*/ 	.short	0x0001
        /*0032*/ 	.short	0x0008
        /*0034*/ 	.byte	0x00, 0xf0, 0x61, 0x00


	//----- nvinfo : EIATTR_KPARAM_INFO
	.align		4
.L_421:
        /*0038*/ 	.byte	0x04, 0x17
        /*003a*/ 	.short	(.L_423 - .L_422)
.L_422:
        /*003c*/ 	.word	0x00000000
        /*0040*/ 	.short	0x0000
        /*0042*/ 	.short	0x0000
        /*0044*/ 	.byte	0x00, 0xf0, 0x21, 0x00


	//----- nvinfo : EIATTR_SPARSE_MMA_MASK
	.align		4
.L_423:
        /*0048*/ 	.byte	0x03, 0x50
        /*004a*/ 	.short	0x0000


	//----- nvinfo : EIATTR_MAXREG_COUNT
	.align		4
        /*004c*/ 	.byte	0x03, 0x1b
        /*004e*/ 	.short	0x0040


	//----- nvinfo : EIATTR_NUM_BARRIERS
	.align		4
        /*0050*/ 	.byte	0x02, 0x4c
        /*0052*/ 	.byte	0x01
	.zero		1


	//----- nvinfo : EIATTR_MERCURY_ISA_VERSION
	.align		4
        /*0054*/ 	.byte	0x03, 0x5f
        /*0056*/ 	.short	0x0101


	//----- nvinfo : EIATTR_VRC_CTA_INIT_COUNT
	.align		4
        /*0058*/ 	.byte	0x02, 0x4a
	.zero		1
	.zero		1


	//----- nvinfo : EIATTR_EXIT_INSTR_OFFSETS
	.align		4
        /*005c*/ 	.byte	0x04, 0x1c
        /*005e*/ 	.short	(.L_425 - .L_424)


	//   ....[0]....
.L_424:
        /*0060*/ 	.word	0x00000770


	//   ....[1]....
        /*0064*/ 	.word	0x00006970


	//----- nvinfo : EIATTR_MAX_THREADS
	.align		4
.L_425:
        /*0068*/ 	.byte	0x04, 0x05
        /*006a*/ 	.short	(.L_427 - .L_426)
.L_426:
        /*006c*/ 	.word	0x00000100
        /*0070*/ 	.word	0x00000001
        /*0074*/ 	.word	0x00000001


	//----- nvinfo : EIATTR_CRS_STACK_SIZE
	.align		4
.L_427:
        /*0078*/ 	.byte	0x04, 0x1e
        /*007a*/ 	.short	(.L_429 - .L_428)
.L_428:
        /*007c*/ 	.word	0x00000000


	//----- nvinfo : EIATTR_CBANK_PARAM_SIZE
	.align		4
.L_429:
        /*0080*/ 	.byte	0x03, 0x19
        /*0082*/ 	.short	0x01d8


	//----- nvinfo : EIATTR_PARAM_CBANK
	.align		4
        /*0084*/ 	.byte	0x04, 0x0a
        /*0086*/ 	.short	(.L_431 - .L_430)
	.align		4
.L_430:
        /*0088*/ 	.word	index@(.nv.constant0._ZN2at6native60_GLOBAL__N__2075b504_27_DistributionCauchyKernel_cu_d62eea8743distribution_elementwise_grid_stride_kernelIdLi2EZNS0_9templates4cuda21uniform_and_transformIddPNS_17CUDAGeneratorImplEZZZNS4_13cauchy_kernelIS7_EEvRNS_18TensorIteratorBaseEddT_ENKUlvE_clEvENKUlvE_clEvEUldE_EEvSA_T1_T2_EUlP24curandStatePhilox4_32_10E0_ZNS1_27distribution_nullary_kernelIdd6float4S7_SJ_SE_EEvSA_SG_RKT3_T4_EUlidE0_EEvlNS_15PhiloxCudaStateESF_SG_)
        /*008c*/ 	.short	0x0380
        /*008e*/ 	.short	0x01d8


	//----- nvinfo : EIATTR_SW_WAR
	.align		4
.L_431:
        /*0090*/ 	.byte	0x04, 0x36
        /*0092*/ 	.short	(.L_433 - .L_432)
.L_432:
        /*0094*/ 	.word	0x00000008
.L_433:


//--------------------- .nv.info._ZN2at6native60_GLOBAL__N__2075b504_27_DistributionCauchyKernel_cu_d62eea8743distribution_elementwise_grid_stride_kernelIdLi2EZNS0_9templates4cuda21uniform_and_transformIddPNS_17CUDAGeneratorImplEZZZNS4_13cauchy_kernelIS7_EEvRNS_18TensorIteratorBaseEddT_ENKUlvE_clEvENKUlvE_clEvEUldE_EEvSA_T1_T2_EUlP24curandStatePhilox4_32_10E0_ZNS1_27distribution_nullary_kernelIdd6float4S7_SJ_SE_EEvSA_SG_RKT3_T4_EUlidE_EEvlNS_15PhiloxCudaStateESF_SG_ --------------------------
	.section	.nv.info._ZN2at6native60_GLOBAL__N__2075b504_27_DistributionCauchyKernel_cu_d62eea8743distribution_elementwise_grid_stride_kernelIdLi2EZNS0_9templates4cuda21uniform_and_transformIddPNS_17CUDAGeneratorImplEZZZNS4_13cauchy_kernelIS7_EEvRNS_18TensorIteratorBaseEddT_ENKUlvE_clEvENKUlvE_clEvEUldE_EEvSA_T1_T2_EUlP24curandStatePhilox4_32_10E0_ZNS1_27distribution_nullary_kernelIdd6float4S7_SJ_SE_EEvSA_SG_RKT3_T4_EUlidE_EEvlNS_15PhiloxCudaStateESF_SG_,"",@"SHT_CUDA_INFO"
	.sectionflags	@""
	.align	4


	//----- nvinfo : EIATTR_CUDA_API_VERSION
	.align		4
        /*0000*/ 	.byte	0x04, 0x37
        /*0002*/ 	.short	(.L_435 - .L_434)
.L_434:
        /*0004*/ 	.word	0x00000082


	//----- nvinfo : EIATTR_KPARAM_INFO
	.align		4
.L_435:
        /*0008*/ 	.byte	0x04, 0x17
        /*000a*/ 	.short	(.L_437 - .L_436)
.L_436:
        /*000c*/ 	.word	0x00000000
        /*0010*/ 	.short	0x0003
        /*0012*/ 	.short	0x0028
        /*0014*/ 	.byte	0x00, 0xf0, 0x81, 0x00


	//----- nvinfo : EIATTR_KPARAM_INFO
	.align		4
.L_437:
        /*0018*/ 	.byte	0x04, 0x17
        /*001a*/ 	.short	(.L_439 - .L_438)
.L_438:
        /*001c*/ 	.word	0x00000000
        /*0020*/ 	.short	0x0002
        /*0022*/ 	.short	0x0020
        /*0024*/ 	.byte	0x00, 0xf0, 0x05, 0x00


	//----- nvinfo : EIATTR_KPARAM_INFO
	.align		4
.L_439:
        /*0028*/ 	.byte	0x04, 0x17
        /*002a*/ 	.short	(.L_441 - .L_440)
.L_440:
        /*002c*/ 	.word	0x00000000
        /*0030*/ 	.short	0x0001
        /*0032*/ 	.short	0x0008
        /*0034*/ 	.byte	0x00, 0xf0, 0x61, 0x00


	//----- nvinfo : EIATTR_KPARAM_INFO
	.align		4
.L_441:
        /*0038*/ 	.byte	0x04, 0x17
        /*003a*/ 	.short	(.L_443 - .L_442)
.L_442:
        /*003c*/ 	.word	0x00000000
        /*0040*/ 	.short	0x0000
        /*0042*/ 	.short	0x0000
        /*0044*/ 	.byte	0x00, 0xf0, 0x21, 0x00


	//----- nvinfo : EIATTR_SPARSE_MMA_MASK
	.align		4
.L_443:
        /*0048*/ 	.byte	0x03, 0x50
        /*004a*/ 	.short	0x0000


	//----- nvinfo : EIATTR_MAXREG_COUNT
	.align		4
        /*004c*/ 	.byte	0x03, 0x1b
        /*004e*/ 	.short	0x0040


	//----- nvinfo : EIATTR_NUM_BARRIERS
	.align		4
        /*0050*/ 	.byte	0x02, 0x4c
        /*0052*/ 	.byte	0x01
	.zero		1


	//----- nvinfo : EIATTR_MERCURY_ISA_VERSION
	.align		4
        /*0054*/ 	.byte	0x03, 0x5f
        /*0056*/ 	.short	0x0101


	//----- nvinfo : EIATTR_VRC_CTA_INIT_COUNT
	.align		4
        /*0058*/ 	.byte	0x02, 0x4a
	.zero		1
	.zero		1


	//----- nvinfo : EIATTR_EXIT_INSTR_OFFSETS
	.align		4
        /*005c*/ 	.byte	0x04, 0x1c
        /*005e*/ 	.short	(.L_445 - .L_444)


	//   ....[0]....
.L_444:
        /*0060*/ 	.word	0x00000800


	//   ....[1]....
        /*0064*/ 	.word	0x00002b70


	//----- nvinfo : EIATTR_MAX_THREADS
	.align		4
.L_445:
        /*0068*/ 	.byte	0x04, 0x05
        /*006a*/ 	.short	(.L_447 - .L_446)
.L_446:
        /*006c*/ 	.word	0x00000100
        /*0070*/ 	.word	0x00000001
        /*0074*/ 	.word	0x00000001


	//----- nvinfo : EIATTR_CRS_STACK_SIZE
	.align		4
.L_447:
        /*0078*/ 	.byte	0x04, 0x1e
        /*007a*/ 	.short	(.L_449 - .L_448)
.L_448:
        /*007c*/ 	.word	0x00000000


	//----- nvinfo : EIATTR_CBANK_PARAM_SIZE
	.align		4
.L_449:
        /*0080*/ 	.byte	0x03, 0x19
        /*0082*/ 	.short	0x0048


	//----- nvinfo : EIATTR_PARAM_CBANK
	.align		4
        /*0084*/ 	.byte	0x04, 0x0a
        /*0086*/ 	.short	(.L_451 - .L_450)
	.align		4
.L_450:
        /*0088*/ 	.word	index@(.nv.constant0._ZN2at6native60_GLOBAL__N__2075b504_27_DistributionCauchyKernel_cu_d62eea8743distribution_elementwise_grid_stride_kernelIdLi2EZNS0_9templates4cuda21uniform_and_transformIddPNS_17CUDAGeneratorImplEZZZNS4_13cauchy_kernelIS7_EEvRNS_18TensorIteratorBaseEddT_ENKUlvE_clEvENKUlvE_clEvEUldE_EEvSA_T1_T2_EUlP24curandStatePhilox4_32_10E0_ZNS1_27distribution_nullary_kernelIdd6float4S7_SJ_SE_EEvSA_SG_RKT3_T4_EUlidE_EEvlNS_15PhiloxCudaStateESF_SG_)
        /*008c*/ 	.short	0x0380
        /*008e*/ 	.short	0x0048


	//----- nvinfo : EIATTR_SW_WAR
	.align		4
.L_451:
        /*0090*/ 	.byte	0x04, 0x36
        /*0092*/ 	.short	(.L_453 - .L_452)
.L_452:
        /*0094*/ 	.word	0x00000008
.L_453:


//--------------------- .nv.info._ZN2at6native60_GLOBAL__N__2075b504_27_DistributionCauchyKernel_cu_d62eea8743distribution_elementwise_grid_stride_kernelIdLi2EZNS0_9templates4cuda21uniform_and_transformIddPNS_17CUDAGeneratorImplEZZZNS4_13cauchy_kernelIS7_EEvRNS_18TensorIteratorBaseEddT_ENKUlvE_clEvENKUlvE_clEvEUldE_EEvSA_T1_T2_EUlP24curandStatePhilox4_32_10E_ZNS1_27distribution_nullary_kernelIdd7double2S7_SJ_SE_EEvSA_SG_RKT3_T4_EUlidE0_EEvlNS_15PhiloxCudaStateESF_SG_ --------------------------
	.section	.nv.info._ZN2at6native60_GLOBAL__N__2075b504_27_DistributionCauchyKernel_cu_d62eea8743distribution_elementwise_grid_stride_kernelIdLi2EZNS0_9templates4cuda21uniform_and_transformIddPNS_17CUDAGeneratorImplEZZZNS4_13cauchy_kernelIS7_EEvRNS_18TensorIteratorBaseEddT_ENKUlvE_clEvENKUlvE_clEvEUldE_EEvSA_T1_T2_EUlP24curandStatePhilox4_32_10E_ZNS1_27distribution_nullary_kernelIdd7double2S7_SJ_SE_EEvSA_SG_RKT3_T4_EUlidE0_EEvlNS_15PhiloxCudaStateESF_SG_,"",@"SHT_CUDA_INFO"
	.sectionflags	@""
	.align	4


	//----- nvinfo : EIATTR_CUDA_API_VERSION
	.align		4
        /*0000*/ 	.byte	0x04, 0x37
        /*0002*/ 	.short	(.L_455 - .L_454)
.L_454:
        /*0004*/ 	.word	0x00000082


	//----- nvinfo : EIATTR_KPARAM_INFO
	.align		4
.L_455:
        /*0008*/ 	.byte	0x04, 0x17
        /*000a*/ 	.short	(.L_457 - .L_456)
.L_456:
        /*000c*/ 	.word	0x00000000
        /*0010*/ 	.short	0x0003
        /*0012*/ 	.short	0x0028
        /*0014*/ 	.byte	0x00, 0xf0, 0xc1, 0x06


	//----- nvinfo : EIATTR_KPARAM_INFO
	.align		4
.L_457:
        /*0018*/ 	.byte	0x04, 0x17
        /*001a*/ 	.short	(.L_459 - .L_458)
.L_458:
        /*001c*/ 	.word	0x00000000
        /*0020*/ 	.short	0x0002
        /*0022*/ 	.short	0x0020
        /*0024*/ 	.byte	0x00, 0xf0, 0x05, 0x00


	//----- nvinfo : EIATTR_KPARAM_INFO
	.align		4
.L_459:
        /*0028*/ 	.byte	0x04, 0x17
        /*002a*/ 	.short	(.L_461 - .L_460)
.L_460:
        /*002c*/ 	.word	0x00000000
        /*0030*/ 	.short	0x0001
        /*0032*/ 	.short	0x0008
        /*0034*/ 	.byte	0x00, 0xf0, 0x61, 0x00


	//----- nvinfo : EIATTR_KPARAM_INFO
	.align		4
.L_461:
        /*0038*/ 	.byte	0x04, 0x17
        /*003a*/ 	.short	(.L_463 - .L_462)
.L_462:
        /*003c*/ 	.word	0x00000000
        /*0040*/ 	.short	0x0000
        /*0042*/ 	.short	0x0000
        /*0044*/ 	.byte	0x00, 0xf0, 0x21, 0x00


	//----- nvinfo : EIATTR_SPARSE_MMA_MASK
	.align		4
.L_463:
        /*0048*/ 	.byte	0x03, 0x50
        /*004a*/ 	.short	0x0000


	//----- nvinfo : EIATTR_MAXREG_COUNT
	.align		4
        /*004c*/ 	.byte	0x03, 0x1b
        /*004e*/ 	.short	0x0040


	//----- nvinfo : EIATTR_NUM_BARRIERS
	.align		4
        /*0050*/ 	.byte	0x02, 0x4c
        /*0052*/ 	.byte	0x01
	.zero		1


	//----- nvinfo : EIATTR_MERCURY_ISA_VERSION
	.align		4
        /*0054*/ 	.byte	0x03, 0x5f
        /*0056*/ 	.short	0x0101


	//----- nvinfo : EIATTR_VRC_CTA_INIT_COUNT
	.align		4
        /*0058*/ 	.byte	0x02, 0x4a
	.zero		1
	.zero		1


	//----- nvinfo : EIATTR_EXIT_INSTR_OFFSETS
	.align		4
        /*005c*/ 	.byte	0x04, 0x1c
        /*005e*/ 	.short	(.L_465 - .L_464)


	//   ....[0]....
.L_464:
        /*0060*/ 	.word	0x000007d0


	//   ....[1]....
        /*0064*/ 	.word	0x000069c0


	//----- nvinfo : EIATTR_MAX_THREADS
	.align		4
.L_465:
        /*0068*/ 	.byte	0x04, 0x05
        /*006a*/ 	.short	(.L_467 - .L_466)
.L_466:
        /*006c*/ 	.word	0x00000100
        /*0070*/ 	.word	0x00000001
        /*0074*/ 	.word	0x00000001


	//----- nvinfo : EIATTR_CRS_STACK_SIZE
	.align		4
.L_467:
        /*0078*/ 	.byte	0x04, 0x1e
        /*007a*/ 	.short	(.L_469 - .L_468)
.L_468:
        /*007c*/ 	.word	0x00000000


	//----- nvinfo : EIATTR_CBANK_PARAM_SIZE
	.align		4
.L_469:
        /*0080*/ 	.byte	0x03, 0x19
        /*0082*/ 	.short	0x01d8


	//----- nvinfo : EIATTR_PARAM_CBANK
	.align		4
        /*0084*/ 	.byte	0x04, 0x0a
        /*0086*/ 	.short	(.L_471 - .L_470)
	.align		4
.L_470:
        /*0088*/ 	.word	index@(.nv.constant0._ZN2at6native60_GLOBAL__N__2075b504_27_DistributionCauchyKernel_cu_d62eea8743distribution_elementwise_grid_stride_kernelIdLi2EZNS0_9templates4cuda21uniform_and_transformIddPNS_17CUDAGeneratorImplEZZZNS4_13cauchy_kernelIS7_EEvRNS_18TensorIteratorBaseEddT_ENKUlvE_clEvENKUlvE_clEvEUldE_EEvSA_T1_T2_EUlP24curandStatePhilox4_32_10E_ZNS1_27distribution_nullary_kernelIdd7double2S7_SJ_SE_EEvSA_SG_RKT3_T4_EUlidE0_EEvlNS_15PhiloxCudaStateESF_SG_)
        /*008c*/ 	.short	0x0380
        /*008e*/ 	.short	0x01d8


	//----- nvinfo : EIATTR_SW_WAR
	.align		4
.L_471:
        /*0090*/ 	.byte	0x04, 0x36
        /*0092*/ 	.short	(.L_473 - .L_472)
.L_472:
        /*0094*/ 	.word	0x00000008
.L_473:


//--------------------- .nv.info._ZN2at6native60_GLOBAL__N__2075b504_27_DistributionCauchyKernel_cu_d62eea8743distribution_elementwise_grid_stride_kernelIdLi2EZNS0_9templates4cuda21uniform_and_transformIddPNS_17CUDAGeneratorImplEZZZNS4_13cauchy_kernelIS7_EEvRNS_18TensorIteratorBaseEddT_ENKUlvE_clEvENKUlvE_clEvEUldE_EEvSA_T1_T2_EUlP24curandStatePhilox4_32_10E_ZNS1_27distribution_nullary_kernelIdd7double2S7_SJ_SE_EEvSA_SG_RKT3_T4_EUlidE_EEvlNS_15PhiloxCudaStateESF_SG_ --------------------------
	.section	.nv.info._ZN2at6native60_GLOBAL__N__2075b504_27_DistributionCauchyKernel_cu_d62eea8743distribution_elementwise_grid_stride_kernelIdLi2EZNS0_9templates4cuda21uniform_and_transformIddPNS_17CUDAGeneratorImplEZZZNS4_13cauchy_kernelIS7_EEvRNS_18TensorIteratorBaseEddT_ENKUlvE_clEvENKUlvE_clEvEUldE_EEvSA_T1_T2_EUlP24curandStatePhilox4_32_10E_ZNS1_27distribution_nullary_kernelIdd7double2S7_SJ_SE_EEvSA_SG_RKT3_T4_EUlidE_EEvlNS_15PhiloxCudaStateESF_SG_,"",@"SHT_CUDA_INFO"
	.sectionflags	@""
	.align	4


	//----- nvinfo : EIATTR_CUDA_API_VERSION
	.align		4
        /*0000*/ 	.byte	0x04, 0x37
        /*0002*/ 	.short	(.L_475 - .L_474)
.L_474:
        /*0004*/ 	.word	0x00000082


	//----- nvinfo : EIATTR_KPARAM_INFO
	.align		4
.L_475:
        /*0008*/ 	.byte	0x04, 0x17
        /*000a*/ 	.short	(.L_477 - .L_476)
.L_476:
        /*000c*/ 	.word	0x00000000
        /*0010*/ 	.short	0x0003
        /*0012*/ 	.short	0x0028
        /*0014*/ 	.byte	0x00, 0xf0, 0x81, 0x00


	//----- nvinfo : EIATTR_KPARAM_INFO
	.align		4
.L_477:
        /*0018*/ 	.byte	0x04, 0x17
        /*001a*/ 	.short	(.L_479 - .L_478)
.L_478:
        /*001c*/ 	.word	0x00000000
        /*0020*/ 	.short	0x0002
        /*0022*/ 	.short	0x0020
        /*0024*/ 	.byte	0x00, 0xf0, 0x05, 0x00


	//----- nvinfo : EIATTR_KPARAM_INFO
	.align		4
.L_479:
        /*0028*/ 	.byte	0x04, 0x17
        /*002a*/ 	.short	(.L_481 - .L_480)
.L_480:
        /*002c*/ 	.word	0x00000000
        /*0030*/ 	.short	0x0001
        /*0032*/ 	.short	0x0008
        /*0034*/ 	.byte	0x00, 0xf0, 0x61, 0x00


	//----- nvinfo : EIATTR_KPARAM_INFO
	.align		4
.L_481:
        /*0038*/ 	.byte	0x04, 0x17
        /*003a*/ 	.short	(.L_483 - .L_482)
.L_482:
        /*003c*/ 	.word	0x00000000
        /*0040*/ 	.short	0x0000
        /*0042*/ 	.short	0x0000
        /*0044*/ 	.byte	0x00, 0xf0, 0x21, 0x00


	//----- nvinfo : EIATTR_SPARSE_MMA_MASK
	.align		4
.L_483:
        /*0048*/ 	.byte	0x03, 0x50
        /*004a*/ 	.short	0x0000


	//----- nvinfo : EIATTR_MAXREG_COUNT
	.align		4
        /*004c*/ 	.byte	0x03, 0x1b
        /*004e*/ 	.short	0x0040


	//----- nvinfo : EIATTR_NUM_BARRIERS
	.align		4
        /*0050*/ 	.byte	0x02, 0x4c
        /*0052*/ 	.byte	0x01
	.zero		1


	//----- nvinfo : EIATTR_MERCURY_ISA_VERSION
	.align		4
        /*0054*/ 	.byte	0x03, 0x5f
        /*0056*/ 	.short	0x0101


	//----- nvinfo : EIATTR_VRC_CTA_INIT_COUNT
	.align		4
        /*0058*/ 	.byte	0x02, 0x4a
	.zero		1
	.zero		1


	//----- nvinfo : EIATTR_EXIT_INSTR_OFFSETS
	.align		4
        /*005c*/ 	.byte	0x04, 0x1c
        /*005e*/ 	.short	(.L_485 - .L_484)


	//   ....[0]....
.L_484:
        /*0060*/ 	.word	0x00000840


	//   ....[1]....
        /*0064*/ 	.word	0x00002c30


	//----- nvinfo : EIATTR_MAX_THREADS
	.align		4
.L_485:
        /*0068*/ 	.byte	0x04, 0x05
        /*006a*/ 	.short	(.L_487 - .L_486)
.L_486:
        /*006c*/ 	.word	0x00000100
        /*0070*/ 	.word	0x00000001
        /*0074*/ 	.word	0x00000001


	//----- nvinfo : EIATTR_CRS_STACK_SIZE
	.align		4
.L_487:
        /*0078*/ 	.byte	0x04, 0x1e
        /*007a*/ 	.short	(.L_489 - .L_488)
.L_488:
        /*007c*/ 	.word	0x00000000


	//----- nvinfo : EIATTR_CBANK_PARAM_SIZE
	.align		4
.L_489:
        /*0080*/ 	.byte	0x03, 0x19
        /*0082*/ 	.short	0x0048


	//----- nvinfo : EIATTR_PARAM_CBANK
	.align		4
        /*0084*/ 	.byte	0x04, 0x0a
        /*0086*/ 	.short	(.L_491 - .L_490)
	.align		4
.L_490:
        /*0088*/ 	.word	index@(.nv.constant0._ZN2at6native60_GLOBAL__N__2075b504_27_DistributionCauchyKernel_cu_d62eea8743distribution_elementwise_grid_stride_kernelIdLi2EZNS0_9templates4cuda21uniform_and_transformIddPNS_17CUDAGeneratorImplEZZZNS4_13cauchy_kernelIS7_EEvRNS_18TensorIteratorBaseEddT_ENKUlvE_clEvENKUlvE_clEvEUldE_EEvSA_T1_T2_EUlP24curandStatePhilox4_32_10E_ZNS1_27distribution_nullary_kernelIdd7double2S7_SJ_SE_EEvSA_SG_RKT3_T4_EUlidE_EEvlNS_15PhiloxCudaStateESF_SG_)
        /*008c*/ 	.short	0x0380
        /*008e*/ 	.short	0x0048


	//----- nvinfo : EIATTR_SW_WAR
	.align		4
.L_491:
        /*0090*/ 	.byte	0x04, 0x36
        /*0092*/ 	.short	(.L_493 - .L_492)
.L_492:
        /*0094*/ 	.word	0x00000008
.L_493:


//--------------------- .nv.callgraph             --------------------------
	.section	.nv.callgraph,"",@"SHT_CUDA_CALLGRAPH"
	.align	4
	.sectionentsize	8
	.align		4
        /*0000*/ 	.word	0x00000000
	.align		4
        /*0004*/ 	.word	0xffffffff
	.align		4
        /*0008*/ 	.word	0x00000000
	.align		4
        /*000c*/ 	.word	0xfffffffe
	.align		4
        /*0010*/ 	.word	0x00000000
	.align		4
        /*0014*/ 	.word	0xfffffffd
	.align		4
        /*0018*/ 	.word	0x00000000
	.align		4
        /*001c*/ 	.word	0xfffffffc


//--------------------- .nv.constant4             --------------------------
	.section	.nv.constant4,"a",@progbits
	.align	8
	.align		8
.nv.constant4:
        /*0000*/ 	.dword	precalc_xorwow_matrix
	.align		8
        /*0008*/ 	.dword	precalc_xorwow_offset_matrix
	.align		8
        /*0010*/ 	.dword	mrg32k3aM1
	.align		8
        /*0018*/ 	.dword	mrg32k3aM2
	.align		8
        /*0020*/ 	.dword	mrg32k3aM1SubSeq
	.align		8
        /*0028*/ 	.dword	mrg32k3aM2SubSeq
	.align		8
        /*0030*/ 	.dword	mrg32k3aM1Seq
	.align		8
        /*0038*/ 	.dword	mrg32k3aM2Seq
	.align		8
        /*0040*/ 	.dword	_ZN58_INTERNAL_2075b504_27_DistributionCauchyKernel_cu_d62eea874cuda3std3__45__cpo5beginE
	.align		8
        /*0048*/ 	.dword	_ZN58_INTERNAL_2075b504_27_DistributionCauchyKernel_cu_d62eea874cuda3std3__45__cpo3endE
	.align		8
        /*0050*/ 	.dword	_ZN58_INTERNAL_2075b504_27_DistributionCauchyKernel_cu_d62eea874cuda3std3__45__cpo6cbeginE
	.align		8
        /*0058*/ 	.dword	_ZN58_INTERNAL_2075b504_27_DistributionCauchyKernel_cu_d62eea874cuda3std3__45__cpo4cendE
	.align		8
        /*0060*/ 	.dword	_ZN58_INTERNAL_2075b504_27_DistributionCauchyKernel_cu_d62eea874cuda3std3__45__cpo6rbeginE
	.align		8
        /*0068*/ 	.dword	_ZN58_INTERNAL_2075b504_27_DistributionCauchyKernel_cu_d62eea874cuda3std3__45__cpo4rendE
	.align		8
        /*0070*/ 	.dword	_ZN58_INTERNAL_2075b504_27_DistributionCauchyKernel_cu_d62eea874cuda3std3__45__cpo7crbeginE
	.align		8
        /*0078*/ 	.dword	_ZN58_INTERNAL_2075b504_27_DistributionCauchyKernel_cu_d62eea874cuda3std3__45__cpo5crendE
	.align		8
        /*0080*/ 	.dword	_ZN58_INTERNAL_2075b504_27_DistributionCauchyKernel_cu_d62eea874cuda3std3__460_GLOBAL__N__2075b504_27_DistributionCauchyKernel_cu_d62eea876ignoreE
	.align		8
        /*0088*/ 	.dword	_ZN58_INTERNAL_2075b504_27_DistributionCauchyKernel_cu_d62eea874cuda3std3__419piecewise_constructE
	.align		8
        /*0090*/ 	.dword	_ZN58_INTERNAL_2075b504_27_DistributionCauchyKernel_cu_d62eea874cuda3std3__48in_placeE
	.align		8
        /*0098*/ 	.dword	_ZN58_INTERNAL_2075b504_27_DistributionCauchyKernel_cu_d62eea874cuda3std3__420unreachable_sentinelE
	.align		8
        /*00a0*/ 	.dword	_ZN58_INTERNAL_2075b504_27_DistributionCauchyKernel_cu_d62eea874cuda3std6ranges3__45__cpo4swapE
	.align		8
        /*00a8*/ 	.dword	_ZN58_INTERNAL_2075b504_27_DistributionCauchyKernel_cu_d62eea874cuda3std6ranges3__45__cpo9iter_moveE
	.align		8
        /*00b0*/ 	.dword	_ZN58_INTERNAL_2075b504_27_DistributionCauchyKernel_cu_d62eea874cuda3std6ranges3__45__cpo5beginE
	.align		8
        /*00b8*/ 	.dword	_ZN58_INTERNAL_2075b504_27_DistributionCauchyKernel_cu_d62eea874cuda3std6ranges3__45__cpo3endE
	.align		8
        /*00c0*/ 	.dword	_ZN58_INTERNAL_2075b504_27_DistributionCauchyKernel_cu_d62eea874cuda3std6ranges3__45__cpo6cbeginE
	.align		8
        /*00c8*/ 	.dword	_ZN58_INTERNAL_2075b504_27_DistributionCauchyKernel_cu_d62eea874cuda3std6ranges3__45__cpo4cendE
	.align		8
        /*00d0*/ 	.dword	_ZN58_INTERNAL_2075b504_27_DistributionCauchyKernel_cu_d62eea874cuda3std6ranges3__45__cpo7advanceE
	.align		8
        /*00d8*/ 	.dword	_ZN58_INTERNAL_2075b504_27_DistributionCauchyKernel_cu_d62eea874cuda3std6ranges3__45__cpo9iter_swapE
	.align		8
        /*00e0*/ 	.dword	_ZN58_INTERNAL_2075b504_27_DistributionCauchyKernel_cu_d62eea874cuda3std6ranges3__45__cpo4nextE
	.align		8
        /*00e8*/ 	.dword	_ZN58_INTERNAL_2075b504_27_DistributionCauchyKernel_cu_d62eea874cuda3std6ranges3__45__cpo4prevE
	.align		8
        /*00f0*/ 	.dword	_ZN58_INTERNAL_2075b504_27_DistributionCauchyKernel_cu_d62eea874cuda3std6ranges3__45__cpo4dataE
	.align		8
        /*00f8*/ 	.dword	_ZN58_INTERNAL_2075b504_27_DistributionCauchyKernel_cu_d62eea874cuda3std6ranges3__45__cpo5cdataE
	.align		8
        /*0100*/ 	.dword	_ZN58_INTERNAL_2075b504_27_DistributionCauchyKernel_cu_d62eea874cuda3std6ranges3__45__cpo4sizeE
	.align		8
        /*0108*/ 	.dword	_ZN58_INTERNAL_2075b504_27_DistributionCauchyKernel_cu_d62eea874cuda3std6ranges3__45__cpo5ssizeE
	.align		8
        /*0110*/ 	.dword	_ZN58_INTERNAL_2075b504_27_DistributionCauchyKernel_cu_d62eea874cuda3std6ranges3__45__cpo8distanceE
	.align		8
        /*0118*/ 	.dword	_ZN58_INTERNAL_2075b504_27_DistributionCauchyKernel_cu_d62eea876thrust24THRUST_300001_SM_1030_NS6system6detail10sequential3seqE
	.align		8
        /*0120*/ 	.dword	__cudart_i2opi_d


//--------------------- .nv.constant3             --------------------------
	.section	.nv.constant3,"a",@progbits
	.align	8
.nv.constant3:
	.type		__cr_lgamma_table,@object
	.size		__cr_lgamma_table,(.L_8 - __cr_lgamma_table)
__cr_lgamma_table:
        /*0000*/ 	.byte	0x00, 0x00, 0x00, 0x00, 0x00, 0x00, 0x00, 0x00, 0x00, 0x00, 0x00, 0x00, 0x00, 0x00, 0x00, 0x00
        /*0010*/ 	.byte	0xef, 0x39, 0xfa, 0xfe, 0x42, 0x2e, 0xe6, 0x3f, 0x02, 0x20, 0x2a, 0xfa, 0x0b, 0xab, 0xfc, 0x3f
        /*0020*/ 	.byte	0xf9, 0x2c, 0x92, 0x7c, 0xa7, 0x6c, 0x09, 0x40, 0xc9, 0x79, 0x44, 0x3c, 0x64, 0x26, 0x13, 0x40
        /*0030*/ 	.byte	0xca, 0x01, 0xcf, 0x3a, 0x27, 0x51, 0x1a, 0x40, 0x30, 0xcc, 0x2d, 0xf3, 0xe1, 0x0c, 0x21, 0x40
        /*0040*/ 	.byte	0x0d, 0xb7, 0xfc, 0x82, 0x8e, 0x35, 0x25, 0x40
.L_8:


//--------------------- .text._ZN2at6native60_GLOBAL__N__2075b504_27_DistributionCauchyKernel_cu_d62eea8743distribution_elementwise_grid_stride_kernelIfLi4EZNS0_9templates4cuda21uniform_and_transformIN3c108BFloat16EfPNS_17CUDAGeneratorImplEZZZNS4_13cauchy_kernelIS9_EEvRNS_18TensorIteratorBaseEddT_ENKUlvE_clEvENKUlvE2_clEvEUlfE_EEvSC_T1_T2_EUlP24curandStatePhilox4_32_10E0_ZNS1_27distribution_nullary_kernelIS7_f6float4S9_SL_SG_EEvSC_SI_RKT3_T4_EUlifE0_EEvlNS_15PhiloxCudaStateESH_SI_ --------------------------
	.section	.text._ZN2at6native60_GLOBAL__N__2075b504_27_DistributionCauchyKernel_cu_d62eea8743distribution_elementwise_grid_stride_kernelIfLi4EZNS0_9templates4cuda21uniform_and_transformIN3c108BFloat16EfPNS_17CUDAGeneratorImplEZZZNS4_13cauchy_kernelIS9_EEvRNS_18TensorIteratorBaseEddT_ENKUlvE_clEvENKUlvE2_clEvEUlfE_EEvSC_T1_T2_EUlP24curandStatePhilox4_32_10E0_ZNS1_27distribution_nullary_kernelIS7_f6float4S9_SL_SG_EEvSC_SI_RKT3_T4_EUlifE0_EEvlNS_15PhiloxCudaStateESH_SI_,"ax",@progbits
	.align	128
.text._ZN2at6native60_GLOBAL__N__2075b504_27_DistributionCauchyKernel_cu_d62eea8743distribution_elementwise_grid_stride_kernelIfLi4EZNS0_9templates4cuda21uniform_and_transformIN3c108BFloat16EfPNS_17CUDAGeneratorImplEZZZNS4_13cauchy_kernelIS9_EEvRNS_18TensorIteratorBaseEddT_ENKUlvE_clEvENKUlvE2_clEvEUlfE_EEvSC_T1_T2_EUlP24curandStatePhilox4_32_10E0_ZNS1_27distribution_nullary_kernelIS7_f6float4S9_SL_SG_EEvSC_SI_RKT3_T4_EUlifE0_EEvlNS_15PhiloxCudaStateESH_SI_:
        .type           _ZN2at6native60_GLOBAL__N__2075b504_27_DistributionCauchyKernel_cu_d62eea8743distribution_elementwise_grid_stride_kernelIfLi4EZNS0_9templates4cuda21uniform_and_transformIN3c108BFloat16EfPNS_17CUDAGeneratorImplEZZZNS4_13cauchy_kernelIS9_EEvRNS_18TensorIteratorBaseEddT_ENKUlvE_clEvENKUlvE2_clEvEUlfE_EEvSC_T1_T2_EUlP24curandStatePhilox4_32_10E0_ZNS1_27distribution_nullary_kernelIS7_f6float4S9_SL_SG_EEvSC_SI_RKT3_T4_EUlifE0_EEvlNS_15PhiloxCudaStateESH_SI_,@function
        .size           _ZN2at6native60_GLOBAL__N__2075b504_27_DistributionCauchyKernel_cu_d62eea8743distribution_elementwise_grid_stride_kernelIfLi4EZNS0_9templates4cuda21uniform_and_transformIN3c108BFloat16EfPNS_17CUDAGeneratorImplEZZZNS4_13cauchy_kernelIS9_EEvRNS_18TensorIteratorBaseEddT_ENKUlvE_clEvENKUlvE2_clEvEUlfE_EEvSC_T1_T2_EUlP24curandStatePhilox4_32_10E0_ZNS1_27distribution_nullary_kernelIS7_f6float4S9_SL_SG_EEvSC_SI_RKT3_T4_EUlifE0_EEvlNS_15PhiloxCudaStateESH_SI_,(.L_x_393 - _ZN2at6native60_GLOBAL__N__2075b504_27_DistributionCauchyKernel_cu_d62eea8743distribution_elementwise_grid_stride_kernelIfLi4EZNS0_9templates4cuda21uniform_and_transformIN3c108BFloat16EfPNS_17CUDAGeneratorImplEZZZNS4_13cauchy_kernelIS9_EEvRNS_18TensorIteratorBaseEddT_ENKUlvE_clEvENKUlvE2_clEvEUlfE_EEvSC_T1_T2_EUlP24curandStatePhilox4_32_10E0_ZNS1_27distribution_nullary_kernelIS7_f6float4S9_SL_SG_EEvSC_SI_RKT3_T4_EUlifE0_EEvlNS_15PhiloxCudaStateESH_SI_)
        .other          _ZN2at6native60_GLOBAL__N__2075b504_27_DistributionCauchyKernel_cu_d62eea8743distribution_elementwise_grid_stride_kernelIfLi4EZNS0_9templates4cuda21uniform_and_transformIN3c108BFloat16EfPNS_17CUDAGeneratorImplEZZZNS4_13cauchy_kernelIS9_EEvRNS_18TensorIteratorBaseEddT_ENKUlvE_clEvENKUlvE2_clEvEUlfE_EEvSC_T1_T2_EUlP24curandStatePhilox4_32_10E0_ZNS1_27distribution_nullary_kernelIS7_f6float4S9_SL_SG_EEvSC_SI_RKT3_T4_EUlifE0_EEvlNS_15PhiloxCudaStateESH_SI_,@"STO_CUDA_ENTRY STV_DEFAULT"
_ZN2at6native60_GLOBAL__N__2075b504_27_DistributionCauchyKernel_cu_d62eea8743distribution_elementwise_grid_stride_kernelIfLi4EZNS0_9templates4cuda21uniform_and_transformIN3c108BFloat16EfPNS_17CUDAGeneratorImplEZZZNS4_13cauchy_kernelIS9_EEvRNS_18TensorIteratorBaseEddT_ENKUlvE_clEvENKUlvE2_clEvEUlfE_EEvSC_T1_T2_EUlP24curandStatePhilox4_32_10E0_ZNS1_27distribution_nullary_kernelIS7_f6float4S9_SL_SG_EEvSC_SI_RKT3_T4_EUlifE0_EEvlNS_15PhiloxCudaStateESH_SI_:
[----:B------:R-:W-:Y:S01]  /*0000*/  LDC R1, c[0x0][0x37c] ;  /* 0x0000df00ff017b82 */ /* 0x000fe20000000800 */
[----:B------:R-:W0:Y:S07]  /*0010*/  LDCU UR4, c[0x0][0x39c] ;  /* 0x00007380ff0477ac */ /* 0x000e2e0008000800 */
[----:B------:R-:W1:Y:S01]  /*0020*/  LDC R34, c[0x0][0x390] ;  /* 0x0000e400ff227b82 */ /* 0x000e620000000800 */
[----:B------:R-:W2:Y:S07]  /*0030*/  LDCU.64 UR76, c[0x0][0x358] ;  /* 0x00006b00ff4c77ac */ /* 0x000eae0008000a00 */
[----:B------:R-:W3:Y:S01]  /*0040*/  LDC R35, c[0x0][0x394] ;  /* 0x0000e500ff237b82 */ /* 0x000ee20000000800 */
[----:B0-----:R-:W-:-:S06]  /*0050*/  UPRMT UR4, UR4, 0x7770, URZ ;  /* 0x0000777004047896 */ /* 0x001fcc00080000ff */
[----:B------:R-:W-:-:S05]  /*0060*/  ISETP.NE.AND P0, PT, RZ, UR4, PT ;  /* 0x00000004ff007c0c */ /* 0x000fca000bf05270 */
[----:B------:R-:W0:Y:S08]  /*0070*/  LDCU.64 UR4, c[0x0][0x388] ;  /* 0x00007100ff0477ac */ /* 0x000e300008000a00 */
[----:B-1----:R-:W-:Y:S01]  /*0080*/  @P0 MOV R2, R34 ;  /* 0x0000002200020202 */ /* 0x002fe20000000f00 */
[----:B------:R-:W1:Y:S01]  /*0090*/  S2R R26, SR_TID.X ;  /* 0x00000000001a7919 */ /* 0x000e620000002100 */
[----:B---3--:R-:W-:Y:S01]  /*00a0*/  @P0 MOV R3, R35 ;  /* 0x0000002300030202 */ /* 0x008fe20000000f00 */
[----:B------:R-:W3:Y:S05]  /*00b0*/  @P0 LDC R5, c[0x0][0x398] ;  /* 0x0000e600ff050b82 */ /* 0x000eea0000000800 */
[----:B--2---:R-:W3:Y:S01]  /*00c0*/  @P0 LDG.E.64 R2, desc[UR76][R2.64] ;  /* 0x0000004c02020981 */ /* 0x004ee2000c1e1b00 */
[----:B0-----:R-:W-:Y:S01]  /*00d0*/  IMAD.U32 R22, RZ, RZ, UR4 ;  /* 0x00000004ff167e24 */ /* 0x001fe2000f8e00ff */
[----:B------:R-:W-:-:S06]  /*00e0*/  MOV R23, UR5 ;  /* 0x0000000500177c02 */ /* 0x000fcc0008000f00 */
[----:B------:R-:W2:Y:S01]  /*00f0*/  @P0 LDG.E.64 R22, desc[UR76][R22.64] ;  /* 0x0000004c16160981 */ /* 0x000ea2000c1e1b00 */
[----:B------:R-:W1:Y:S01]  /*0100*/  S2UR UR4, SR_CTAID.X ;  /* 0x00000000000479c3 */ /* 0x000e620000002500 */
[----:B------:R-:W-:-:S07]  /*0110*/  IMAD.MOV.U32 R27, RZ, RZ, RZ ;  /* 0x000000ffff1b7224 */ /* 0x000fce00078e00ff */
[----:B------:R-:W1:Y:S01]  /*0120*/  LDC R21, c[0x0][0x360] ;  /* 0x0000d800ff157b82 */ /* 0x000e620000000800 */
[----:B------:R-:W0:Y:S01]  /*0130*/  LDCU UR6, c[0x0][0x370] ;  /* 0x00006e00ff0677ac */ /* 0x000e220008000800 */
[----:B-1----:R-:W-:Y:S01]  /*0140*/  IMAD.WIDE.U32 R26, R21, UR4, R26 ;  /* 0x00000004151a7c25 */ /* 0x002fe2000f8e001a */
[----:B------:R-:W1:Y:S02]  /*0150*/  LDCU.64 UR4, c[0x0][0x380] ;  /* 0x00007000ff0477ac */ /* 0x000e640008000a00 */
[----:B------:R-:W-:Y:S01]  /*0160*/  MOV R20, R26 ;  /* 0x0000001a00147202 */ /* 0x000fe20000000f00 */
[----:B------:R-:W-:Y:S01]  /*0170*/  IMAD.WIDE.U32 R8, R26, -0x326172a9, RZ ;  /* 0xcd9e8d571a087825 */ /* 0x000fe200078e00ff */
[----:B-1----:R-:W-:-:S04]  /*0180*/  UIADD3 UR4, UP0, UPT, UR4, -0x1, URZ ;  /* 0xffffffff04047890 */ /* 0x002fc8000ff1e0ff */
[----:B------:R-:W-:-:S04]  /*0190*/  UIADD3.X UR5, UPT, UPT, UR5, -0x1, URZ, UP0, !UPT ;  /* 0xffffffff05057890 */ /* 0x000fc800087fe4ff */
[----:B------:R-:W-:Y:S01]  /*01a0*/  UISETP.NE.U32.AND UP0, UPT, UR5, URZ, UPT ;  /* 0x000000ff0500728c */ /* 0x000fe2000bf05070 */
[----:B---3--:R-:W-:-:S04]  /*01b0*/  @P0 IADD3 R34, P1, PT, R2, R5, RZ ;  /* 0x0000000502220210 */ /* 0x008fc80007f3e0ff */
[----:B------:R-:W-:-:S04]  /*01c0*/  @P0 IADD3.X R35, PT, PT, RZ, R3, RZ, P1, !PT ;  /* 0x00000003ff230210 */ /* 0x000fc80000ffe4ff */
[--C-:B------:R-:W-:Y:S01]  /*01d0*/  SHF.R.U64 R0, R34, 0x2, R35.reuse ;  /* 0x0000000222007819 */ /* 0x100fe20000001223 */
[----:B--2---:R-:W-:Y:S01]  /*01e0*/  VIADD R5, R22, 0x3c6ef372 ;  /* 0x3c6ef37216057836 */ /* 0x004fe20000000000 */
[----:B------:R-:W-:Y:S02]  /*01f0*/  SHF.R.U32.HI R2, RZ, 0x2, R35 ;  /* 0x00000002ff027819 */ /* 0x000fe40000011623 */
[C---:B------:R-:W-:Y:S01]  /*0200*/  IADD3 R3, PT, PT, R23.reuse, -0x4498517b, RZ ;  /* 0xbb67ae8517037810 */ /* 0x040fe20007ffe0ff */
[----:B------:R-:W-:Y:S01]  /*0210*/  IMAD.WIDE.U32 R6, R0, -0x2daee0ad, RZ ;  /* 0xd2511f5300067825 */ /* 0x000fe200078e00ff */
[----:B------:R-:W-:Y:S02]  /*0220*/  LOP3.LUT R10, R2, R9, R22, 0x96, !PT ;  /* 0x00000009020a7212 */ /* 0x000fe400078e9616 */
[----:B------:R-:W-:Y:S02]  /*0230*/  IADD3 R4, PT, PT, R22, -0x61c88647, RZ ;  /* 0x9e3779b916047810 */ /* 0x000fe40007ffe0ff */
[C---:B------:R-:W-:Y:S01]  /*0240*/  LOP3.LUT R12, R23.reuse, R7, R27, 0x96, !PT ;  /* 0x00000007170c7212 */ /* 0x040fe200078e961b */
[----:B------:R-:W-:Y:S01]  /*0250*/  IMAD.WIDE.U32 R10, R10, -0x2daee0ad, RZ ;  /* 0xd2511f530a0a7825 */ /* 0x000fe200078e00ff */
[----:B------:R-:W-:-:S02]  /*0260*/  IADD3 R7, PT, PT, R23, 0x32370b8f, RZ ;  /* 0x32370b8f17077810 */ /* 0x000fc40007ffe0ff */
[----:B------:R-:W-:Y:S01]  /*0270*/  IADD3 R9, PT, PT, R22, 0x78dde6e4, RZ ;  /* 0x78dde6e416097810 */ /* 0x000fe20007ffe0ff */
[----:B------:R-:W-:Y:S01]  /*0280*/  IMAD.WIDE.U32 R12, R12, -0x326172a9, RZ ;  /* 0xcd9e8d570c0c7825 */ /* 0x000fe200078e00ff */
[----:B------:R-:W-:Y:S02]  /*0290*/  LOP3.LUT R16, R3, R6, R11, 0x96, !PT ;  /* 0x0000000603107212 */ /* 0x000fe400078e960b */
[C---:B------:R-:W-:Y:S01]  /*02a0*/  IADD3 R6, PT, PT, R23.reuse, 0x76cf5d0a, RZ ;  /* 0x76cf5d0a17067810 */ /* 0x040fe20007ffe0ff */
[----:B------:R-:W-:Y:S01]  /*02b0*/  VIADD R11, R23, 0xa9066899 ;  /* 0xa9066899170b7836 */ /* 0x000fe20000000000 */
[----:B------:R-:W-:Y:S01]  /*02c0*/  LOP3.LUT R14, R4, R8, R13, 0x96, !PT ;  /* 0x00000008040e7212 */ /* 0x000fe200078e960d */
[----:B------:R-:W-:-:S04]  /*02d0*/  IMAD.WIDE.U32 R16, R16, -0x326172a9, RZ ;  /* 0xcd9e8d5710107825 */ /* 0x000fc800078e00ff */
[----:B------:R-:W-:Y:S01]  /*02e0*/  IMAD.WIDE.U32 R14, R14, -0x2daee0ad, RZ ;  /* 0xd2511f530e0e7825 */ /* 0x000fe200078e00ff */
[----:B------:R-:W-:-:S03]  /*02f0*/  LOP3.LUT R12, R5, R12, R17, 0x96, !PT ;  /* 0x0000000c050c7212 */ /* 0x000fc600078e9611 */
[----:B------:R-:W-:Y:S01]  /*0300*/  VIADD R8, R22, 0xdaa66d2b ;  /* 0xdaa66d2b16087836 */ /* 0x000fe20000000000 */
[----:B------:R-:W-:Y:S01]  /*0310*/  LOP3.LUT R18, R6, R10, R15, 0x96, !PT ;  /* 0x0000000a06127212 */ /* 0x000fe200078e960f */
[----:B------:R-:W-:Y:S01]  /*0320*/  IMAD.WIDE.U32 R12, R12, -0x2daee0ad, RZ ;  /* 0xd2511f530c0c7825 */ /* 0x000fe200078e00ff */
[----:B------:R-:W-:-:S03]  /*0330*/  IADD3 R10, PT, PT, R23, -0x126145ec, RZ ;  /* 0xed9eba14170a7810 */ /* 0x000fc60007ffe0ff */
[----:B------:R-:W-:Y:S01]  /*0340*/  IMAD.WIDE.U32 R18, R18, -0x326172a9, RZ ;  /* 0xcd9e8d5712127825 */ /* 0x000fe200078e00ff */
[----:B------:R-:W-:Y:S02]  /*0350*/  LOP3.LUT R24, R7, R14, R13, 0x96, !PT ;  /* 0x0000000e07187212 */ /* 0x000fe400078e960d */
[----:B------:R-:W-:Y:S02]  /*0360*/  IADD3 R13, PT, PT, R22, -0x4ab325aa, RZ ;  /* 0xb54cda56160d7810 */ /* 0x000fe40007ffe0ff */
[----:B------:R-:W-:Y:S01]  /*0370*/  LOP3.LUT R16, R8, R16, R19, 0x96, !PT ;  /* 0x0000001008107212 */ /* 0x000fe200078e9613 */
[----:B------:R-:W-:-:S04]  /*0380*/  IMAD.WIDE.U32 R24, R24, -0x326172a9, RZ ;  /* 0xcd9e8d5718187825 */ /* 0x000fc800078e00ff */
[----:B------:R-:W-:Y:S01]  /*0390*/  IMAD.WIDE.U32 R16, R16, -0x2daee0ad, RZ ;  /* 0xd2511f5310107825 */ /* 0x000fe200078e00ff */
[----:B------:R-:W-:-:S04]  /*03a0*/  LOP3.LUT R14, R9, R18, R25, 0x96, !PT ;  /* 0x00000012090e7212 */ /* 0x000fc800078e9619 */
[----:B------:R-:W-:Y:S01]  /*03b0*/  LOP3.LUT R28, R10, R12, R17, 0x96, !PT ;  /* 0x0000000c0a1c7212 */ /* 0x000fe200078e9611 */
[----:B------:R-:W-:Y:S01]  /*03c0*/  IMAD.WIDE.U32 R14, R14, -0x2daee0ad, RZ ;  /* 0xd2511f530e0e7825 */ /* 0x000fe200078e00ff */
[----:B------:R-:W-:-:S03]  /*03d0*/  IADD3 R12, PT, PT, R22, 0x1715609d, RZ ;  /* 0x1715609d160c7810 */ /* 0x000fc60007ffe0ff */
[----:B------:R-:W-:Y:S01]  /*03e0*/  IMAD.WIDE.U32 R28, R28, -0x326172a9, RZ ;  /* 0xcd9e8d571c1c7825 */ /* 0x000fe200078e00ff */
[----:B------:R-:W-:-:S03]  /*03f0*/  LOP3.LUT R16, R11, R16, R15, 0x96, !PT ;  /* 0x000000100b107212 */ /* 0x000fc600078e960f */
[----:B------:R-:W-:Y:S01]  /*0400*/  VIADD R15, R23, 0x646e171e ;  /* 0x646e171e170f7836 */ /* 0x000fe20000000000 */
[----:B------:R-:W-:Y:S01]  /*0410*/  LOP3.LUT R18, R12, R24, R29, 0x96, !PT ;  /* 0x000000180c127212 */ /* 0x000fe200078e961d */
[----:B------:R-:W-:-:S04]  /*0420*/  IMAD.WIDE.U32 R16, R16, -0x326172a9, RZ ;  /* 0xcd9e8d5710107825 */ /* 0x000fc800078e00ff */
[----:B------:R-:W-:Y:S01]  /*0430*/  IMAD.WIDE.U32 R18, R18, -0x2daee0ad, RZ ;  /* 0xd2511f5312127825 */ /* 0x000fe200078e00ff */
[----:B------:R-:W-:Y:S02]  /*0440*/  LOP3.LUT R38, R13, R28, R17, 0x96, !PT ;  /* 0x0000001c0d267212 */ /* 0x000fe400078e9611 */
[----:B------:R-:W-:Y:S02]  /*0450*/  IADD3 R17, PT, PT, R22, 0x5384540f, RZ ;  /* 0x5384540f16117810 */ /* 0x000fe40007ffe0ff */
[----:B------:R-:W-:Y:S01]  /*0460*/  LOP3.LUT R15, R15, R14, R19, 0x96, !PT ;  /* 0x0000000e0f0f7212 */ /* 0x000fe200078e9613 */
[----:B------:R-:W-:Y:S01]  /*0470*/  IMAD.WIDE.U32 R38, R38, -0x2daee0ad, RZ ;  /* 0xd2511f5326267825 */ /* 0x000fe200078e00ff */
[----:B------:R-:W-:-:S03]  /*0480*/  IADD3 R19, PT, PT, R23, 0x1fd5c5a3, RZ ;  /* 0x1fd5c5a317137810 */ /* 0x000fc60007ffe0ff */
[----:B------:R-:W-:Y:S01]  /*0490*/  IMAD.WIDE.U32 R14, R15, -0x326172a9, RZ ;  /* 0xcd9e8d570f0e7825 */ /* 0x000fe200078e00ff */
[----:B------:R-:W-:-:S03]  /*04a0*/  LOP3.LUT R19, R19, R18, R39, 0x96, !PT ;  /* 0x0000001213137212 */ /* 0x000fc600078e9627 */
[----:B------:R-:W-:Y:S01]  /*04b0*/  IMAD.MOV.U32 R18, RZ, RZ, R27 ;  /* 0x000000ffff127224 */ /* 0x000fe200078e001b */
[----:B------:R-:W-:Y:S01]  /*04c0*/  LOP3.LUT R17, R17, R16, R15, 0x96, !PT ;  /* 0x0000001011117212 */ /* 0x000fe200078e960f */
[C---:B------:R-:W-:Y:S01]  /*04d0*/  VIADD R15, R22.reuse, 0xf1bbcdc8 ;  /* 0xf1bbcdc8160f7836 */ /* 0x040fe20000000000 */
[----:B------:R-:W-:Y:S01]  /*04e0*/  MOV R16, R26 ;  /* 0x0000001a00107202 */ /* 0x000fe20000000f00 */
[----:B------:R-:W-:Y:S01]  /*04f0*/  IMAD.WIDE.U32 R24, R19, -0x326172a9, RZ ;  /* 0xcd9e8d5713187825 */ /* 0x000fe200078e00ff */
[----:B------:R-:W-:-:S03]  /*0500*/  IADD3 R19, PT, PT, R22, -0x700cb87f, RZ ;  /* 0x8ff3478116137810 */ /* 0x000fc60007ffe0ff */
[----:B------:R-:W-:Y:S01]  /*0510*/  IMAD.WIDE.U32 R36, R17, -0x2daee0ad, RZ ;  /* 0xd2511f5311247825 */ /* 0x000fe200078e00ff */
[----:B------:R-:W-:Y:S02]  /*0520*/  IADD3 R17, PT, PT, R23, -0x24c28bd8, RZ ;  /* 0xdb3d742817117810 */ /* 0x000fe40007ffe0ff */
[----:B------:R-:W-:Y:S01]  /*0530*/  LOP3.LUT R14, R15, R14, R25, 0x96, !PT ;  /* 0x0000000e0f0e7212 */ /* 0x000fe200078e9619 */
[----:B0-----:R-:W-:Y:S01]  /*0540*/  IMAD R15, R21, UR6, RZ ;  /* 0x00000006150f7c24 */ /* 0x001fe2000f8e02ff */
[----:B------:R-:W-:Y:S01]  /*0550*/  LOP3.LUT R38, R17, R38, R37, 0x96, !PT ;  /* 0x0000002611267212 */ /* 0x000fe200078e9625 */
[----:B------:R-:W-:Y:S02]  /*0560*/  IMAD.MOV.U32 R17, RZ, RZ, R27 ;  /* 0x000000ffff117224 */ /* 0x000fe400078e001b */
[----:B------:R-:W-:Y:S01]  /*0570*/  IMAD.HI.U32 R25, R14, -0x2daee0ad, RZ ;  /* 0xd2511f530e197827 */ /* 0x000fe200078e00ff */
[----:B------:R-:W-:-:S03]  /*0580*/  SHF.L.U32 R31, R15, 0x2, RZ ;  /* 0x000000020f1f7819 */ /* 0x000fc600000006ff */
[----:B------:R-:W-:Y:S01]  /*0590*/  IMAD.HI.U32 R28, R38, -0x326172a9, RZ ;  /* 0xcd9e8d57261c7827 */ /* 0x000fe200078e00ff */
[----:B------:R-:W-:-:S04]  /*05a0*/  LOP3.LUT R36, R36, R25, RZ, 0x3c, !PT ;  /* 0x0000001924247212 */ /* 0x000fc800078e3cff */
[----:B------:R-:W-:Y:S01]  /*05b0*/  LOP3.LUT R19, R19, R24, R28, 0x96, !PT ;  /* 0x0000001813137212 */ /* 0x000fe200078e961c */
[----:B------:R-:W-:Y:S06]  /*05c0*/  BRA.U UP0, `(.L_x_0) ;  /* 0x0000000100547547 */ /* 0x000fec000b800000 */
[----:B------:R-:W0:Y:S01]  /*05d0*/  I2F.U32.RP R26, R31 ;  /* 0x0000001f001a7306 */ /* 0x000e220000209000 */
[----:B------:R-:W-:Y:S01]  /*05e0*/  IMAD.MOV R27, RZ, RZ, -R31 ;  /* 0x000000ffff1b7224 */ /* 0x000fe200078e0a1f */
[----:B------:R-:W-:-:S06]  /*05f0*/  ISETP.NE.U32.AND P2, PT, R31, RZ, PT ;  /* 0x000000ff1f00720c */ /* 0x000fcc0003f45070 */
[----:B0-----:R-:W0:Y:S02]  /*0600*/  MUFU.RCP R26, R26 ;  /* 0x0000001a001a7308 */ /* 0x001e240000001000 */
[----:B0-----:R-:W-:-:S06]  /*0610*/  IADD3 R24, PT, PT, R26, 0xffffffe, RZ ;  /* 0x0ffffffe1a187810 */ /* 0x001fcc0007ffe0ff */
[----:B------:R0:W1:Y:S02]  /*0620*/  F2I.FTZ.U32.TRUNC.NTZ R25, R24 ;  /* 0x0000001800197305 */ /* 0x000064000021f000 */
[----:B0-----:R-:W-:Y:S02]  /*0630*/  HFMA2 R24, -RZ, RZ, 0, 0 ;  /* 0x00000000ff187431 */ /* 0x001fe400000001ff */
[----:B-1----:R-:W-:-:S04]  /*0640*/  IMAD R27, R27, R25, RZ ;  /* 0x000000191b1b7224 */ /* 0x002fc800078e02ff */
[----:B------:R-:W-:Y:S01]  /*0650*/  IMAD.HI.U32 R25, R25, R27, R24 ;  /* 0x0000001b19197227 */ /* 0x000fe200078e0018 */
[----:B------:R-:W-:-:S05]  /*0660*/  MOV R27, RZ ;  /* 0x000000ff001b7202 */ /* 0x000fca0000000f00 */
[----:B------:R-:W-:-:S05]  /*0670*/  IMAD.HI.U32 R25, R25, UR4, RZ ;  /* 0x0000000419197c27 */ /* 0x000fca000f8e00ff */
[----:B------:R-:W-:-:S05]  /*0680*/  IADD3 R28, PT, PT, -R25, RZ, RZ ;  /* 0x000000ff191c7210 */ /* 0x000fca0007ffe1ff */
[----:B------:R-:W-:-:S05]  /*0690*/  IMAD R28, R31, R28, UR4 ;  /* 0x000000041f1c7e24 */ /* 0x000fca000f8e021c */
[----:B------:R-:W-:-:S13]  /*06a0*/  ISETP.GE.U32.AND P0, PT, R28, R31, PT ;  /* 0x0000001f1c00720c */ /* 0x000fda0003f06070 */
[----:B------:R-:W-:Y:S01]  /*06b0*/  @P0 IMAD.IADD R28, R28, 0x1, -R31 ;  /* 0x000000011c1c0824 */ /* 0x000fe200078e0a1f */
[----:B------:R-:W-:-:S04]  /*06c0*/  @P0 IADD3 R25, PT, PT, R25, 0x1, RZ ;  /* 0x0000000119190810 */ /* 0x000fc80007ffe0ff */
[----:B------:R-:W-:-:S13]  /*06d0*/  ISETP.GE.U32.AND P1, PT, R28, R31, PT ;  /* 0x0000001f1c00720c */ /* 0x000fda0003f26070 */
[----:B------:R-:W-:Y:S02]  /*06e0*/  @P1 IADD3 R25, PT, PT, R25, 0x1, RZ ;  /* 0x0000000119191810 */ /* 0x000fe40007ffe0ff */
[----:B------:R-:W-:-:S05]  /*06f0*/  @!P2 LOP3.LUT R25, RZ, R31, RZ, 0x33, !PT ;  /* 0x0000001fff19a212 */ /* 0x000fca00078e33ff */
[----:B------:R-:W-:Y:S01]  /*0700*/  IMAD.MOV.U32 R26, RZ, RZ, R25 ;  /* 0x000000ffff1a7224 */ /* 0x000fe200078e0019 */
[----:B------:R-:W-:Y:S06]  /*0710*/  BRA `(.L_x_1) ;  /* 0x0000000000087947 */ /* 0x000fec0003800000 */
.L_x_0:
[----:B------:R-:W-:-:S07]  /*0720*/  MOV R30, 0x740 ;  /* 0x00000740001e7802 */ /* 0x000fce0000000f00 */
[----:B------:R-:W-:Y:S05]  /*0730*/  CALL.REL.NOINC `($__internal_0_$__cuda_sm20_div_s64) ;  /* 0x0000004c00b07944 */ /* 0x000fea0003c00000 */
.L_x_1:
[----:B------:R-:W-:-:S05]  /*0740*/  IMAD.WIDE.U32 R24, R21, UR6, RZ ;  /* 0x0000000615187c25 */ /* 0x000fca000f8e00ff */
[C---:B------:R-:W-:Y:S02]  /*0750*/  SHF.L.U64.HI R29, R24.reuse, 0x2, R25 ;  /* 0x00000002181d7819 */ /* 0x040fe40000010219 */
[----:B------:R-:W-:-:S03]  /*0760*/  SHF.L.U32 R28, R24, 0x2, RZ ;  /* 0x00000002181c7819 */ /* 0x000fc600000006ff */
[----:B------:R-:W-:Y:S02]  /*0770*/  IMAD R21, R29, R26, RZ ;  /* 0x0000001a1d157224 */ /* 0x000fe400078e02ff */
[----:B------:R-:W-:-:S04]  /*0780*/  IMAD.WIDE.U32 R24, R26, R28, R28 ;  /* 0x0000001c1a187225 */ /* 0x000fc800078e001c */
[----:B------:R-:W-:Y:S01]  /*0790*/  IMAD R21, R27, R28, R21 ;  /* 0x0000001c1b157224 */ /* 0x000fe200078e0215 */
[----:B------:R-:W-:-:S03]  /*07a0*/  ISETP.GE.U32.AND P0, PT, R16, R24, PT ;  /* 0x000000181000720c */ /* 0x000fc60003f06070 */
[----:B------:R-:W-:-:S05]  /*07b0*/  IMAD.IADD R21, R25, 0x1, R21 ;  /* 0x0000000119157824 */ /* 0x000fca00078e0215 */
[----:B------:R-:W-:-:S13]  /*07c0*/  ISETP.GE.AND.EX P0, PT, R18, R21, PT, P0 ;  /* 0x000000151200720c */ /* 0x000fda0003f06300 */
[----:B------:R-:W-:Y:S05]  /*07d0*/  @P0 EXIT ;  /* 0x000000000000094d */ /* 0x000fea0003800000 */
[----:B------:R-:W0:Y:S01]  /*07e0*/  LDCU UR74, c[0x0][0x3a8] ;  /* 0x00007500ff4a77ac */ /* 0x000e220008000800 */
[----:B------:R-:W1:Y:S01]  /*07f0*/  LDC.64 R26, c[0x0][0x548] ;  /* 0x00015200ff1a7b82 */ /* 0x000e620000000a00 */
[----:B------:R-:W-:Y:S01]  /*0800*/  IADD3 R35, PT, PT, R23, -0x695add53, RZ ;  /* 0x96a522ad17237810 */ /* 0x000fe20007ffe0ff */
[----:B------:R-:W-:Y:S01]  /*0810*/  IMAD R38, R38, -0x326172a9, RZ ;  /* 0xcd9e8d5726267824 */ /* 0x000fe200078e02ff */
[----:B------:R-:W-:Y:S01]  /*0820*/  LOP3.LUT R37, R34, 0x3, RZ, 0xc0, !PT ;  /* 0x0000000322257812 */ /* 0x000fe200078ec0ff */
[C---:B------:R-:W-:Y:S01]  /*0830*/  IMAD R41, R15.reuse, 0x3, RZ ;  /* 0x000000030f297824 */ /* 0x040fe200078e02ff */
[----:B------:R-:W-:Y:S01]  /*0840*/  LOP3.LUT R36, R36, R35, RZ, 0x3c, !PT ;  /* 0x0000002324247212 */ /* 0x000fe200078e3cff */
[----:B------:R-:W2:Y:S01]  /*0850*/  LDCU UR72, c[0x0][0x3ac] ;  /* 0x00007580ff4877ac */ /* 0x000ea20008000800 */
[----:B------:R-:W-:Y:S01]  /*0860*/  SHF.L.U32 R39, R15, 0x1, RZ ;  /* 0x000000010f277819 */ /* 0x000fe200000006ff */
[----:B------:R-:W3:Y:S01]  /*0870*/  LDC.64 R28, c[0x0][0x540] ;  /* 0x00015000ff1c7b82 */ /* 0x000ee20000000a00 */
[----:B------:R-:W4:Y:S01]  /*0880*/  LDCU UR71, c[0x0][0x4d8] ;  /* 0x00009b00ff4777ac */ /* 0x000f220008000800 */
[----:B------:R-:W1:Y:S06]  /*0890*/  LDCU UR70, c[0x0][0x3c0] ;  /* 0x00007800ff4677ac */ /* 0x000e6c0008000800 */
[----:B------:R-:W1:Y:S01]  /*08a0*/  LDC.64 R30, c[0x0][0x548] ;  /* 0x00015200ff1e7b82 */ /* 0x000e620000000a00 */
[----:B0-----:R-:W-:Y:S01]  /*08b0*/  UIADD3 UR74, UPT, UPT, UR74, -0x1, URZ ;  /* 0xffffffff4a4a7890 */ /* 0x001fe2000fffe0ff */
[----:B------:R-:W0:Y:S06]  /*08c0*/  LDCU UR69, c[0x0][0x4dc] ;  /* 0x00009b80ff4577ac */ /* 0x000e2c0008000800 */
[----:B------:R-:W0:Y:S01]  /*08d0*/  LDC.64 R32, c[0x0][0x380] ;  /* 0x0000e000ff207b82 */ /* 0x000e220000000a00 */
[----:B------:R-:W-:Y:S01]  /*08e0*/  UISETP.LT.U32.AND UP0, UPT, UR74, 0x18, UPT ;  /* 0x000000184a00788c */ /* 0x000fe2000bf01070 */
[----:B------:R-:W0:Y:S03]  /*08f0*/  LDCU UR68, c[0x0][0x3c4] ;  /* 0x00007880ff4477ac */ /* 0x000e260008000800 */
[----:B------:R-:W-:Y:S01]  /*0900*/  USEL UR73, UR74, 0x18, UP0 ;  /* 0x000000184a497887 */ /* 0x000fe20008000000 */
[----:B------:R-:W0:Y:S01]  /*0910*/  LDCU UR67, c[0x0][0x4e0] ;  /* 0x00009c00ff4377ac */ /* 0x000e220008000800 */
        /* <DEDUP_REMOVED lines=45> */
[----:B------:R-:W0:Y:S01]  /*0bf0*/  LDCU.64 UR32, c[0x0][0x3b0] ;  /* 0x00007600ff2077ac */ /* 0x000e220008000a00 */
[----:B------:R-:W0:Y:S01]  /*0c00*/  LDCU.64 UR34, c[0x0][0x3b8] ;  /* 0x00007700ff2277ac */ /* 0x000e220008000a00 */
[----:B------:R-:W0:Y:S01]  /*0c10*/  LDCU.64 UR36, c[0x0][0x3c8] ;  /* 0x00007900ff2477ac */ /* 0x000e220008000a00 */
[----:B------:R-:W0:Y:S01]  /*0c20*/  LDCU.64 UR38, c[0x0][0x3d0] ;  /* 0x00007a00ff2677ac */ /* 0x000e220008000a00 */
[----:B------:R-:W0:Y:S01]  /*0c30*/  LDCU.64 UR40, c[0x0][0x3e0] ;  /* 0x00007c00ff2877ac */ /* 0x000e220008000a00 */
[----:B------:R-:W0:Y:S01]  /*0c40*/  LDCU.64 UR42, c[0x0][0x3e8] ;  /* 0x00007d00ff2a77ac */ /* 0x000e220008000a00 */
[----:B------:R-:W0:Y:S01]  /*0c50*/  LDCU.64 UR44, c[0x0][0x3f8] ;  /* 0x00007f00ff2c77ac */ /* 0x000e220008000a00 */
[----:B------:R-:W0:Y:S01]  /*0c60*/  LDCU.64 UR46, c[0x0][0x400] ;  /* 0x00008000ff2e77ac */ /* 0x000e220008000a00 */
[----:B-1234-:R-:W-:-:S12]  /*0c70*/  UIADD3 UR73, UPT, UPT, UR73, 0x1, URZ ;  /* 0x0000000149497890 */ /* 0x01efd8000fffe0ff */
.L_x_24:
[----:B------:R-:W-:Y:S01]  /*0c80*/  VIADD R0, R0, 0x1 ;  /* 0x0000000100007836 */ /* 0x000fe20000000000 */
[----:B------:R-:W-:Y:S03]  /*0c90*/  BSSY.RECONVERGENT B0, `(.L_x_2) ;  /* 0x000000c000007945 */ /* 0x000fe60003800200 */
[C---:B------:R-:W-:Y:S01]  /*0ca0*/  IMAD.WIDE.U32 R42, R0.reuse, -0x2daee0ad, RZ ;  /* 0xd2511f53002a7825 */ /* 0x040fe200078e00ff */
[----:B------:R-:W-:-:S13]  /*0cb0*/  ISETP.NE.AND P0, PT, R0, RZ, PT ;  /* 0x000000ff0000720c */ /* 0x000fda0003f05270 */
[----:B------:R-:W-:Y:S05]  /*0cc0*/  @P0 BRA `(.L_x_3) ;  /* 0x0000000000200947 */ /* 0x000fea0003800000 */
[----:B------:R-:W-:-:S04]  /*0cd0*/  IADD3 R2, PT, PT, R2, 0x1, RZ ;  /* 0x0000000102027810 */ /* 0x000fc80007ffe0ff */
[----:B------:R-:W-:-:S13]  /*0ce0*/  ISETP.NE.AND P0, PT, R2, RZ, PT ;  /* 0x000000ff0200720c */ /* 0x000fda0003f05270 */
[----:B------:R-:W-:Y:S01]  /*0cf0*/  @!P0 IADD3 R20, PT, PT, R20, 0x1, RZ ;  /* 0x0000000114148810 */ /* 0x000fe20007ffe0ff */
[----:B------:R-:W-:Y:S01]  /*0d00*/  @!P0 VIADD R34, R17, 0x1 ;  /* 0x0000000111228836 */ /* 0x000fe20000000000 */
[----:B------:R-:W-:Y:S02]  /*0d10*/  @!P0 MOV R2, RZ ;  /* 0x000000ff00028202 */ /* 0x000fe40000000f00 */
[----:B------:R-:W-:-:S13]  /*0d20*/  ISETP.NE.AND P1, PT, R20, RZ, !P0 ;  /* 0x000000ff1400720c */ /* 0x000fda0004725270 */
[----:B------:R-:W-:-:S05]  /*0d30*/  @P1 IADD3 R34, PT, PT, R17, RZ, RZ ;  /* 0x000000ff11221210 */ /* 0x000fca0007ffe0ff */
[----:B------:R-:W-:-:S07]  /*0d40*/  @!P0 IMAD.MOV.U32 R17, RZ, RZ, R34 ;  /* 0x000000ffff118224 */ /* 0x000fce00078e0022 */
.L_x_3:
[----:B0-----:R-:W-:Y:S05]  /*0d50*/  BSYNC.RECONVERGENT B0 ;  /* 0x0000000000007941 */ /* 0x001fea0003800200 */
.L_x_2:
[----:B------:R-:W-:Y:S01]  /*0d60*/  LOP3.LUT R46, R17, R43, R23, 0x96, !PT ;  /* 0x0000002b112e7212 */ /* 0x000fe200078e9617 */
[----:B------:R-:W-:Y:S01]  /*0d70*/  IMAD.WIDE.U32 R34, R20, -0x326172a9, RZ ;  /* 0xcd9e8d5714227825 */ /* 0x000fe200078e00ff */
[----:B------:R-:W-:-:S03]  /*0d80*/  ISETP.GT.AND P0, PT, R37, 0x1, PT ;  /* 0x000000012500780c */ /* 0x000fc60003f04270 */
[----:B------:R-:W-:Y:S01]  /*0d90*/  IMAD.WIDE.U32 R46, R46, -0x326172a9, RZ ;  /* 0xcd9e8d572e2e7825 */ /* 0x000fe200078e00ff */
[----:B------:R-:W-:-:S03]  /*0da0*/  LOP3.LUT R35, R2, R35, R22, 0x96, !PT ;  /* 0x0000002302237212 */ /* 0x000fc600078e9616 */
[----:B------:R-:W-:Y:S01]  /*0db0*/  IMAD R40, R14, -0x2daee0ad, RZ ;  /* 0xd2511f530e287824 */ /* 0x000fe200078e02ff */
[----:B------:R-:W-:Y:S01]  /*0dc0*/  LOP3.LUT R44, R4, R34, R47, 0x96, !PT ;  /* 0x00000022042c7212 */ /* 0x000fe200078e962f */
[----:B------:R-:W-:-:S04]  /*0dd0*/  IMAD.WIDE.U32 R34, R35, -0x2daee0ad, RZ ;  /* 0xd2511f5323227825 */ /* 0x000fc800078e00ff */
[----:B------:R-:W-:Y:S01]  /*0de0*/  IMAD.WIDE.U32 R44, R44, -0x2daee0ad, RZ ;  /* 0xd2511f532c2c7825 */ /* 0x000fe200078e00ff */
[----:B------:R-:W-:-:S04]  /*0df0*/  LOP3.LUT R35, R3, R42, R35, 0x96, !PT ;  /* 0x0000002a03237212 */ /* 0x000fc800078e9623 */
        /* <DEDUP_REMOVED lines=24> */
[----:B------:R-:W-:-:S03]  /*0f80*/  IADD3 R47, PT, PT, R23, -0x24c28bd8, RZ ;  /* 0xdb3d7428172f7810 */ /* 0x000fc60007ffe0ff */
[----:B------:R-:W-:Y:S02]  /*0f90*/  VIADD R43, R23, 0x1fd5c5a3 ;  /* 0x1fd5c5a3172b7836 */ /* 0x000fe40000000000 */
[----:B------:R-:W-:-:S03]  /*0fa0*/  IMAD.WIDE.U32 R44, R44, -0x2daee0ad, RZ ;  /* 0xd2511f532c2c7825 */ /* 0x000fc600078e00ff */
[----:B------:R-:W-:Y:S02]  /*0fb0*/  LOP3.LUT R42, R43, R42, R35, 0x96, !PT ;  /* 0x0000002a2b2a7212 */ /* 0x000fe400078e9623 */
[----:B------:R-:W-:Y:S02]  /*0fc0*/  LOP3.LUT R34, R47, R34, R45, 0x96, !PT ;  /* 0x000000222f227212 */ /* 0x000fe400078e962d */
[----:B------:R-:W-:Y:S01]  /*0fd0*/  IADD3 R45, PT, PT, R22, -0xe443238, RZ ;  /* 0xf1bbcdc8162d7810 */ /* 0x000fe20007ffe0ff */
[----:B------:R-:W-:Y:S01]  /*0fe0*/  IMAD.WIDE.U32 R42, R42, -0x326172a9, RZ ;  /* 0xcd9e8d572a2a7825 */ /* 0x000fe200078e00ff */
[----:B------:R-:W-:-:S03]  /*0ff0*/  IADD3 R47, PT, PT, R22, -0x700cb87f, RZ ;  /* 0x8ff34781162f7810 */ /* 0x000fc60007ffe0ff */
[----:B------:R-:W-:Y:S01]  /*1000*/  IMAD.WIDE.U32 R34, R34, -0x326172a9, RZ ;  /* 0xcd9e8d5722227825 */ /* 0x000fe200078e00ff */
[----:B------:R-:W-:-:S03]  /*1010*/  LOP3.LUT R14, R45, R46, R43, 0x96, !PT ;  /* 0x0000002e2d0e7212 */ /* 0x000fc600078e962b */
[----:B------:R-:W-:Y:S01]  /*1020*/  IMAD.MOV.U32 R43, RZ, RZ, R19 ;  /* 0x000000ffff2b7224 */ /* 0x000fe200078e0013 */
[----:B------:R-:W-:Y:S01]  /*1030*/  LOP3.LUT R19, R47, R42, R35, 0x96, !PT ;  /* 0x0000002a2f137212 */ /* 0x000fe200078e9623 */
[----:B------:R-:W-:Y:S01]  /*1040*/  IMAD.HI.U32 R45, R14, -0x2daee0ad, RZ ;  /* 0xd2511f530e2d7827 */ /* 0x000fe200078e00ff */
[----:B------:R-:W-:Y:S02]  /*1050*/  IADD3 R42, PT, PT, R23, -0x695add53, RZ ;  /* 0x96a522ad172a7810 */ /* 0x000fe40007ffe0ff */
[----:B------:R-:W-:Y:S01]  /*1060*/  MOV R35, R38 ;  /* 0x0000002600237202 */ /* 0x000fe20000000f00 */
[----:B------:R-:W-:Y:S01]  /*1070*/  IMAD.MOV.U32 R46, RZ, RZ, R36 ;  /* 0x000000ffff2e7224 */ /* 0x000fe200078e0024 */
[----:B------:R-:W-:Y:S02]  /*1080*/  MOV R38, R34 ;  /* 0x0000002200267202 */ /* 0x000fe40000000f00 */
[----:B------:R-:W-:Y:S01]  /*1090*/  LOP3.LUT R36, R42, R44, R45, 0x96, !PT ;  /* 0x0000002c2a247212 */ /* 0x000fe200078e962d */
[----:B------:R-:W-:Y:S06]  /*10a0*/  @P0 BRA `(.L_x_4) ;  /* 0x0000000000240947 */ /* 0x000fec0003800000 */
[----:B------:R-:W-:Y:S02]  /*10b0*/  ISETP.NE.AND P0, PT, R37, RZ, PT ;  /* 0x000000ff2500720c */ /* 0x000fe40003f05270 */
[----:B------:R-:W-:Y:S02]  /*10c0*/  MOV R34, R46 ;  /* 0x0000002e00227202 */ /* 0x000fe40000000f00 */
[----:B------:R-:W-:-:S09]  /*10d0*/  MOV R42, R40 ;  /* 0x00000028002a7202 */ /* 0x000fd20000000f00 */
[----:B------:R-:W-:Y:S05]  /*10e0*/  @!P0 BRA `(.L_x_5) ;  /* 0x0000000000388947 */ /* 0x000fea0003800000 */
[----:B------:R-:W-:Y:S01]  /*10f0*/  MOV R43, R35 ;  /* 0x00000023002b7202 */ /* 0x000fe20000000f00 */
[----:B------:R-:W-:Y:S01]  /*1100*/  IMAD.MOV.U32 R34, RZ, RZ, R40 ;  /* 0x000000ffff227224 */ /* 0x000fe200078e0028 */
[----:B------:R-:W-:Y:S02]  /*1110*/  MOV R42, R19 ;  /* 0x00000013002a7202 */ /* 0x000fe40000000f00 */
[----:B------:R-:W-:Y:S01]  /*1120*/  MOV R35, R46 ;  /* 0x0000002e00237202 */ /* 0x000fe20000000f00 */
[----:B------:R-:W-:Y:S06]  /*1130*/  BRA `(.L_x_5) ;  /* 0x0000000000247947 */ /* 0x000fec0003800000 */
.L_x_4:
[----:B------:R-:W-:Y:S01]  /*1140*/  ISETP.NE.AND P0, PT, R37, 0x3, PT ;  /* 0x000000032500780c */ /* 0x000fe20003f05270 */
[----:B------:R-:W-:Y:S01]  /*1150*/  IMAD.MOV.U32 R35, RZ, RZ, R19 ;  /* 0x000000ffff237224 */ /* 0x000fe200078e0013 */
[----:B------:R-:W-:Y:S02]  /*1160*/  MOV R43, R40 ;  /* 0x00000028002b7202 */ /* 0x000fe40000000f00 */
[----:B------:R-:W-:Y:S02]  /*1170*/  MOV R34, R38 ;  /* 0x0000002600227202 */ /* 0x000fe40000000f00 */
[----:B------:R-:W-:-:S07]  /*1180*/  MOV R42, R36 ;  /* 0x00000024002a7202 */ /* 0x000fce0000000f00 */
[----:B------:R-:W-:Y:S01]  /*1190*/  @P0 MOV R43, R46 ;  /* 0x0000002e002b0202 */ /* 0x000fe20000000f00 */
[----:B------:R-:W-:Y:S01]  /*11a0*/  @P0 IMAD.MOV.U32 R35, RZ, RZ, R40 ;  /* 0x000000ffff230224 */ /* 0x000fe200078e0028 */
[----:B------:R-:W-:Y:S02]  /*11b0*/  @P0 MOV R34, R19 ;  /* 0x0000001300220202 */ /* 0x000fe40000000f00 */
[----:B------:R-:W-:-:S07]  /*11c0*/  @P0 MOV R42, R38 ;  /* 0x00000026002a0202 */ /* 0x000fce0000000f00 */
.L_x_5:
[----:B------:R-:W-:Y:S01]  /*11d0*/  UISETP.NE.AND UP0, UPT, UR31, URZ, UPT ;  /* 0x000000ff1f00728c */ /* 0x000fe2000bf05270 */
[----:B------:R-:W-:Y:S01]  /*11e0*/  I2FP.F32.U32 R40, R43 ;  /* 0x0000002b00287245 */ /* 0x000fe20000201000 */
[----:B------:R-:W-:Y:S01]  /*11f0*/  HFMA2 R45, -RZ, RZ, 0.1171875, 0 ;  /* 0x2f800000ff2d7431 */ /* 0x000fe200000001ff */
[----:B------:R-:W-:Y:S02]  /*1200*/  I2FP.F32.U32 R35, R35 ;  /* 0x0000002300237245 */ /* 0x000fe40000201000 */
[----:B------:R-:W-:Y:S02]  /*1210*/  I2FP.F32.U32 R43, R34 ;  /* 0x00000022002b7245 */ /* 0x000fe40000201000 */
[----:B------:R-:W-:Y:S01]  /*1220*/  I2FP.F32.U32 R44, R42 ;  /* 0x0000002a002c7245 */ /* 0x000fe20000201000 */
[-C--:B------:R-:W-:Y:S01]  /*1230*/  FFMA.FTZ R40, R40, R45.reuse, 1.1641532182693481445e-10 ;  /* 0x2f00000028287423 */ /* 0x080fe2000001002d */
[-C--:B------:R-:W-:Y:S01]  /*1240*/  FFMA.FTZ R42, R35, R45.reuse, 1.1641532182693481445e-10 ;  /* 0x2f000000232a7423 */ /* 0x080fe2000001002d */
[----:B------:R-:W-:-:S02]  /*1250*/  FFMA.FTZ R43, R43, R45, 1.1641532182693481445e-10 ;  /* 0x2f0000002b2b7423 */ /* 0x000fc4000001002d */
[----:B------:R-:W-:Y:S01]  /*1260*/  FFMA.FTZ R44, R44, R45, 1.1641532182693481445e-10 ;  /* 0x2f0000002c2c7423 */ /* 0x000fe2000001002d */
[----:B------:R-:W-:Y:S06]  /*1270*/  BRA.U UP0, `(.L_x_6) ;  /* 0x0000000500347547 */ /* 0x000fec000b800000 */
[-C--:B------:R-:W-:Y:S01]  /*1280*/  IADD3 R47, P2, PT, R15, R16.reuse, RZ ;  /* 0x000000100f2f7210 */ /* 0x080fe20007f5e0ff */
[----:B------:R-:W-:Y:S01]  /*1290*/  BSSY.RECONVERGENT B0, `(.L_x_7) ;  /* 0x000001c000007945 */ /* 0x000fe20003800200 */
[-C--:B------:R-:W-:Y:S02]  /*12a0*/  IADD3 R45, P5, PT, R39, R16.reuse, RZ ;  /* 0x00000010272d7210 */ /* 0x080fe40007fbe0ff */
[----:B------:R-:W-:Y:S01]  /*12b0*/  IADD3 R35, P4, PT, R41, R16, RZ ;  /* 0x0000001029237210 */ /* 0x000fe20007f9e0ff */
[----:B------:R-:W-:Y:S01]  /*12c0*/  IMAD.X R48, RZ, RZ, R18, P2 ;  /* 0x000000ffff307224 */ /* 0x000fe200010e0612 */
[-C--:B------:R-:W-:Y:S02]  /*12d0*/  ISETP.GE.U32.AND P2, PT, R16, R32.reuse, PT ;  /* 0x000000201000720c */ /* 0x080fe40003f46070 */
[----:B------:R-:W-:Y:S02]  /*12e0*/  ISETP.GE.U32.AND P1, PT, R47, R32, PT ;  /* 0x000000202f00720c */ /* 0x000fe40003f26070 */
[----:B------:R-:W-:-:S02]  /*12f0*/  ISETP.GE.AND.EX P2, PT, R18, R33, PT, P2 ;  /* 0x000000211200720c */ /* 0x000fc40003f46320 */
[-C--:B------:R-:W-:Y:S02]  /*1300*/  ISETP.GE.U32.AND P3, PT, R45, R32.reuse, PT ;  /* 0x000000202d00720c */ /* 0x080fe40003f66070 */
[----:B------:R-:W-:Y:S02]  /*1310*/  ISETP.GE.U32.AND P0, PT, R35, R32, PT ;  /* 0x000000202300720c */ /* 0x000fe40003f06070 */
[-C--:B------:R-:W-:Y:S02]  /*1320*/  IADD3.X R46, PT, PT, RZ, R18.reuse, RZ, P5, !PT ;  /* 0x00000012ff2e7210 */ /* 0x080fe40002ffe4ff */
[----:B------:R-:W-:Y:S02]  /*1330*/  IADD3.X R34, PT, PT, RZ, R18, RZ, P4, !PT ;  /* 0x00000012ff227210 */ /* 0x000fe400027fe4ff */
[-C--:B------:R-:W-:Y:S02]  /*1340*/  ISETP.GE.AND.EX P1, PT, R48, R33.reuse, PT, P1 ;  /* 0x000000213000720c */ /* 0x080fe40003f26310 */
[----:B------:R-:W-:-:S02]  /*1350*/  ISETP.GE.AND.EX P3, PT, R46, R33, PT, P3 ;  /* 0x000000212e00720c */ /* 0x000fc40003f66330 */
[----:B------:R-:W-:Y:S01]  /*1360*/  ISETP.GE.AND.EX P0, PT, R34, R33, PT, P0 ;  /* 0x000000212200720c */ /* 0x000fe20003f06300 */
[----:B------:R-:W-:-:S12]  /*1370*/  @P2 BRA `(.L_x_8) ;  /* 0x0000000000342947 */ /* 0x000fd80003800000 */
[----:B------:R-:W-:Y:S01]  /*1380*/  FMNMX.NAN R40, R40, 0.99999988079071044922, PT ;  /* 0x3f7ffffe28287809 */ /* 0x000fe20003820000 */
[----:B------:R-:W0:Y:S03]  /*1390*/  LDC.64 R34, c[0x0][0x540] ;  /* 0x00015000ff227b82 */ /* 0x000e260000000a00 */
[----:B------:R-:W-:-:S05]  /*13a0*/  FMNMX.NAN R40, R40, 1.1920928955078125e-07, !PT ;  /* 0x3400000028287809 */ /* 0x000fca0007820000 */
[----:B------:R-:W-:-:S04]  /*13b0*/  FADD.FTZ R40, R40, -0.5 ;  /* 0xbf00000028287421 */ /* 0x000fc80000010000 */
[----:B------:R-:W-:-:S04]  /*13c0*/  FMUL.FTZ R40, R40, 3.1415927410125732422 ;  /* 0x40490fdb28287820 */ /* 0x000fc80000410000 */
[----:B------:R-:W-:-:S04]  /*13d0*/  FMUL.RZ R46, R40, 0.15915493667125701904 ;  /* 0x3e22f983282e7820 */ /* 0x000fc8000040c000 */
[----:B------:R-:W1:Y:S08]  /*13e0*/  MUFU.COS R45, R46 ;  /* 0x0000002e002d7308 */ /* 0x000e700000000000 */
[----:B------:R-:W-:Y:S08]  /*13f0*/  MUFU.SIN R40, R46 ;  /* 0x0000002e00287308 */ /* 0x000ff00000000400 */
[----:B-1----:R-:W1:Y:S02]  /*1400*/  MUFU.RCP R45, R45 ;  /* 0x0000002d002d7308 */ /* 0x002e640000001000 */
[----:B-1----:R-:W-:-:S04]  /*1410*/  FMUL.FTZ R47, R40, R45 ;  /* 0x0000002d282f7220 */ /* 0x002fc80000410000 */
[----:B------:R-:W-:-:S05]  /*1420*/  FFMA.FTZ R47, R47, R27, R26 ;  /* 0x0000001b2f2f7223 */ /* 0x000fca000001001a */
[----:B------:R-:W-:-:S05]  /*1430*/  F2FP.BF16.F32.PACK_AB R47, RZ, R47 ;  /* 0x0000002fff2f723e */ /* 0x000fca00000010ff */
[----:B0-----:R0:W-:Y:S02]  /*1440*/  STG.E.U16 desc[UR76][R34.64], R47 ;  /* 0x0000002f22007986 */ /* 0x0011e4000c10154c */
.L_x_8:
[----:B------:R-:W-:Y:S05]  /*1450*/  BSYNC.RECONVERGENT B0 ;  /* 0x0000000000007941 */ /* 0x000fea0003800200 */
.L_x_7:
[----:B------:R-:W-:Y:S04]  /*1460*/  BSSY.RECONVERGENT B0, `(.L_x_9) ;  /* 0x000000f000007945 */ /* 0x000fe80003800200 */
[----:B------:R-:W-:Y:S05]  /*1470*/  @P1 BRA `(.L_x_10) ;  /* 0x0000000000341947 */ /* 0x000fea0003800000 */
[----:B------:R-:W-:Y:S01]  /*1480*/  FMNMX.NAN R42, R42, 0.99999988079071044922, PT ;  /* 0x3f7ffffe2a2a7809 */ /* 0x000fe20003820000 */
[----:B0-----:R-:W0:Y:S03]  /*1490*/  LDC.64 R34, c[0x0][0x540] ;  /* 0x00015000ff227b82 */ /* 0x001e260000000a00 */
        /* <DEDUP_REMOVED lines=11> */
.L_x_10:
[----:B------:R-:W-:Y:S05]  /*1550*/  BSYNC.RECONVERGENT B0 ;  /* 0x0000000000007941 */ /* 0x000fea0003800200 */
.L_x_9:
[----:B------:R-:W-:Y:S04]  /*1560*/  BSSY.RECONVERGENT B0, `(.L_x_11) ;  /* 0x000000f000007945 */ /* 0x000fe80003800200 */
[----:B------:R-:W-:Y:S05]  /*1570*/  @P3 BRA `(.L_x_12) ;  /* 0x0000000000343947 */ /* 0x000fea0003800000 */
[----:B------:R-:W-:Y:S01]  /*1580*/  FMNMX.NAN R43, R43, 0.99999988079071044922, PT ;  /* 0x3f7ffffe2b2b7809 */ /* 0x000fe20003820000 */
[----:B01----:R-:W0:Y:S03]  /*1590*/  LDC.64 R34, c[0x0][0x540] ;  /* 0x00015000ff227b82 */ /* 0x003e260000000a00 */
        /* <DEDUP_REMOVED lines=11> */
.L_x_12:
[----:B------:R-:W-:Y:S05]  /*1650*/  BSYNC.RECONVERGENT B0 ;  /* 0x0000000000007941 */ /* 0x000fea0003800200 */
.L_x_11:
[----:B------:R-:W-:Y:S05]  /*1660*/  @P0 BRA `(.L_x_13) ;  /* 0x0000003c00b80947 */ /* 0x000fea0003800000 */
[----:B------:R-:W-:Y:S01]  /*1670*/  FMNMX.NAN R44, R44, 0.99999988079071044922, PT ;  /* 0x3f7ffffe2c2c7809 */ /* 0x000fe20003820000 */
[----:B012---:R-:W0:Y:S03]  /*1680*/  LDC.64 R34, c[0x0][0x540] ;  /* 0x00015000ff227b82 */ /* 0x007e260000000a00 */
        /* <DEDUP_REMOVED lines=10> */
[----:B0-----:R3:W-:Y:S01]  /*1730*/  STG.E.U16 desc[UR76][R34.64], R43 ;  /* 0x0000002b22007986 */ /* 0x0017e2000c10154c */
[----:B------:R-:W-:Y:S05]  /*1740*/  BRA `(.L_x_13) ;  /* 0x0000003c00807947 */ /* 0x000fea0003800000 */
.L_x_6:
[----:B------:R-:W-:Y:S01]  /*1750*/  ISETP.GE.U32.AND P0, PT, R16, R32, PT ;  /* 0x000000201000720c */ /* 0x000fe20003f06070 */
[----:B------:R-:W-:Y:S03]  /*1760*/  BSSY.RECONVERGENT B0, `(.L_x_14) ;  /* 0x00000f5000007945 */ /* 0x000fe60003800200 */
[----:B------:R-:W-:-:S13]  /*1770*/  ISETP.GE.AND.EX P0, PT, R18, R33, PT, P0 ;  /* 0x000000211200720c */ /* 0x000fda0003f06300 */
[----:B------:R-:W-:Y:S05]  /*1780*/  @P0 BRA `(.L_x_15) ;  /* 0x0000000c00c80947 */ /* 0x000fea0003800000 */
[----:B------:R-:W-:Y:S02]  /*1790*/  HFMA2 R34, -RZ, RZ, 0, 0 ;  /* 0x00000000ff227431 */ /* 0x000fe400000001ff */
[----:B------:R-:W-:Y:S01]  /*17a0*/  IMAD.MOV.U32 R35, RZ, RZ, R16 ;  /* 0x000000ffff237224 */ /* 0x000fe200078e0010 */
[----:B------:R-:W-:Y:S02]  /*17b0*/  UISETP.NE.AND UP0, UPT, UR74, URZ, UPT ;  /* 0x000000ff4a00728c */ /* 0x000fe4000bf05270 */
[----:B------:R-:W-:-:S05]  /*17c0*/  IMAD.HI.U32 R34, R16, UR32, R34 ;  /* 0x0000002010227c27 */ /* 0x000fca000f8e0022 */
[----:B------:R-:W-:-:S04]  /*17d0*/  SHF.R.U32.HI R35, RZ, UR33, R34 ;  /* 0x00000021ff237c19 */ /* 0x000fc80008011622 */
[----:B------:R-:W-:-:S05]  /*17e0*/  IADD3 R45, PT, PT, -R35, RZ, RZ ;  /* 0x000000ff232d7210 */ /* 0x000fca0007ffe1ff */
[----:B------:R-:W-:-:S04]  /*17f0*/  IMAD R45, R45, UR72, R16 ;  /* 0x000000482d2d7c24 */ /* 0x000fc8000f8e0210 */
[----:B------:R-:W-:Y:S01]  /*1800*/  IMAD R45, R45, UR71, RZ ;  /* 0x000000472d2d7c24 */ /* 0x000fe2000f8e02ff */
[----:B------:R-:W-:Y:S06]  /*1810*/  BRA.U !UP0, `(.L_x_16) ;  /* 0x0000000d086c7547 */ /* 0x000fec000b800000 */
[----:B------:R-:W-:Y:S01]  /*1820*/  MOV R34, RZ ;  /* 0x000000ff00227202 */ /* 0x000fe20000000f00 */
[----:B------:R-:W-:-:S04]  /*1830*/  UISETP.NE.AND UP0, UPT, UR73, 0x2, UPT ;  /* 0x000000024900788c */ /* 0x000fc8000bf05270 */
[----:B------:R-:W-:-:S05]  /*1840*/  IMAD.HI.U32 R34, R35, UR35, R34 ;  /* 0x0000002323227c27 */ /* 0x000fca000f8e0022 */
[----:B------:R-:W-:-:S04]  /*1850*/  SHF.R.U32.HI R47, RZ, UR70, R34 ;  /* 0x00000046ff2f7c19 */ /* 0x000fc80008011622 */
[----:B------:R-:W-:-:S05]  /*1860*/  IADD3 R34, PT, PT, -R47, RZ, RZ ;  /* 0x000000ff2f227210 */ /* 0x000fca0007ffe1ff */
[----:B------:R-:W-:-:S04]  /*1870*/  IMAD R34, R34, UR34, R35 ;  /* 0x0000002222227c24 */ /* 0x000fc8000f8e0223 */
[----:B------:R-:W-:Y:S01]  /*1880*/  IMAD R45, R34, UR69, R45 ;  /* 0x00000045222d7c24 */ /* 0x000fe2000f8e022d */
[----:B------:R-:W-:Y:S06]  /*1890*/  BRA.U !UP0, `(.L_x_16) ;  /* 0x0000000d084c7547 */ /* 0x000fec000b800000 */
[----:B------:R-:W-:Y:S01]  /*18a0*/  MOV R35, R47 ;  /* 0x0000002f00237202 */ /* 0x000fe20000000f00 */
[----:B------:R-:W-:Y:S01]  /*18b0*/  IMAD.MOV.U32 R34, RZ, RZ, RZ ;  /* 0x000000ffff227224 */ /* 0x000fe200078e00ff */
[----:B------:R-:W-:-:S03]  /*18c0*/  UISETP.NE.AND UP0, UPT, UR73, 0x3, UPT ;  /* 0x000000034900788c */ /* 0x000fc6000bf05270 */
[----:B------:R-:W-:-:S05]  /*18d0*/  IMAD.HI.U32 R34, R47, UR36, R34 ;  /* 0x000000242f227c27 */ /* 0x000fca000f8e0022 */
[----:B------:R-:W-:-:S04]  /*18e0*/  SHF.R.U32.HI R35, RZ, UR37, R34 ;  /* 0x00000025ff237c19 */ /* 0x000fc80008011622 */
[----:B------:R-:W-:-:S05]  /*18f0*/  IADD3 R34, PT, PT, -R35, RZ, RZ ;  /* 0x000000ff23227210 */ /* 0x000fca0007ffe1ff */
[----:B------:R-:W-:-:S04]  /*1900*/  IMAD R34, R34, UR68, R47 ;  /* 0x0000004422227c24 */ /* 0x000fc8000f8e022f */
[----:B------:R-:W-:Y:S01]  /*1910*/  IMAD R45, R34, UR67, R45 ;  /* 0x00000043222d7c24 */ /* 0x000fe2000f8e022d */
[----:B------:R-:W-:Y:S06]  /*1920*/  BRA.U !UP0, `(.L_x_16) ;  /* 0x0000000d08287547 */ /* 0x000fec000b800000 */
[----:B------:R-:W-:Y:S01]  /*1930*/  HFMA2 R34, -RZ, RZ, 0, 0 ;  /* 0x00000000ff227431 */ /* 0x000fe200000001ff */
[----:B------:R-:W-:-:S04]  /*1940*/  UISETP.NE.AND UP0, UPT, UR73, 0x4, UPT ;  /* 0x000000044900788c */ /* 0x000fc8000bf05270 */
[----:B------:R-:W-:-:S05]  /*1950*/  IMAD.HI.U32 R34, R35, UR39, R34 ;  /* 0x0000002723227c27 */ /* 0x000fca000f8e0022 */
[----:B------:R-:W-:-:S05]  /*1960*/  SHF.R.U32.HI R47, RZ, UR66, R34 ;  /* 0x00000042ff2f7c19 */ /* 0x000fca0008011622 */
[----:B------:R-:W-:-:S04]  /*1970*/  IMAD.MOV R34, RZ, RZ, -R47 ;  /* 0x000000ffff227224 */ /* 0x000fc800078e0a2f */
[----:B------:R-:W-:-:S04]  /*1980*/  IMAD R34, R34, UR38, R35 ;  /* 0x0000002622227c24 */ /* 0x000fc8000f8e0223 */
[----:B------:R-:W-:Y:S01]  /*1990*/  IMAD R45, R34, UR65, R45 ;  /* 0x00000041222d7c24 */ /* 0x000fe2000f8e022d */
[----:B------:R-:W-:Y:S06]  /*19a0*/  BRA.U !UP0, `(.L_x_16) ;  /* 0x0000000d08087547 */ /* 0x000fec000b800000 */
[----:B------:R-:W-:Y:S01]  /*19b0*/  MOV R34, RZ ;  /* 0x000000ff00227202 */ /* 0x000fe20000000f00 */
[----:B------:R-:W-:Y:S01]  /*19c0*/  UISETP.NE.AND UP0, UPT, UR73, 0x5, UPT ;  /* 0x000000054900788c */ /* 0x000fe2000bf05270 */
[----:B------:R-:W-:-:S03]  /*19d0*/  MOV R35, R47 ;  /* 0x0000002f00237202 */ /* 0x000fc60000000f00 */
[----:B------:R-:W-:-:S05]  /*19e0*/  IMAD.HI.U32 R34, R47, UR40, R34 ;  /* 0x000000282f227c27 */ /* 0x000fca000f8e0022 */
[----:B------:R-:W-:-:S04]  /*19f0*/  SHF.R.U32.HI R35, RZ, UR41, R34 ;  /* 0x00000029ff237c19 */ /* 0x000fc80008011622 */
[----:B------:R-:W-:-:S05]  /*1a00*/  IADD3 R34, PT, PT, -R35, RZ, RZ ;  /* 0x000000ff23227210 */ /* 0x000fca0007ffe1ff */
[----:B------:R-:W-:-:S04]  /*1a10*/  IMAD R34, R34, UR64, R47 ;  /* 0x0000004022227c24 */ /* 0x000fc8000f8e022f */
[----:B------:R-:W-:Y:S01]  /*1a20*/  IMAD R45, R34, UR63, R45 ;  /* 0x0000003f222d7c24 */ /* 0x000fe2000f8e022d */
[----:B------:R-:W-:Y:S06]  /*1a30*/  BRA.U !UP0, `(.L_x_16) ;  /* 0x0000000908e47547 */ /* 0x000fec000b800000 */
        /* <DEDUP_REMOVED lines=8> */
[----:B------:R-:W-:Y:S01]  /*1ac0*/  MOV R34, RZ ;  /* 0x000000ff00227202 */ /* 0x000fe20000000f00 */
[----:B------:R-:W-:Y:S01]  /*1ad0*/  UISETP.NE.AND UP0, UPT, UR73, 0x7, UPT ;  /* 0x000000074900788c */ /* 0x000fe2000bf05270 */
[----:B------:R-:W-:-:S03]  /*1ae0*/  MOV R35, R47 ;  /* 0x0000002f00237202 */ /* 0x000fc60000000f00 */
[----:B------:R-:W-:-:S05]  /*1af0*/  IMAD.HI.U32 R34, R47, UR44, R34 ;  /* 0x0000002c2f227c27 */ /* 0x000fca000f8e0022 */
[----:B------:R-:W-:-:S05]  /*1b00*/  SHF.R.U32.HI R35, RZ, UR45, R34 ;  /* 0x0000002dff237c19 */ /* 0x000fca0008011622 */
[----:B------:R-:W-:-:S04]  /*1b10*/  IMAD.MOV R34, RZ, RZ, -R35 ;  /* 0x000000ffff227224 */ /* 0x000fc800078e0a23 */
[----:B------:R-:W-:-:S04]  /*1b20*/  IMAD R34, R34, UR60, R47 ;  /* 0x0000003c22227c24 */ /* 0x000fc8000f8e022f */
[----:B------:R-:W-:Y:S01]  /*1b30*/  IMAD R45, R34, UR59, R45 ;  /* 0x0000003b222d7c24 */ /* 0x000fe2000f8e022d */
[----:B------:R-:W-:Y:S06]  /*1b40*/  BRA.U !UP0, `(.L_x_16) ;  /* 0x0000000908a07547 */ /* 0x000fec000b800000 */
[----:B------:R-:W-:Y:S01]  /*1b50*/  HFMA2 R34, -RZ, RZ, 0, 0 ;  /* 0x00000000ff227431 */ /* 0x000fe200000001ff */
[----:B------:R-:W-:-:S04]  /*1b60*/  UISETP.NE.AND UP0, UPT, UR73, 0x8, UPT ;  /* 0x000000084900788c */ /* 0x000fc8000bf05270 */
[----:B------:R-:W-:-:S05]  /*1b70*/  IMAD.HI.U32 R34, R35, UR47, R34 ;  /* 0x0000002f23227c27 */ /* 0x000fca000f8e0022 */
[----:B------:R-:W-:-:S04]  /*1b80*/  SHF.R.U32.HI R47, RZ, UR58, R34 ;  /* 0x0000003aff2f7c19 */ /* 0x000fc80008011622 */
[----:B------:R-:W-:-:S05]  /*1b90*/  IADD3 R34, PT, PT, -R47, RZ, RZ ;  /* 0x000000ff2f227210 */ /* 0x000fca0007ffe1ff */
[----:B------:R-:W-:-:S04]  /*1ba0*/  IMAD R34, R34, UR46, R35 ;  /* 0x0000002e22227c24 */ /* 0x000fc8000f8e0223 */
[----:B------:R-:W-:Y:S01]  /*1bb0*/  IMAD R45, R34, UR57, R45 ;  /* 0x00000039222d7c24 */ /* 0x000fe2000f8e022d */
[----:B------:R-:W-:Y:S06]  /*1bc0*/  BRA.U !UP0, `(.L_x_16) ;  /* 0x0000000908807547 */ /* 0x000fec000b800000 */
[----:B------:R-:W0:Y:S01]  /*1bd0*/  LDCU.64 UR48, c[0x0][0x410] ;  /* 0x00008200ff3077ac */ /* 0x000e220008000a00 */
[----:B------:R-:W-:Y:S01]  /*1be0*/  MOV R34, RZ ;  /* 0x000000ff00227202 */ /* 0x000fe20000000f00 */
[----:B------:R-:W-:Y:S01]  /*1bf0*/  IMAD.MOV.U32 R35, RZ, RZ, R47 ;  /* 0x000000ffff237224 */ /* 0x000fe200078e002f */
[----:B------:R-:W-:-:S03]  /*1c00*/  UISETP.NE.AND UP0, UPT, UR73, 0x9, UPT ;  /* 0x000000094900788c */ /* 0x000fc6000bf05270 */
[----:B0-----:R-:W-:-:S05]  /*1c10*/  IMAD.HI.U32 R34, R47, UR48, R34 ;  /* 0x000000302f227c27 */ /* 0x001fca000f8e0022 */
[----:B------:R-:W-:-:S04]  /*1c20*/  SHF.R.U32.HI R35, RZ, UR49, R34 ;  /* 0x00000031ff237c19 */ /* 0x000fc80008011622 */
[----:B------:R-:W-:-:S05]  /*1c30*/  IADD3 R34, PT, PT, -R35, RZ, RZ ;  /* 0x000000ff23227210 */ /* 0x000fca0007ffe1ff */
[----:B------:R-:W-:-:S04]  /*1c40*/  IMAD R34, R34, UR56, R47 ;  /* 0x0000003822227c24 */ /* 0x000fc8000f8e022f */
[----:B------:R-:W-:Y:S01]  /*1c50*/  IMAD R45, R34, UR55, R45 ;  /* 0x00000037222d7c24 */ /* 0x000fe2000f8e022d */
[----:B------:R-:W-:Y:S06]  /*1c60*/  BRA.U !UP0, `(.L_x_16) ;  /* 0x0000000908587547 */ /* 0x000fec000b800000 */
[----:B------:R-:W0:Y:S01]  /*1c70*/  LDCU.64 UR48, c[0x0][0x418] ;  /* 0x00008300ff3077ac */ /* 0x000e220008000a00 */
[----:B------:R-:W-:Y:S01]  /*1c80*/  MOV R34, RZ ;  /* 0x000000ff00227202 */ /* 0x000fe20000000f00 */
[----:B------:R-:W-:-:S04]  /*1c90*/  UISETP.NE.AND UP0, UPT, UR73, 0xa, UPT ;  /* 0x0000000a4900788c */ /* 0x000fc8000bf05270 */
[----:B0-----:R-:W-:-:S05]  /*1ca0*/  IMAD.HI.U32 R34, R35, UR49, R34 ;  /* 0x0000003123227c27 */ /* 0x001fca000f8e0022 */
[----:B------:R-:W-:-:S04]  /*1cb0*/  SHF.R.U32.HI R47, RZ, UR54, R34 ;  /* 0x00000036ff2f7c19 */ /* 0x000fc80008011622 */
[----:B------:R-:W-:-:S05]  /*1cc0*/  IADD3 R34, PT, PT, -R47, RZ, RZ ;  /* 0x000000ff2f227210 */ /* 0x000fca0007ffe1ff */
[----:B------:R-:W-:-:S04]  /*1cd0*/  IMAD R34, R34, UR48, R35 ;  /* 0x0000003022227c24 */ /* 0x000fc8000f8e0223 */
[----:B------:R-:W-:Y:S01]  /*1ce0*/  IMAD R45, R34, UR53, R45 ;  /* 0x00000035222d7c24 */ /* 0x000fe2000f8e022d */
[----:B------:R-:W-:Y:S06]  /*1cf0*/  BRA.U !UP0, `(.L_x_16) ;  /* 0x0000000908347547 */ /* 0x000fec000b800000 */
[----:B------:R-:W0:Y:S01]  /*1d00*/  LDCU.64 UR48, c[0x0][0x428] ;  /* 0x00008500ff3077ac */ /* 0x000e220008000a00 */
[----:B------:R-:W-:Y:S01]  /*1d10*/  MOV R35, R47 ;  /* 0x0000002f00237202 */ /* 0x000fe20000000f00 */
[----:B------:R-:W-:Y:S01]  /*1d20*/  IMAD.MOV.U32 R34, RZ, RZ, RZ ;  /* 0x000000ffff227224 */ /* 0x000fe200078e00ff */
        /* <DEDUP_REMOVED lines=8> */
[----:B------:R-:W-:Y:S01]  /*1db0*/  HFMA2 R34, -RZ, RZ, 0, 0 ;  /* 0x00000000ff227431 */ /* 0x000fe200000001ff */
[----:B------:R-:W-:-:S04]  /*1dc0*/  UISETP.NE.AND UP0, UPT, UR73, 0xc, UPT ;  /* 0x0000000c4900788c */ /* 0x000fc8000bf05270 */
[----:B0-----:R-:W-:-:S05]  /*1dd0*/  IMAD.HI.U32 R34, R35, UR49, R34 ;  /* 0x0000003123227c27 */ /* 0x001fca000f8e0022 */
[----:B------:R-:W-:-:S05]  /*1de0*/  SHF.R.U32.HI R47, RZ, UR50, R34 ;  /* 0x00000032ff2f7c19 */ /* 0x000fca0008011622 */
[----:B------:R-:W-:-:S04]  /*1df0*/  IMAD.MOV R34, RZ, RZ, -R47 ;  /* 0x000000ffff227224 */ /* 0x000fc800078e0a2f */
[----:B------:R-:W-:-:S04]  /*1e00*/  IMAD R34, R34, UR48, R35 ;  /* 0x0000003022227c24 */ /* 0x000fc8000f8e0223 */
[----:B------:R-:W-:Y:S01]  /*1e10*/  IMAD R45, R34, UR4, R45 ;  /* 0x00000004222d7c24 */ /* 0x000fe2000f8e022d */
[----:B------:R-:W-:Y:S06]  /*1e20*/  BRA.U !UP0, `(.L_x_16) ;  /* 0x0000000508e87547 */ /* 0x000fec000b800000 */
[----:B------:R-:W0:Y:S01]  /*1e30*/  LDCU.64 UR48, c[0x0][0x440] ;  /* 0x00008800ff3077ac */ /* 0x000e220008000a00 */
[----:B------:R-:W-:Y:S02]  /*1e40*/  MOV R34, RZ ;  /* 0x000000ff00227202 */ /* 0x000fe40000000f00 */
[----:B------:R-:W-:Y:S01]  /*1e50*/  MOV R35, R47 ;  /* 0x0000002f00237202 */ /* 0x000fe20000000f00 */
[----:B------:R-:W-:Y:S02]  /*1e60*/  UISETP.NE.AND UP0, UPT, UR73, 0xd, UPT ;  /* 0x0000000d4900788c */ /* 0x000fe4000bf05270 */
[----:B0-----:R-:W-:-:S05]  /*1e70*/  IMAD.HI.U32 R34, R47, UR48, R34 ;  /* 0x000000302f227c27 */ /* 0x001fca000f8e0022 */
[----:B------:R-:W-:-:S04]  /*1e80*/  SHF.R.U32.HI R35, RZ, UR49, R34 ;  /* 0x00000031ff237c19 */ /* 0x000fc80008011622 */
[----:B------:R-:W-:-:S05]  /*1e90*/  IADD3 R34, PT, PT, -R35, RZ, RZ ;  /* 0x000000ff23227210 */ /* 0x000fca0007ffe1ff */
[----:B------:R-:W-:-:S04]  /*1ea0*/  IMAD R34, R34, UR5, R47 ;  /* 0x0000000522227c24 */ /* 0x000fc8000f8e022f */
[----:B------:R-:W-:Y:S01]  /*1eb0*/  IMAD R45, R34, UR6, R45 ;  /* 0x00000006222d7c24 */ /* 0x000fe2000f8e022d */
[----:B------:R-:W-:Y:S06]  /*1ec0*/  BRA.U !UP0, `(.L_x_16) ;  /* 0x0000000508c07547 */ /* 0x000fec000b800000 */
[----:B------:R-:W0:Y:S01]  /*1ed0*/  LDCU.64 UR48, c[0x0][0x448] ;  /* 0x00008900ff3077ac */ /* 0x000e220008000a00 */
        /* <DEDUP_REMOVED lines=13> */
[----:B------:R-:W-:-:S05]  /*1fb0*/  SHF.R.U32.HI R35, RZ, UR49, R34 ;  /* 0x00000031ff237c19 */ /* 0x000fca0008011622 */
[----:B------:R-:W-:-:S04]  /*1fc0*/  IMAD.MOV R34, RZ, RZ, -R35 ;  /* 0x000000ffff227224 */ /* 0x000fc800078e0a23 */
[----:B------:R-:W-:-:S04]  /*1fd0*/  IMAD R34, R34, UR9, R47 ;  /* 0x0000000922227c24 */ /* 0x000fc8000f8e022f */
[----:B------:R-:W-:Y:S01]  /*1fe0*/  IMAD R45, R34, UR10, R45 ;  /* 0x0000000a222d7c24 */ /* 0x000fe2000f8e022d */
[----:B------:R-:W-:Y:S06]  /*1ff0*/  BRA.U !UP0, `(.L_x_16) ;  /* 0x0000000508747547 */ /* 0x000fec000b800000 */
[----:B------:R-:W0:Y:S01]  /*2000*/  LDCU.64 UR48, c[0x0][0x460] ;  /* 0x00008c00ff3077ac */ /* 0x000e220008000a00 */
[----:B------:R-:W-:Y:S01]  /*2010*/  HFMA2 R34, -RZ, RZ, 0, 0 ;  /* 0x00000000ff227431 */ /* 0x000fe200000001ff */
        /* <DEDUP_REMOVED lines=85> */
[----:B------:R-:W-:-:S04]  /*2570*/  IMAD.MOV.U32 R35, RZ, RZ, R47 ;  /* 0x000000ffff237224 */ /* 0x000fc800078e002f */
[----:B0-----:R-:W-:-:S05]  /*2580*/  IMAD.HI.U32 R34, R47, UR48, R34 ;  /* 0x000000302f227c27 */ /* 0x001fca000f8e0022 */
[----:B------:R-:W-:-:S04]  /*2590*/  SHF.R.U32.HI R34, RZ, UR49, R34 ;  /* 0x00000031ff227c19 */ /* 0x000fc80008011622 */
[----:B------:R-:W-:-:S05]  /*25a0*/  IADD3 R34, PT, PT, -R34, RZ, RZ ;  /* 0x000000ff22227210 */ /* 0x000fca0007ffe1ff */
[----:B------:R-:W-:-:S04]  /*25b0*/  IMAD R34, R34, UR29, R47 ;  /* 0x0000001d22227c24 */ /* 0x000fc8000f8e022f */
[----:B------:R-:W-:-:S07]  /*25c0*/  IMAD R45, R34, UR30, R45 ;  /* 0x0000001e222d7c24 */ /* 0x000fce000f8e022d */
.L_x_16:
[----:B------:R-:W-:-:S04]  /*25d0*/  FMNMX.NAN R40, R40, 0.99999988079071044922, PT ;  /* 0x3f7ffffe28287809 */ /* 0x000fc80003820000 */
[----:B------:R-:W-:-:S05]  /*25e0*/  FMNMX.NAN R40, R40, 1.1920928955078125e-07, !PT ;  /* 0x3400000028287809 */ /* 0x000fca0007820000 */
[----:B------:R-:W-:-:S04]  /*25f0*/  FADD.FTZ R40, R40, -0.5 ;  /* 0xbf00000028287421 */ /* 0x000fc80000010000 */
[----:B------:R-:W-:-:S04]  /*2600*/  FMUL.FTZ R40, R40, 3.1415927410125732422 ;  /* 0x40490fdb28287820 */ /* 0x000fc80000410000 */
[----:B------:R-:W-:-:S04]  /*2610*/  FMUL.RZ R40, R40, 0.15915493667125701904 ;  /* 0x3e22f98328287820 */ /* 0x000fc8000040c000 */
[----:B------:R-:W0:Y:S08]  /*2620*/  MUFU.COS R46, R40 ;  /* 0x00000028002e7308 */ /* 0x000e300000000000 */
[----:B------:R-:W-:Y:S08]  /*2630*/  MUFU.SIN R34, R40 ;  /* 0x0000002800227308 */ /* 0x000ff00000000400 */
[----:B0-----:R-:W0:Y:S02]  /*2640*/  MUFU.RCP R35, R46 ;  /* 0x0000002e00237308 */ /* 0x001e240000001000 */
[----:B0-----:R-:W-:Y:S01]  /*2650*/  FMUL.FTZ R35, R34, R35 ;  /* 0x0000002322237220 */ /* 0x001fe20000410000 */
[----:B------:R-:W-:-:S03]  /*2660*/  IADD3 R34, P0, PT, R45, R28, RZ ;  /* 0x0000001c2d227210 */ /* 0x000fc60007f1e0ff */
[----:B------:R-:W-:-:S05]  /*2670*/  FFMA.FTZ R35, R35, R31, R30 ;  /* 0x0000001f23237223 */ /* 0x000fca000001001e */
[----:B------:R-:W-:Y:S02]  /*2680*/  F2FP.BF16.F32.PACK_AB R45, RZ, R35 ;  /* 0x00000023ff2d723e */ /* 0x000fe400000010ff */
[----:B------:R-:W-:-:S05]  /*2690*/  IADD3.X R35, PT, PT, RZ, R29, RZ, P0, !PT ;  /* 0x0000001dff237210 */ /* 0x000fca00007fe4ff */
[----:B------:R0:W-:Y:S02]  /*26a0*/  STG.E.U16 desc[UR76][R34.64], R45 ;  /* 0x0000002d22007986 */ /* 0x0001e4000c10154c */
.L_x_15:
[----:B------:R-:W-:Y:S05]  /*26b0*/  BSYNC.RECONVERGENT B0 ;  /* 0x0000000000007941 */ /* 0x000fea0003800200 */
.L_x_14:
[----:B------:R-:W-:Y:S01]  /*26c0*/  IADD3 R47, P1, PT, R15, R16, RZ ;  /* 0x000000100f2f7210 */ /* 0x000fe20007f3e0ff */
[----:B------:R-:W-:Y:S03]  /*26d0*/  BSSY.RECONVERGENT B0, `(.L_x_17) ;  /* 0x00000f7000007945 */ /* 0x000fe60003800200 */
[----:B------:R-:W-:Y:S02]  /*26e0*/  ISETP.GE.U32.AND P0, PT, R47, R32, PT ;  /* 0x000000202f00720c */ /* 0x000fe40003f06070 */
[----:B0-----:R-:W-:-:S04]  /*26f0*/  IADD3.X R34, PT, PT, RZ, R18, RZ, P1, !PT ;  /* 0x00000012ff227210 */ /* 0x001fc80000ffe4ff */
[----:B------:R-:W-:-:S13]  /*2700*/  ISETP.GE.AND.EX P0, PT, R34, R33, PT, P0 ;  /* 0x000000212200720c */ /* 0x000fda0003f06300 */
[----:B------:R-:W-:Y:S05]  /*2710*/  @P0 BRA `(.L_x_18) ;  /* 0x0000000c00c80947 */ /* 0x000fea0003800000 */
[----:B------:R-:W-:Y:S01]  /*2720*/  MOV R35, R47 ;  /* 0x0000002f00237202 */ /* 0x000fe20000000f00 */
[----:B------:R-:W-:Y:S01]  /*2730*/  IMAD.MOV.U32 R34, RZ, RZ, RZ ;  /* 0x000000ffff227224 */ /* 0x000fe200078e00ff */
[----:B------:R-:W-:-:S03]  /*2740*/  UISETP.NE.AND UP0, UPT, UR74, URZ, UPT ;  /* 0x000000ff4a00728c */ /* 0x000fc6000bf05270 */
[----:B------:R-:W-:-:S05]  /*2750*/  IMAD.HI.U32 R34, R47, UR32, R34 ;  /* 0x000000202f227c27 */ /* 0x000fca000f8e0022 */
[----:B------:R-:W-:-:S04]  /*2760*/  SHF.R.U32.HI R35, RZ, UR33, R34 ;  /* 0x00000021ff237c19 */ /* 0x000fc80008011622 */
[----:B------:R-:W-:-:S05]  /*2770*/  IADD3 R45, PT, PT, -R35, RZ, RZ ;  /* 0x000000ff232d7210 */ /* 0x000fca0007ffe1ff */
[----:B------:R-:W-:-:S04]  /*2780*/  IMAD R45, R45, UR72, R47 ;  /* 0x000000482d2d7c24 */ /* 0x000fc8000f8e022f */
[----:B------:R-:W-:Y:S01]  /*2790*/  IMAD R45, R45, UR71, RZ ;  /* 0x000000472d2d7c24 */ /* 0x000fe2000f8e02ff */
        /* <DEDUP_REMOVED lines=43> */
[----:B------:R-:W-:Y:S01]  /*2a50*/  MOV R34, RZ ;  /* 0x000000ff00227202 */ /* 0x000fe20000000f00 */
[----:B------:R-:W-:Y:S01]  /*2a60*/  IMAD.MOV.U32 R35, RZ, RZ, R47 ;  /* 0x000000ffff237224 */ /* 0x000fe200078e002f */
        /* <DEDUP_REMOVED lines=169> */
[----:B------:R-:W-:-:S04]  /*3500*/  IMAD.MOV.U32 R34, RZ, RZ, RZ ;  /* 0x000000ffff227224 */ /* 0x000fc800078e00ff */
[----:B0-----:R-:W-:-:S05]  /*3510*/  IMAD.HI.U32 R34, R47, UR48, R34 ;  /* 0x000000302f227c27 */ /* 0x001fca000f8e0022 */
[----:B------:R-:W-:-:S04]  /*3520*/  SHF.R.U32.HI R34, RZ, UR49, R34 ;  /* 0x00000031ff227c19 */ /* 0x000fc80008011622 */
[----:B------:R-:W-:-:S05]  /*3530*/  IADD3 R34, PT, PT, -R34, RZ, RZ ;  /* 0x000000ff22227210 */ /* 0x000fca0007ffe1ff */
[----:B------:R-:W-:-:S04]  /*3540*/  IMAD R34, R34, UR29, R47 ;  /* 0x0000001d22227c24 */ /* 0x000fc8000f8e022f */
[----:B------:R-:W-:-:S07]  /*3550*/  IMAD R45, R34, UR30, R45 ;  /* 0x0000001e222d7c24 */ /* 0x000fce000f8e022d */
.L_x_19:
        /* <DEDUP_REMOVED lines=14> */
.L_x_18:
[----:B------:R-:W-:Y:S05]  /*3640*/  BSYNC.RECONVERGENT B0 ;  /* 0x0000000000007941 */ /* 0x000fea0003800200 */
.L_x_17:
[----:B------:R-:W-:Y:S01]  /*3650*/  IADD3 R47, P1, PT, R39, R16, RZ ;  /* 0x00000010272f7210 */ /* 0x000fe20007f3e0ff */
[----:B------:R-:W-:Y:S03]  /*3660*/  BSSY.RECONVERGENT B0, `(.L_x_20) ;  /* 0x00000f7000007945 */ /* 0x000fe60003800200 */
[----:B------:R-:W-:Y:S01]  /*3670*/  ISETP.GE.U32.AND P0, PT, R47, R32, PT ;  /* 0x000000202f00720c */ /* 0x000fe20003f06070 */
[----:B0-----:R-:W-:-:S05]  /*3680*/  IMAD.X R34, RZ, RZ, R18, P1 ;  /* 0x000000ffff227224 */ /* 0x001fca00008e0612 */
[----:B------:R-:W-:-:S13]  /*3690*/  ISETP.GE.AND.EX P0, PT, R34, R33, PT, P0 ;  /* 0x000000212200720c */ /* 0x000fda0003f06300 */
[----:B------:R-:W-:Y:S05]  /*36a0*/  @P0 BRA `(.L_x_21) ;  /* 0x0000000c00c80947 */ /* 0x000fea0003800000 */
[----:B------:R-:W-:Y:S01]  /*36b0*/  HFMA2 R34, -RZ, RZ, 0, 0 ;  /* 0x00000000ff227431 */ /* 0x000fe200000001ff */
[----:B------:R-:W-:Y:S01]  /*36c0*/  MOV R35, R47 ;  /* 0x0000002f00237202 */ /* 0x000fe20000000f00 */
[----:B------:R-:W-:-:S03]  /*36d0*/  UISETP.NE.AND UP0, UPT, UR74, URZ, UPT ;  /* 0x000000ff4a00728c */ /* 0x000fc6000bf05270 */
[----:B------:R-:W-:-:S05]  /*36e0*/  IMAD.HI.U32 R34, R47, UR32, R34 ;  /* 0x000000202f227c27 */ /* 0x000fca000f8e0022 */
[----:B------:R-:W-:-:S04]  /*36f0*/  SHF.R.U32.HI R35, RZ, UR33, R34 ;  /* 0x00000021ff237c19 */ /* 0x000fc80008011622 */
[----:B------:R-:W-:-:S05]  /*3700*/  IADD3 R45, PT, PT, -R35, RZ, RZ ;  /* 0x000000ff232d7210 */ /* 0x000fca0007ffe1ff */
[----:B------:R-:W-:-:S04]  /*3710*/  IMAD R45, R45, UR72, R47 ;  /* 0x000000482d2d7c24 */ /* 0x000fc8000f8e022f */
[----:B------:R-:W-:Y:S01]  /*3720*/  IMAD R45, R45, UR71, RZ ;  /* 0x000000472d2d7c24 */ /* 0x000fe2000f8e02ff */
        /* <DEDUP_REMOVED lines=10> */
[----:B------:R-:W-:Y:S01]  /*37d0*/  MOV R35, R47 ;  /* 0x0000002f00237202 */ /* 0x000fe20000000f00 */
[----:B------:R-:W-:-:S03]  /*37e0*/  UISETP.NE.AND UP0, UPT, UR73, 0x3, UPT ;  /* 0x000000034900788c */ /* 0x000fc6000bf05270 */
[----:B------:R-:W-:-:S05]  /*37f0*/  IMAD.HI.U32 R34, R47, UR36, R34 ;  /* 0x000000242f227c27 */ /* 0x000fca000f8e0022 */
[----:B------:R-:W-:-:S05]  /*3800*/  SHF.R.U32.HI R35, RZ, UR37, R34 ;  /* 0x00000025ff237c19 */ /* 0x000fca0008011622 */
[----:B------:R-:W-:-:S04]  /*3810*/  IMAD.MOV R34, RZ, RZ, -R35 ;  /* 0x000000ffff227224 */ /* 0x000fc800078e0a23 */
        /* <DEDUP_REMOVED lines=11> */
[----:B------:R-:W-:Y:S02]  /*38d0*/  HFMA2 R34, -RZ, RZ, 0, 0 ;  /* 0x00000000ff227431 */ /* 0x000fe400000001ff */
[----:B------:R-:W-:Y:S01]  /*38e0*/  IMAD.MOV.U32 R35, RZ, RZ, R47 ;  /* 0x000000ffff237224 */ /* 0x000fe200078e002f */
[----:B------:R-:W-:Y:S02]  /*38f0*/  UISETP.NE.AND UP0, UPT, UR73, 0x5, UPT ;  /* 0x000000054900788c */ /* 0x000fe4000bf05270 */
        /* <DEDUP_REMOVED lines=185> */
[----:B------:R-:W-:-:S03]  /*4490*/  MOV R35, R47 ;  /* 0x0000002f00237202 */ /* 0x000fc60000000f00 */
[----:B0-----:R-:W-:-:S05]  /*44a0*/  IMAD.HI.U32 R34, R47, UR48, R34 ;  /* 0x000000302f227c27 */ /* 0x001fca000f8e0022 */
[----:B------:R-:W-:-:S04]  /*44b0*/  SHF.R.U32.HI R34, RZ, UR49, R34 ;  /* 0x00000031ff227c19 */ /* 0x000fc80008011622 */
[----:B------:R-:W-:-:S05]  /*44c0*/  IADD3 R34, PT, PT, -R34, RZ, RZ ;  /* 0x000000ff22227210 */ /* 0x000fca0007ffe1ff */
[----:B------:R-:W-:-:S04]  /*44d0*/  IMAD R34, R34, UR29, R47 ;  /* 0x0000001d22227c24 */ /* 0x000fc8000f8e022f */
[----:B------:R-:W-:-:S07]  /*44e0*/  IMAD R45, R34, UR30, R45 ;  /* 0x0000001e222d7c24 */ /* 0x000fce000f8e022d */
.L_x_22:
        /* <DEDUP_REMOVED lines=11> */
[----:B------:R-:W-:Y:S01]  /*45a0*/  F2FP.BF16.F32.PACK_AB R42, RZ, R35 ;  /* 0x00000023ff2a723e */ /* 0x000fe200000010ff */
[----:B------:R-:W-:-:S05]  /*45b0*/  IMAD.X R35, RZ, RZ, R29, P0 ;  /* 0x000000ffff237224 */ /* 0x000fca00000e061d */
[----:B------:R0:W-:Y:S02]  /*45c0*/  STG.E.U16 desc[UR76][R34.64], R42 ;  /* 0x0000002a22007986 */ /* 0x0001e4000c10154c */
.L_x_21:
[----:B------:R-:W-:Y:S05]  /*45d0*/  BSYNC.RECONVERGENT B0 ;  /* 0x0000000000007941 */ /* 0x000fea0003800200 */
.L_x_20:
[----:B------:R-:W-:-:S04]  /*45e0*/  IADD3 R45, P1, PT, R41, R16, RZ ;  /* 0x00000010292d7210 */ /* 0x000fc80007f3e0ff */
[----:B------:R-:W-:Y:S02]  /*45f0*/  ISETP.GE.U32.AND P0, PT, R45, R32, PT ;  /* 0x000000202d00720c */ /* 0x000fe40003f06070 */
[----:B0-----:R-:W-:-:S04]  /*4600*/  IADD3.X R34, PT, PT, RZ, R18, RZ, P1, !PT ;  /* 0x00000012ff227210 */ /* 0x001fc80000ffe4ff */
[----:B------:R-:W-:-:S13]  /*4610*/  ISETP.GE.AND.EX P0, PT, R34, R33, PT, P0 ;  /* 0x000000212200720c */ /* 0x000fda0003f06300 */
[----:B------:R-:W-:Y:S05]  /*4620*/  @P0 BRA `(.L_x_13) ;  /* 0x0000000c00c80947 */ /* 0x000fea0003800000 */
[----:B------:R-:W-:Y:S01]  /*4630*/  MOV R34, RZ ;  /* 0x000000ff00227202 */ /* 0x000fe20000000f00 */
[----:B------:R-:W-:Y:S01]  /*4640*/  UISETP.NE.AND UP0, UPT, UR74, URZ, UPT ;  /* 0x000000ff4a00728c */ /* 0x000fe2000bf05270 */
[----:B------:R-:W-:-:S03]  /*4650*/  MOV R35, R45 ;  /* 0x0000002d00237202 */ /* 0x000fc60000000f00 */
[----:B------:R-:W-:-:S05]  /*4660*/  IMAD.HI.U32 R34, R45, UR32, R34 ;  /* 0x000000202d227c27 */ /* 0x000fca000f8e0022 */
[----:B------:R-:W-:-:S05]  /*4670*/  SHF.R.U32.HI R35, RZ, UR33, R34 ;  /* 0x00000021ff237c19 */ /* 0x000fca0008011622 */
[----:B------:R-:W-:-:S04]  /*4680*/  IMAD.MOV R43, RZ, RZ, -R35 ;  /* 0x000000ffff2b7224 */ /* 0x000fc800078e0a23 */
[----:B------:R-:W-:-:S04]  /*4690*/  IMAD R43, R43, UR72, R45 ;  /* 0x000000482b2b7c24 */ /* 0x000fc8000f8e022d */
[----:B------:R-:W-:Y:S01]  /*46a0*/  IMAD R43, R43, UR71, RZ ;  /* 0x000000472b2b7c24 */ /* 0x000fe2000f8e02ff */
        /* <DEDUP_REMOVED lines=214> */
[----:B------:R-:W-:-:S03]  /*5410*/  MOV R35, R45 ;  /* 0x0000002d00237202 */ /* 0x000fc60000000f00 */
[----:B0-----:R-:W-:-:S05]  /*5420*/  IMAD.HI.U32 R34, R45, UR48, R34 ;  /* 0x000000302d227c27 */ /* 0x001fca000f8e0022 */
[----:B------:R-:W-:-:S05]  /*5430*/  SHF.R.U32.HI R34, RZ, UR49, R34 ;  /* 0x00000031ff227c19 */ /* 0x000fca0008011622 */
[----:B------:R-:W-:-:S04]  /*5440*/  IMAD.MOV R34, RZ, RZ, -R34 ;  /* 0x000000ffff227224 */ /* 0x000fc800078e0a22 */
[----:B------:R-:W-:-:S04]  /*5450*/  IMAD R34, R34, UR29, R45 ;  /* 0x0000001d22227c24 */ /* 0x000fc8000f8e022d */
[----:B------:R-:W-:-:S07]  /*5460*/  IMAD R43, R34, UR30, R43 ;  /* 0x0000001e222b7c24 */ /* 0x000fce000f8e022b */
.L_x_23:
        /* <DEDUP_REMOVED lines=14> */
.L_x_13:
[----:B------:R-:W-:Y:S05]  /*5550*/  WARPSYNC.ALL ;  /* 0x0000000000007948 */ /* 0x000fea0003800000 */
[----:B------:R-:W4:Y:S01]  /*5560*/  LDCU UR48, c[0x0][0x360] ;  /* 0x00006c00ff3077ac */ /* 0x000f220008000800 */
[----:B0123--:R-:W4:Y:S08]  /*5570*/  LDC R35, c[0x0][0x370] ;  /* 0x0000dc00ff237b82 */ /* 0x00ff300000000800 */
[----:B------:R-:W-:Y:S01]  /*5580*/  BAR.SYNC.DEFER_BLOCKING 0x0 ;  /* 0x0000000000007b1d */ /* 0x000fe20000010000 */
[----:B----4-:R-:W-:-:S05]  /*5590*/  IMAD R35, R35, UR48, RZ ;  /* 0x0000003023237c24 */ /* 0x010fca000f8e02ff */
[----:B------:R-:W-:-:S04]  /*55a0*/  LEA R16, P0, R35, R16, 0x2 ;  /* 0x0000001023107211 */ /* 0x000fc800078010ff */
[----:B------:R-:W-:Y:S02]  /*55b0*/  IADD3.X R18, PT, PT, RZ, R18, RZ, P0, !PT ;  /* 0x00000012ff127210 */ /* 0x000fe400007fe4ff */
[----:B------:R-:W-:-:S04]  /*55c0*/  ISETP.GE.U32.AND P0, PT, R16, R24, PT ;  /* 0x000000181000720c */ /* 0x000fc80003f06070 */
[----:B------:R-:W-:-:S13]  /*55d0*/  ISETP.GE.AND.EX P0, PT, R18, R21, PT, P0 ;  /* 0x000000151200720c */ /* 0x000fda0003f06300 */
[----:B------:R-:W-:Y:S05]  /*55e0*/  @!P0 BRA `(.L_x_24) ;  /* 0xffffffb400a48947 */ /* 0x000fea000383ffff */
[----:B------:R-:W-:Y:S05]  /*55f0*/  EXIT ;  /* 0x000000000000794d */ /* 0x000fea0003800000 */
        .weak           $__internal_0_$__cuda_sm20_div_s64
        .type           $__internal_0_$__cuda_sm20_div_s64,@function
        .size           $__internal_0_$__cuda_sm20_div_s64,(.L_x_393 - $__internal_0_$__cuda_sm20_div_s64)
$__internal_0_$__cuda_sm20_div_s64:
[----:B------:R-:W-:Y:S01]  /*5600*/  MOV R28, R31 ;  /* 0x0000001f001c7202 */ /* 0x000fe20000000f00 */
[----:B------:R-:W-:-:S05]  /*5610*/  IMAD.MOV.U32 R29, RZ, RZ, RZ ;  /* 0x000000ffff1d7224 */ /* 0x000fca00078e00ff */
[----:B------:R-:W0:Y:S02]  /*5620*/  I2F.U64.RP R28, R28 ;  /* 0x0000001c001c7312 */ /* 0x000e240000309000 */
[----:B0-----:R0:W1:Y:S02]  /*5630*/  MUFU.RCP R24, R28 ;  /* 0x0000001c00187308 */ /* 0x0010640000001000 */
[----:B0-----:R-:W-:-:S04]  /*5640*/  IADD3 R28, P4, PT, RZ, -UR4, RZ ;  /* 0x80000004ff1c7c10 */ /* 0x001fc8000ff9e0ff */
[----:B------:R-:W-:Y:S02]  /*5650*/  IADD3.X R32, PT, PT, RZ, ~UR5, RZ, P4, !PT ;  /* 0x80000005ff207c10 */ /* 0x000fe4000a7fe4ff */
[----:B-1----:R-:W-:-:S15]  /*5660*/  IADD3 R24, PT, PT, R24, 0x1ffffffe, RZ ;  /* 0x1ffffffe18187810 */ /* 0x002fde0007ffe0ff */
[----:B------:R-:W-:-:S15]  /*5670*/  NOP ;  /* 0x0000000000007918 */ /* 0x000fde0000000000 */
[----:B------:R-:W-:-:S15]  /*5680*/  NOP ;  /* 0x0000000000007918 */ /* 0x000fde0000000000 */
[----:B------:R-:W-:-:S09]  /*5690*/  NOP ;  /* 0x0000000000007918 */ /* 0x000fd20000000000 */
[----:B------:R-:W0:Y:S02]  /*56a0*/  F2I.U64.TRUNC R24, R24 ;  /* 0x0000001800187311 */ /* 0x000e24000020d800 */
[----:B0-----:R-:W-:-:S04]  /*56b0*/  IMAD.WIDE.U32 R26, R24, R31, RZ ;  /* 0x0000001f181a7225 */ /* 0x001fc800078e00ff */
[----:B------:R-:W-:Y:S01]  /*56c0*/  IMAD R27, R25, R31, R27 ;  /* 0x0000001f191b7224 */ /* 0x000fe200078e021b */
[----:B------:R-:W-:-:S04]  /*56d0*/  IADD3 R33, P0, PT, RZ, -R26, RZ ;  /* 0x8000001aff217210 */ /* 0x000fc80007f1e0ff */
[----:B------:R-:W-:Y:S01]  /*56e0*/  IADD3.X R35, PT, PT, RZ, ~R27, RZ, P0, !PT ;  /* 0x8000001bff237210 */ /* 0x000fe200007fe4ff */
[----:B------:R-:W-:Y:S01]  /*56f0*/  IMAD.HI.U32 R26, R24, R33, RZ ;  /* 0x00000021181a7227 */ /* 0x000fe200078e00ff */
[----:B------:R-:W-:-:S03]  /*5700*/  MOV R27, R24 ;  /* 0x00000018001b7202 */ /* 0x000fc60000000f00 */
[-C--:B------:R-:W-:Y:S02]  /*5710*/  IMAD R29, R25, R35.reuse, RZ ;  /* 0x00000023191d7224 */ /* 0x080fe400078e02ff */
[----:B------:R-:W-:-:S04]  /*5720*/  IMAD.WIDE.U32 R26, P0, R24, R35, R26 ;  /* 0x00000023181a7225 */ /* 0x000fc8000780001a */
[----:B------:R-:W-:-:S04]  /*5730*/  IMAD.HI.U32 R35, R25, R35, RZ ;  /* 0x0000002319237227 */ /* 0x000fc800078e00ff */
[----:B------:R-:W-:-:S05]  /*5740*/  IMAD.HI.U32 R26, P1, R25, R33, R26 ;  /* 0x00000021191a7227 */ /* 0x000fca000782001a */
[----:B------:R-:W-:Y:S01]  /*5750*/  IADD3 R27, P2, PT, R29, R26, RZ ;  /* 0x0000001a1d1b7210 */ /* 0x000fe20007f5e0ff */
[----:B------:R-:W-:-:S04]  /*5760*/  IMAD.X R26, R35, 0x1, R25, P0 ;  /* 0x00000001231a7824 */ /* 0x000fc800000e0619 */
[-C--:B------:R-:W-:Y:S01]  /*5770*/  IMAD.WIDE.U32 R24, R27, R31.reuse, RZ ;  /* 0x0000001f1b187225 */ /* 0x080fe200078e00ff */
[----:B------:R-:W-:Y:S02]  /*5780*/  IADD3.X R29, PT, PT, RZ, RZ, R26, P2, P1 ;  /* 0x000000ffff1d7210 */ /* 0x000fe400017e241a */
[----:B------:R-:W-:Y:S02]  /*5790*/  ISETP.LE.AND P2, PT, RZ, UR5, PT ;  /* 0x00000005ff007c0c */ /* 0x000fe4000bf43270 */
[----:B------:R-:W-:Y:S01]  /*57a0*/  IADD3 R33, P0, PT, RZ, -R24, RZ ;  /* 0x80000018ff217210 */ /* 0x000fe20007f1e0ff */
[----:B------:R-:W-:Y:S01]  /*57b0*/  IMAD R24, R29, R31, R25 ;  /* 0x0000001f1d187224 */ /* 0x000fe200078e0219 */
[----:B------:R-:W-:Y:S01]  /*57c0*/  SEL R28, R28, UR4, !P2 ;  /* 0x000000041c1c7c07 */ /* 0x000fe2000d000000 */
[----:B------:R-:W-:Y:S01]  /*57d0*/  IMAD.MOV.U32 R25, RZ, RZ, RZ ;  /* 0x000000ffff197224 */ /* 0x000fe200078e00ff */
[----:B------:R-:W-:Y:S01]  /*57e0*/  SEL R32, R32, UR5, !P2 ;  /* 0x0000000520207c07 */ /* 0x000fe2000d000000 */
[----:B------:R-:W-:Y:S01]  /*57f0*/  IMAD.HI.U32 R26, R27, R33, RZ ;  /* 0x000000211b1a7227 */ /* 0x000fe200078e00ff */
[----:B------:R-:W-:-:S05]  /*5800*/  IADD3.X R24, PT, PT, RZ, ~R24, RZ, P0, !PT ;  /* 0x80000018ff187210 */ /* 0x000fca00007fe4ff */
[----:B------:R-:W-:-:S04]  /*5810*/  IMAD.WIDE.U32 R26, P0, R27, R24, R26 ;  /* 0x000000181b1a7225 */ /* 0x000fc8000780001a */
[----:B------:R-:W-:-:S04]  /*5820*/  IMAD.HI.U32 R27, P1, R29, R33, R26 ;  /* 0x000000211d1b7227 */ /* 0x000fc8000782001a */
[CC--:B------:R-:W-:Y:S02]  /*5830*/  IMAD R26, R29.reuse, R24.reuse, RZ ;  /* 0x000000181d1a7224 */ /* 0x0c0fe400078e02ff */
[----:B------:R-:W-:-:S03]  /*5840*/  IMAD.HI.U32 R24, R29, R24, RZ ;  /* 0x000000181d187227 */ /* 0x000fc600078e00ff */
[----:B------:R-:W-:Y:S02]  /*5850*/  IADD3 R27, P3, PT, R26, R27, RZ ;  /* 0x0000001b1a1b7210 */ /* 0x000fe40007f7e0ff */
[----:B------:R-:W-:-:S03]  /*5860*/  IADD3.X R29, PT, PT, R24, R29, RZ, P0, !PT ;  /* 0x0000001d181d7210 */ /* 0x000fc600007fe4ff */
[----:B------:R-:W-:Y:S01]  /*5870*/  IMAD.HI.U32 R24, R27, R28, RZ ;  /* 0x0000001c1b187227 */ /* 0x000fe200078e00ff */
[----:B------:R-:W-:-:S03]  /*5880*/  IADD3.X R29, PT, PT, RZ, RZ, R29, P3, P1 ;  /* 0x000000ffff1d7210 */ /* 0x000fc60001fe241d */
[----:B------:R-:W-:-:S04]  /*5890*/  IMAD.WIDE.U32 R24, R27, R32, R24 ;  /* 0x000000201b187225 */ /* 0x000fc800078e0018 */
[C---:B------:R-:W-:Y:S02]  /*58a0*/  IMAD R27, R29.reuse, R32, RZ ;  /* 0x000000201d1b7224 */ /* 0x040fe400078e02ff */
[----:B------:R-:W-:-:S04]  /*58b0*/  IMAD.HI.U32 R24, P0, R29, R28, R24 ;  /* 0x0000001c1d187227 */ /* 0x000fc80007800018 */
[----:B------:R-:W-:Y:S01]  /*58c0*/  IMAD.HI.U32 R29, R29, R32, RZ ;  /* 0x000000201d1d7227 */ /* 0x000fe200078e00ff */
[----:B------:R-:W-:-:S04]  /*58d0*/  IADD3 R26, P1, PT, R27, R24, RZ ;  /* 0x000000181b1a7210 */ /* 0x000fc80007f3e0ff */
[----:B------:R-:W-:-:S04]  /*58e0*/  IADD3.X R24, PT, PT, R29, RZ, RZ, P0, !PT ;  /* 0x000000ff1d187210 */ /* 0x000fc800007fe4ff */
[----:B------:R-:W-:Y:S01]  /*58f0*/  IADD3.X R27, PT, PT, RZ, R24, RZ, P1, !PT ;  /* 0x00000018ff1b7210 */ /* 0x000fe20000ffe4ff */
[----:B------:R-:W-:-:S04]  /*5900*/  IMAD.WIDE.U32 R24, R26, R31, RZ ;  /* 0x0000001f1a187225 */ /* 0x000fc800078e00ff */
[----:B------:R-:W-:Y:S01]  /*5910*/  IMAD R25, R27, R31, R25 ;  /* 0x0000001f1b197224 */ /* 0x000fe200078e0219 */
[----:B------:R-:W-:-:S04]  /*5920*/  IADD3 R24, P0, PT, -R24, R28, RZ ;  /* 0x0000001c18187210 */ /* 0x000fc80007f1e1ff */
[----:B------:R-:W-:Y:S02]  /*5930*/  IADD3.X R32, PT, PT, ~R25, R32, RZ, P0, !PT ;  /* 0x0000002019207210 */ /* 0x000fe400007fe5ff */
[----:B------:R-:W-:Y:S02]  /*5940*/  ISETP.GE.U32.AND P0, PT, R24, R31, PT ;  /* 0x0000001f1800720c */ /* 0x000fe40003f06070 */
[----:B------:R-:W-:Y:S02]  /*5950*/  IADD3 R28, P1, PT, -R31, R24, RZ ;  /* 0x000000181f1c7210 */ /* 0x000fe40007f3e1ff */
[----:B------:R-:W-:Y:S02]  /*5960*/  ISETP.GE.U32.AND.EX P0, PT, R32, RZ, PT, P0 ;  /* 0x000000ff2000720c */ /* 0x000fe40003f06100 */
[----:B------:R-:W-:Y:S02]  /*5970*/  IADD3 R25, P3, PT, R26, 0x1, RZ ;  /* 0x000000011a197810 */ /* 0x000fe40007f7e0ff */
[----:B------:R-:W-:-:S02]  /*5980*/  IADD3.X R29, PT, PT, R32, -0x1, RZ, P1, !PT ;  /* 0xffffffff201d7810 */ /* 0x000fc40000ffe4ff */
[----:B------:R-:W-:Y:S01]  /*5990*/  SEL R28, R28, R24, P0 ;  /* 0x000000181c1c7207 */ /* 0x000fe20000000000 */
[----:B------:R-:W-:Y:S01]  /*59a0*/  IMAD.X R24, RZ, RZ, R27, P3 ;  /* 0x000000ffff187224 */ /* 0x000fe200018e061b */
[----:B------:R-:W-:Y:S02]  /*59b0*/  SEL R29, R29, R32, P0 ;  /* 0x000000201d1d7207 */ /* 0x000fe40000000000 */
[----:B------:R-:W-:Y:S02]  /*59c0*/  SEL R25, R25, R26, P0 ;  /* 0x0000001a19197207 */ /* 0x000fe40000000000 */
[----:B------:R-:W-:Y:S02]  /*59d0*/  ISETP.GE.U32.AND P1, PT, R28, R31, PT ;  /* 0x0000001f1c00720c */ /* 0x000fe40003f26070 */
[----:B------:R-:W-:Y:S02]  /*59e0*/  SEL R24, R24, R27, P0 ;  /* 0x0000001b18187207 */ /* 0x000fe40000000000 */
[----:B------:R-:W-:-:S02]  /*59f0*/  IADD3 R26, P3, PT, R25, 0x1, RZ ;  /* 0x00000001191a7810 */ /* 0x000fc40007f7e0ff */
[----:B------:R-:W-:Y:S02]  /*5a00*/  ISETP.GE.U32.AND.EX P0, PT, R29, RZ, PT, P1 ;  /* 0x000000ff1d00720c */ /* 0x000fe40003f06110 */
[-C--:B------:R-:W-:Y:S02]  /*5a10*/  IADD3.X R27, PT, PT, RZ, R24.reuse, RZ, P3, !PT ;  /* 0x00000018ff1b7210 */ /* 0x080fe40001ffe4ff */
[----:B------:R-:W-:Y:S02]  /*5a20*/  SEL R26, R26, R25, P0 ;  /* 0x000000191a1a7207 */ /* 0x000fe40000000000 */
[----:B------:R-:W-:Y:S02]  /*5a30*/  SEL R27, R27, R24, P0 ;  /* 0x000000181b1b7207 */ /* 0x000fe40000000000 */
[----:B------:R-:W-:Y:S02]  /*5a40*/  IADD3 R25, P1, PT, RZ, -R26, RZ ;  /* 0x8000001aff197210 */ /* 0x000fe40007f3e0ff */
[----:B------:R-:W-:Y:S01]  /*5a50*/  ISETP.NE.U32.AND P0, PT, R31, RZ, PT ;  /* 0x000000ff1f00720c */ /* 0x000fe20003f05070 */
[----:B------:R-:W-:Y:S01]  /*5a60*/  HFMA2 R31, -RZ, RZ, 0, 0 ;  /* 0x00000000ff1f7431 */ /* 0x000fe200000001ff */
[----:B------:R-:W-:-:S02]  /*5a70*/  IADD3.X R24, PT, PT, RZ, ~R27, RZ, P1, !PT ;  /* 0x8000001bff187210 */ /* 0x000fc40000ffe4ff */
[----:B------:R-:W-:Y:S02]  /*5a80*/  ISETP.NE.AND.EX P0, PT, RZ, RZ, PT, P0 ;  /* 0x000000ffff00720c */ /* 0x000fe40003f05300 */
[----:B------:R-:W-:Y:S02]  /*5a90*/  SEL R26, R25, R26, !P2 ;  /* 0x0000001a191a7207 */ /* 0x000fe40005000000 */
[----:B------:R-:W-:Y:S02]  /*5aa0*/  SEL R27, R24, R27, !P2 ;  /* 0x0000001b181b7207 */ /* 0x000fe40005000000 */
[----:B------:R-:W-:Y:S02]  /*5ab0*/  SEL R26, R26, 0xffffffff, P0 ;  /* 0xffffffff1a1a7807 */ /* 0x000fe40000000000 */
[----:B------:R-:W-:Y:S01]  /*5ac0*/  SEL R27, R27, 0xffffffff, P0 ;  /* 0xffffffff1b1b7807 */ /* 0x000fe20000000000 */
[----:B------:R-:W-:Y:S06]  /*5ad0*/  RET.REL.NODEC R30 `(_ZN2at6native60_GLOBAL__N__2075b504_27_DistributionCauchyKernel_cu_d62eea8743distribution_elementwise_grid_stride_kernelIfLi4EZNS0_9templates4cuda21uniform_and_transformIN3c108BFloat16EfPNS_17CUDAGeneratorImplEZZZNS4_13cauchy_kernelIS9_EEvRNS_18TensorIteratorBaseEddT_ENKUlvE_clEvENKUlvE2_clEvEUlfE_EEvSC_T1_T2_EUlP24curandStatePhilox4_32_10E0_ZNS1_27distribution_nullary_kernelIS7_f6float4S9_SL_SG_EEvSC_SI_RKT3_T4_EUlifE0_EEvlNS_15PhiloxCudaStateESH_SI_) ;  /* 0xffffffa41e487950 */ /* 0x000fec0003c3ffff */
.L_x_25:
[----:B------:R-:W-:-:S00]  /*5ae0*/  BRA `(.L_x_25) ;  /* 0xfffffffc00fc7947 */ /* 0x000fc0000383ffff */
[----:B------:R-:W-:-:S00]  /*5af0*/  NOP ;  /* 0x0000000000007918 */ /* 0x000fc00000000000 */
        /* <DEDUP_REMOVED lines=8> */
.L_x_393:


//--------------------- .text._ZN2at6native60_GLOBAL__N__2075b504_27_DistributionCauchyKernel_cu_d62eea8743distribution_elementwise_grid_stride_kernelIfLi4EZNS0_9templates4cuda21uniform_and_transformIN3c108BFloat16EfPNS_17CUDAGeneratorImplEZZZNS4_13cauchy_kernelIS9_EEvRNS_18TensorIteratorBaseEddT_ENKUlvE_clEvENKUlvE2_clEvEUlfE_EEvSC_T1_T2_EUlP24curandStatePhilox4_32_10E0_ZNS1_27distribution_nullary_kernelIS7_f6float4S9_SL_SG_EEvSC_SI_RKT3_T4_EUlifE_EEvlNS_15PhiloxCudaStateESH_SI_ --------------------------
	.section	.text._ZN2at6native60_GLOBAL__N__2075b504_27_DistributionCauchyKernel_cu_d62eea8743distribution_elementwise_grid_stride_kernelIfLi4EZNS0_9templates4cuda21uniform_and_transformIN3c108BFloat16EfPNS_17CUDAGeneratorImplEZZZNS4_13cauchy_kernelIS9_EEvRNS_18TensorIteratorBaseEddT_ENKUlvE_clEvENKUlvE2_clEvEUlfE_EEvSC_T1_T2_EUlP24curandStatePhilox4_32_10E0_ZNS1_27distribution_nullary_kernelIS7_f6float4S9_SL_SG_EEvSC_SI_RKT3_T4_EUlifE_EEvlNS_15PhiloxCudaStateESH_SI_,"ax",@progbits
	.align	128
.text._ZN2at6native60_GLOBAL__N__2075b504_27_DistributionCauchyKernel_cu_d62eea8743distribution_elementwise_grid_stride_kernelIfLi4EZNS0_9templates4cuda21uniform_and_transformIN3c108BFloat16EfPNS_17CUDAGeneratorImplEZZZNS4_13cauchy_kernelIS9_EEvRNS_18TensorIteratorBaseEddT_ENKUlvE_clEvENKUlvE2_clEvEUlfE_EEvSC_T1_T2_EUlP24curandStatePhilox4_32_10E0_ZNS1_27distribution_nullary_kernelIS7_f6float4S9_SL_SG_EEvSC_SI_RKT3_T4_EUlifE_EEvlNS_15PhiloxCudaStateESH_SI_:
        .type           _ZN2at6native60_GLOBAL__N__2075b504_27_DistributionCauchyKernel_cu_d62eea8743distribution_elementwise_grid_stride_kernelIfLi4EZNS0_9templates4cuda21uniform_and_transformIN3c108BFloat16EfPNS_17CUDAGeneratorImplEZZZNS4_13cauchy_kernelIS9_EEvRNS_18TensorIteratorBaseEddT_ENKUlvE_clEvENKUlvE2_clEvEUlfE_EEvSC_T1_T2_EUlP24curandStatePhilox4_32_10E0_ZNS1_27distribution_nullary_kernelIS7_f6float4S9_SL_SG_EEvSC_SI_RKT3_T4_EUlifE_EEvlNS_15PhiloxCudaStateESH_SI_,@function
        .size           _ZN2at6native60_GLOBAL__N__2075b504_27_DistributionCauchyKernel_cu_d62eea8743distribution_elementwise_grid_stride_kernelIfLi4EZNS0_9templates4cuda21uniform_and_transformIN3c108BFloat16EfPNS_17CUDAGeneratorImplEZZZNS4_13cauchy_kernelIS9_EEvRNS_18TensorIteratorBaseEddT_ENKUlvE_clEvENKUlvE2_clEvEUlfE_EEvSC_T1_T2_EUlP24curandStatePhilox4_32_10E0_ZNS1_27distribution_nullary_kernelIS7_f6float4S9_SL_SG_EEvSC_SI_RKT3_T4_EUlifE_EEvlNS_15PhiloxCudaStateESH_SI_,(.L_x_395 - _ZN2at6native60_GLOBAL__N__2075b504_27_DistributionCauchyKernel_cu_d62eea8743distribution_elementwise_grid_stride_kernelIfLi4EZNS0_9templates4cuda21uniform_and_transformIN3c108BFloat16EfPNS_17CUDAGeneratorImplEZZZNS4_13cauchy_kernelIS9_EEvRNS_18TensorIteratorBaseEddT_ENKUlvE_clEvENKUlvE2_clEvEUlfE_EEvSC_T1_T2_EUlP24curandStatePhilox4_32_10E0_ZNS1_27distribution_nullary_kernelIS7_f6float4S9_SL_SG_EEvSC_SI_RKT3_T4_EUlifE_EEvlNS_15PhiloxCudaStateESH_SI_)
        .other          _ZN2at6native60_GLOBAL__N__2075b504_27_DistributionCauchyKernel_cu_d62eea8743distribution_elementwise_grid_stride_kernelIfLi4EZNS0_9templates4cuda21uniform_and_transformIN3c108BFloat16EfPNS_17CUDAGeneratorImplEZZZNS4_13cauchy_kernelIS9_EEvRNS_18TensorIteratorBaseEddT_ENKUlvE_clEvENKUlvE2_clEvEUlfE_EEvSC_T1_T2_EUlP24curandStatePhilox4_32_10E0_ZNS1_27distribution_nullary_kernelIS7_f6float4S9_SL_SG_EEvSC_SI_RKT3_T4_EUlifE_EEvlNS_15PhiloxCudaStateESH_SI_,@"STO_CUDA_ENTRY STV_DEFAULT"
_ZN2at6native60_GLOBAL__N__2075b504_27_DistributionCauchyKernel_cu_d62eea8743distribution_elementwise_grid_stride_kernelIfLi4EZNS0_9templates4cuda21uniform_and_transformIN3c108BFloat16EfPNS_17CUDAGeneratorImplEZZZNS4_13cauchy_kernelIS9_EEvRNS_18TensorIteratorBaseEddT_ENKUlvE_clEvENKUlvE2_clEvEUlfE_EEvSC_T1_T2_EUlP24curandStatePhilox4_32_10E0_ZNS1_27distribution_nullary_kernelIS7_f6float4S9_SL_SG_EEvSC_SI_RKT3_T4_EUlifE_EEvlNS_15PhiloxCudaStateESH_SI_:
        /* <DEDUP_REMOVED lines=8> */
[----:B-1----:R-:W-:Y:S01]  /*0080*/  @P0 IMAD.MOV.U32 R2, RZ, RZ, R46 ;  /* 0x000000ffff020224 */ /* 0x002fe200078e002e */
[----:B------:R-:W1:Y:S01]  /*0090*/  @P0 LDC R5, c[0x0][0x398] ;  /* 0x0000e600ff050b82 */ /* 0x000e620000000800 */
[----:B---3--:R-:W-:-:S06]  /*00a0*/  @P0 IMAD.MOV.U32 R3, RZ, RZ, R47 ;  /* 0x000000ffff030224 */ /* 0x008fcc00078e002f */
[----:B--2---:R-:W1:Y:S01]  /*00b0*/  @P0 LDG.E.64 R2, desc[UR6][R2.64] ;  /* 0x0000000602020981 */ /* 0x004e62000c1e1b00 */
[----:B0-----:R-:W-:Y:S01]  /*00c0*/  MOV R20, UR4 ;  /* 0x0000000400147c02 */ /* 0x001fe20008000f00 */
[----:B------:R-:W-:-:S06]  /*00d0*/  IMAD.U32 R21, RZ, RZ, UR5 ;  /* 0x00000005ff157e24 */ /* 0x000fcc000f8e00ff */
[----:B------:R-:W2:Y:S01]  /*00e0*/  @P0 LDG.E.64 R20, desc[UR6][R20.64] ;  /* 0x0000000614140981 */ /* 0x000ea2000c1e1b00 */
[----:B------:R-:W0:Y:S01]  /*00f0*/  S2UR UR4, SR_CTAID.X ;  /* 0x00000000000479c3 */ /* 0x000e220000002500 */
[----:B------:R-:W-:Y:S01]  /*0100*/  HFMA2 R25, -RZ, RZ, 0, 0 ;  /* 0x00000000ff197431 */ /* 0x000fe200000001ff */
[----:B------:R-:W0:Y:S06]  /*0110*/  S2R R24, SR_TID.X ;  /* 0x0000000000187919 */ /* 0x000e2c0000002100 */
[----:B------:R-:W0:Y:S01]  /*0120*/  LDC R29, c[0x0][0x360] ;  /* 0x0000d800ff1d7b82 */ /* 0x000e220000000800 */
[----:B------:R-:W3:Y:S01]  /*0130*/  LDCU UR8, c[0x0][0x370] ;  /* 0x00006e00ff0877ac */ /* 0x000ee20008000800 */
[----:B0-----:R-:W-:Y:S01]  /*0140*/  IMAD.WIDE.U32 R24, R29, UR4, R24 ;  /* 0x000000041d187c25 */ /* 0x001fe2000f8e0018 */
[----:B------:R-:W0:Y:S03]  /*0150*/  LDCU.64 UR4, c[0x0][0x380] ;  /* 0x00007000ff0477ac */ /* 0x000e260008000a00 */
[----:B------:R-:W-:Y:S01]  /*0160*/  IMAD.MOV.U32 R34, RZ, RZ, R24 ;  /* 0x000000ffff227224 */ /* 0x000fe200078e0018 */
[----:B------:R-:W-:Y:S01]  /*0170*/  MOV R35, R25 ;  /* 0x0000001900237202 */ /* 0x000fe20000000f00 */
[----:B------:R-:W-:-:S04]  /*0180*/  IMAD.WIDE.U32 R8, R24, -0x326172a9, RZ ;  /* 0xcd9e8d5718087825 */ /* 0x000fc800078e00ff */
[----:B------:R-:W-:Y:S01]  /*0190*/  IMAD.MOV.U32 R36, RZ, RZ, R24 ;  /* 0x000000ffff247224 */ /* 0x000fe200078e0018 */
[----:B0-----:R-:W-:-:S04]  /*01a0*/  UIADD3 UR4, UP0, UPT, UR4, -0x1, URZ ;  /* 0xffffffff04047890 */ /* 0x001fc8000ff1e0ff */
[----:B------:R-:W-:-:S04]  /*01b0*/  UIADD3.X UR5, UPT, UPT, UR5, -0x1, URZ, UP0, !UPT ;  /* 0xffffffff05057890 */ /* 0x000fc800087fe4ff */
[----:B------:R-:W-:Y:S01]  /*01c0*/  UISETP.NE.U32.AND UP0, UPT, UR5, URZ, UPT ;  /* 0x000000ff0500728c */ /* 0x000fe2000bf05070 */
[----:B-1----:R-:W-:-:S05]  /*01d0*/  @P0 IADD3 R46, P1, PT, R2, R5, RZ ;  /* 0x00000005022e0210 */ /* 0x002fca0007f3e0ff */
[----:B------:R-:W-:Y:S02]  /*01e0*/  @P0 IMAD.X R47, RZ, RZ, R3, P1 ;  /* 0x000000ffff2f0224 */ /* 0x000fe400008e0603 */
[----:B--2---:R-:W-:-:S03]  /*01f0*/  VIADD R3, R21, 0xbb67ae85 ;  /* 0xbb67ae8515037836 */ /* 0x004fc60000000000 */
[--C-:B------:R-:W-:Y:S01]  /*0200*/  SHF.R.U64 R0, R46, 0x2, R47.reuse ;  /* 0x000000022e007819 */ /* 0x100fe2000000122f */
[C---:B------:R-:W-:Y:S01]  /*0210*/  VIADD R4, R20.reuse, 0x9e3779b9 ;  /* 0x9e3779b914047836 */ /* 0x040fe20000000000 */
[----:B------:R-:W-:Y:S01]  /*0220*/  SHF.R.U32.HI R2, RZ, 0x2, R47 ;  /* 0x00000002ff027819 */ /* 0x000fe2000001162f */
[C---:B------:R-:W-:Y:S01]  /*0230*/  VIADD R37, R20.reuse, 0x8ff34781 ;  /* 0x8ff3478114257836 */ /* 0x040fe20000000000 */
[----:B------:R-:W-:Y:S01]  /*0240*/  IADD3 R5, PT, PT, R20, 0x3c6ef372, RZ ;  /* 0x3c6ef37214057810 */ /* 0x000fe20007ffe0ff */
[----:B------:R-:W-:Y:S01]  /*0250*/  IMAD.WIDE.U32 R6, R0, -0x2daee0ad, RZ ;  /* 0xd2511f5300067825 */ /* 0x000fe200078e00ff */
[----:B------:R-:W-:-:S03]  /*0260*/  LOP3.LUT R10, R2, R9, R20, 0x96, !PT ;  /* 0x00000009020a7212 */ /* 0x000fc600078e9614 */
[----:B------:R-:W-:Y:S01]  /*0270*/  VIADD R9, R20, 0x78dde6e4 ;  /* 0x78dde6e414097836 */ /* 0x000fe20000000000 */
[----:B------:R-:W-:Y:S01]  /*0280*/  LOP3.LUT R12, R21, R7, R25, 0x96, !PT ;  /* 0x00000007150c7212 */ /* 0x000fe200078e9619 */
[----:B------:R-:W-:-:S04]  /*0290*/  IMAD.WIDE.U32 R10, R10, -0x2daee0ad, RZ ;  /* 0xd2511f530a0a7825 */ /* 0x000fc800078e00ff */
[----:B------:R-:W-:Y:S01]  /*02a0*/  IMAD.WIDE.U32 R12, R12, -0x326172a9, RZ ;  /* 0xcd9e8d570c0c7825 */ /* 0x000fe200078e00ff */
[----:B------:R-:W-:Y:S02]  /*02b0*/  LOP3.LUT R16, R3, R6, R11, 0x96, !PT ;  /* 0x0000000603107212 */ /* 0x000fe400078e960b */
[C---:B------:R-:W-:Y:S01]  /*02c0*/  IADD3 R11, PT, PT, R21.reuse, -0x56f99767, RZ ;  /* 0xa9066899150b7810 */ /* 0x040fe20007ffe0ff */
[----:B------:R-:W-:Y:S01]  /*02d0*/  VIADD R6, R21, 0x76cf5d0a ;  /* 0x76cf5d0a15067836 */ /* 0x000fe20000000000 */
[----:B------:R-:W-:Y:S01]  /*02e0*/  LOP3.LUT R14, R4, R8, R13, 0x96, !PT ;  /* 0x00000008040e7212 */ /* 0x000fe200078e960d */
[----:B------:R-:W-:Y:S01]  /*02f0*/  IMAD.WIDE.U32 R16, R16, -0x326172a9, RZ ;  /* 0xcd9e8d5710107825 */ /* 0x000fe200078e00ff */
[----:B------:R-:W-:-:S03]  /*0300*/  IADD3 R8, PT, PT, R20, -0x255992d5, RZ ;  /* 0xdaa66d2b14087810 */ /* 0x000fc60007ffe0ff */
[----:B------:R-:W-:Y:S01]  /*0310*/  IMAD.WIDE.U32 R14, R14, -0x2daee0ad, RZ ;  /* 0xd2511f530e0e7825 */ /* 0x000fe200078e00ff */
[----:B------:R-:W-:-:S03]  /*0320*/  LOP3.LUT R12, R5, R12, R17, 0x96, !PT ;  /* 0x0000000c050c7212 */ /* 0x000fc600078e9611 */
[----:B------:R-:W-:Y:S01]  /*0330*/  VIADD R7, R21, 0x32370b8f ;  /* 0x32370b8f15077836 */ /* 0x000fe20000000000 */
[----:B------:R-:W-:Y:S01]  /*0340*/  LOP3.LUT R18, R6, R10, R15, 0x96, !PT ;  /* 0x0000000a06127212 */ /* 0x000fe200078e960f */
[----:B------:R-:W-:-:S04]  /*0350*/  IMAD.WIDE.U32 R12, R12, -0x2daee0ad, RZ ;  /* 0xd2511f530c0c7825 */ /* 0x000fc800078e00ff */
        /* <DEDUP_REMOVED lines=11> */
[----:B------:R-:W-:Y:S02]  /*0410*/  LOP3.LUT R18, R11, R14, R17, 0x96, !PT ;  /* 0x0000000e0b127212 */ /* 0x000fe400078e9611 */
[----:B------:R-:W-:Y:S01]  /*0420*/  IADD3 R14, PT, PT, R21, 0x646e171e, RZ ;  /* 0x646e171e150e7810 */ /* 0x000fe20007ffe0ff */
[C---:B------:R-:W-:Y:S01]  /*0430*/  VIADD R12, R20.reuse, 0x1715609d ;  /* 0x1715609d140c7836 */ /* 0x040fe20000000000 */
[----:B------:R-:W-:Y:S01]  /*0440*/  IADD3 R17, PT, PT, R20, -0xe443238, RZ ;  /* 0xf1bbcdc814117810 */ /* 0x000fe20007ffe0ff */
[----:B------:R-:W-:-:S03]  /*0450*/  IMAD.WIDE.U32 R18, R18, -0x326172a9, RZ ;  /* 0xcd9e8d5712127825 */ /* 0x000fc600078e00ff */
[----:B------:R-:W-:Y:S01]  /*0460*/  LOP3.LUT R22, R12, R22, R27, 0x96, !PT ;  /* 0x000000160c167212 */ /* 0x000fe200078e961b */
[----:B------:R-:W-:Y:S01]  /*0470*/  VIADD R15, R21, 0x1fd5c5a3 ;  /* 0x1fd5c5a3150f7836 */ /* 0x000fe20000000000 */
[----:B------:R-:W-:Y:S01]  /*0480*/  LOP3.LUT R44, R13, R26, R19, 0x96, !PT ;  /* 0x0000001a0d2c7212 */ /* 0x000fe200078e9613 */
[----:B---3--:R-:W-:Y:S02]  /*0490*/  IMAD R19, R29, UR8, RZ ;  /* 0x000000081d137c24 */ /* 0x008fe4000f8e02ff */
        /* <DEDUP_REMOVED lines=11> */
[----:B------:R-:W-:-:S03]  /*0550*/  MOV R39, R25 ;  /* 0x0000001900277202 */ /* 0x000fc60000000f00 */
[----:B------:R-:W-:Y:S01]  /*0560*/  IMAD.SHL.U32 R40, R19, 0x4, RZ ;  /* 0x0000000413287824 */ /* 0x000fe200078e00ff */
[----:B------:R-:W-:Y:S01]  /*0570*/  LOP3.LUT R44, R18, R44, R23, 0x96, !PT ;  /* 0x0000002c122c7212 */ /* 0x000fe200078e9617 */
[----:B------:R-:W-:-:S04]  /*0580*/  IMAD.HI.U32 R23, R47, -0x2daee0ad, RZ ;  /* 0xd2511f532f177827 */ /* 0x000fc800078e00ff */
[----:B------:R-:W-:Y:S01]  /*0590*/  IMAD.HI.U32 R24, R44, -0x326172a9, RZ ;  /* 0xcd9e8d572c187827 */ /* 0x000fe200078e00ff */
[----:B------:R-:W-:-:S03]  /*05a0*/  LOP3.LUT R28, R22, R23, RZ, 0x3c, !PT ;  /* 0x00000017161c7212 */ /* 0x000fc600078e3cff */
[----:B------:R-:W-:Y:S01]  /*05b0*/  VIADD R41, R21, 0x96a522ad ;  /* 0x96a522ad15297836 */ /* 0x000fe20000000000 */
[----:B------:R-:W-:Y:S01]  /*05c0*/  LOP3.LUT R38, R37, R38, R24, 0x96, !PT ;  /* 0x0000002625267212 */ /* 0x000fe200078e9618 */
[----:B------:R-:W-:Y:S06]  /*05d0*/  BRA.U UP0, `(.L_x_26) ;  /* 0x0000000100507547 */ /* 0x000fec000b800000 */
[----:B------:R-:W0:Y:S01]  /*05e0*/  I2F.U32.RP R24, R40 ;  /* 0x0000002800187306 */ /* 0x000e220000209000 */
[----:B------:R-:W-:Y:S01]  /*05f0*/  IMAD.MOV R25, RZ, RZ, -R40 ;  /* 0x000000ffff197224 */ /* 0x000fe200078e0a28 */
[----:B------:R-:W-:Y:S01]  /*0600*/  ISETP.NE.U32.AND P2, PT, R40, RZ, PT ;  /* 0x000000ff2800720c */ /* 0x000fe20003f45070 */
[----:B------:R-:W-:-:S05]  /*0610*/  IMAD.MOV.U32 R27, RZ, RZ, RZ ;  /* 0x000000ffff1b7224 */ /* 0x000fca00078e00ff */
[----:B0-----:R-:W0:Y:S02]  /*0620*/  MUFU.RCP R24, R24 ;  /* 0x0000001800187308 */ /* 0x001e240000001000 */
[----:B0-----:R-:W-:-:S06]  /*0630*/  IADD3 R22, PT, PT, R24, 0xffffffe, RZ ;  /* 0x0ffffffe18167810 */ /* 0x001fcc0007ffe0ff */
[----:B------:R0:W1:Y:S02]  /*0640*/  F2I.FTZ.U32.TRUNC.NTZ R23, R22 ;  /* 0x0000001600177305 */ /* 0x000064000021f000 */
[----:B0-----:R-:W-:Y:S02]  /*0650*/  IMAD.MOV.U32 R22, RZ, RZ, RZ ;  /* 0x000000ffff167224 */ /* 0x001fe400078e00ff */
[----:B-1----:R-:W-:-:S04]  /*0660*/  IMAD R25, R25, R23, RZ ;  /* 0x0000001719197224 */ /* 0x002fc800078e02ff */
[----:B------:R-:W-:-:S06]  /*0670*/  IMAD.HI.U32 R23, R23, R25, R22 ;  /* 0x0000001917177227 */ /* 0x000fcc00078e0016 */
[----:B------:R-:W-:-:S05]  /*0680*/  IMAD.HI.U32 R26, R23, UR4, RZ ;  /* 0x00000004171a7c27 */ /* 0x000fca000f8e00ff */
[----:B------:R-:W-:-:S05]  /*0690*/  IADD3 R23, PT, PT, -R26, RZ, RZ ;  /* 0x000000ff1a177210 */ /* 0x000fca0007ffe1ff */
[----:B------:R-:W-:-:S05]  /*06a0*/  IMAD R23, R40, R23, UR4 ;  /* 0x0000000428177e24 */ /* 0x000fca000f8e0217 */
[----:B------:R-:W-:-:S13]  /*06b0*/  ISETP.GE.U32.AND P0, PT, R23, R40, PT ;  /* 0x000000281700720c */ /* 0x000fda0003f06070 */
[----:B------:R-:W-:Y:S02]  /*06c0*/  @P0 IMAD.IADD R23, R23, 0x1, -R40 ;  /* 0x0000000117170824 */ /* 0x000fe400078e0a28 */
[----:B------:R-:W-:-:S03]  /*06d0*/  @P0 VIADD R26, R26, 0x1 ;  /* 0x000000011a1a0836 */ /* 0x000fc60000000000 */
[----:B------:R-:W-:-:S13]  /*06e0*/  ISETP.GE.U32.AND P1, PT, R23, R40, PT ;  /* 0x000000281700720c */ /* 0x000fda0003f26070 */
[----:B------:R-:W-:Y:S02]  /*06f0*/  @P1 IADD3 R26, PT, PT, R26, 0x1, RZ ;  /* 0x000000011a1a1810 */ /* 0x000fe40007ffe0ff */
[----:B------:R-:W-:Y:S01]  /*0700*/  @!P2 LOP3.LUT R26, RZ, R40, RZ, 0x33, !PT ;  /* 0x00000028ff1aa212 */ /* 0x000fe200078e33ff */
[----:B------:R-:W-:Y:S06]  /*0710*/  BRA `(.L_x_27) ;  /* 0x0000000000087947 */ /* 0x000fec0003800000 */
.L_x_26:
[----:B------:R-:W-:-:S07]  /*0720*/  MOV R30, 0x740 ;  /* 0x00000740001e7802 */ /* 0x000fce0000000f00 */
[----:B------:R-:W-:Y:S05]  /*0730*/  CALL.REL.NOINC `($__internal_1_$__cuda_sm20_div_s64) ;  /* 0x0000000c00107944 */ /* 0x000fea0003c00000 */
.L_x_27:
[----:B------:R-:W-:-:S05]  /*0740*/  IMAD.WIDE.U32 R22, R29, UR8, RZ ;  /* 0x000000081d167c25 */ /* 0x000fca000f8e00ff */
[C---:B------:R-:W-:Y:S01]  /*0750*/  SHF.L.U64.HI R23, R22.reuse, 0x2, R23 ;  /* 0x0000000216177819 */ /* 0x040fe20000010217 */
[----:B------:R-:W-:-:S04]  /*0760*/  IMAD.SHL.U32 R22, R22, 0x4, RZ ;  /* 0x0000000416167824 */ /* 0x000fc800078e00ff */
[----:B------:R-:W-:Y:S02]  /*0770*/  IMAD R29, R23, R26, RZ ;  /* 0x0000001a171d7224 */ /* 0x000fe400078e02ff */
[----:B------:R-:W-:-:S04]  /*0780*/  IMAD.WIDE.U32 R24, R26, R22, R22 ;  /* 0x000000161a187225 */ /* 0x000fc800078e0016 */
[----:B------:R-:W-:Y:S01]  /*0790*/  IMAD R29, R27, R22, R29 ;  /* 0x000000161b1d7224 */ /* 0x000fe200078e021d */
[----:B------:R-:W-:-:S04]  /*07a0*/  ISETP.GE.U32.AND P0, PT, R34, R24, PT ;  /* 0x000000182200720c */ /* 0x000fc80003f06070 */
[----:B------:R-:W-:-:S04]  /*07b0*/  IADD3 R42, PT, PT, R25, R29, RZ ;  /* 0x0000001d192a7210 */ /* 0x000fc80007ffe0ff */
[----:B------:R-:W-:-:S13]  /*07c0*/  ISETP.GE.AND.EX P0, PT, R35, R42, PT, P0 ;  /* 0x0000002a2300720c */ /* 0x000fda0003f06300 */
[----:B------:R-:W-:Y:S05]  /*07d0*/  @P0 EXIT ;  /* 0x000000000000094d */ /* 0x000fea0003800000 */
[----:B------:R-:W0:Y:S01]  /*07e0*/  LDC R43, c[0x0][0x3b8] ;  /* 0x0000ee00ff2b7b82 */ /* 0x000e220000000800 */
[----:B------:R-:W-:Y:S01]  /*07f0*/  IMAD R44, R44, -0x326172a9, RZ ;  /* 0xcd9e8d572c2c7824 */ /* 0x000fe200078e02ff */
[----:B------:R-:W-:Y:S01]  /*0800*/  LOP3.LUT R45, R28, R41, RZ, 0x3c, !PT ;  /* 0x000000291c2d7212 */ /* 0x000fe200078e3cff */
[----:B------:R-:W1:Y:S01]  /*0810*/  LDCU.64 UR4, c[0x0][0x3b0] ;  /* 0x00007600ff0477ac */ /* 0x000e620008000a00 */
[----:B------:R-:W-:Y:S01]  /*0820*/  LOP3.LUT R46, R46, 0x3, RZ, 0xc0, !PT ;  /* 0x000000032e2e7812 */ /* 0x000fe200078ec0ff */
[----:B------:R-:W2:Y:S03]  /*0830*/  LDCU.64 UR8, c[0x0][0x3a8] ;  /* 0x00007500ff0877ac */ /* 0x000ea60008000a00 */
[----:B------:R-:W3:Y:S03]  /*0840*/  LDC.64 R26, c[0x0][0x380] ;  /* 0x0000e000ff1a7b82 */ /* 0x000ee60000000a00 */
.L_x_39:
[----:B------:R-:W-:Y:S01]  /*0850*/  VIADD R0, R0, 0x1 ;  /* 0x0000000100007836 */ /* 0x000fe20000000000 */
[----:B------:R-:W-:Y:S03]  /*0860*/  BSSY.RECONVERGENT B0, `(.L_x_28) ;  /* 0x000000c000007945 */ /* 0x000fe60003800200 */
[C---:B------:R-:W-:Y:S01]  /*0870*/  IMAD.WIDE.U32 R32, R0.reuse, -0x2daee0ad, RZ ;  /* 0xd2511f5300207825 */ /* 0x040fe200078e00ff */
[----:B------:R-:W-:-:S13]  /*0880*/  ISETP.NE.AND P0, PT, R0, RZ, PT ;  /* 0x000000ff0000720c */ /* 0x000fda0003f05270 */
[----:B------:R-:W-:Y:S05]  /*0890*/  @P0 BRA `(.L_x_29) ;  /* 0x0000000000200947 */ /* 0x000fea0003800000 */
[----:B------:R-:W-:-:S05]  /*08a0*/  VIADD R2, R2, 0x1 ;  /* 0x0000000102027836 */ /* 0x000fca0000000000 */
[----:B------:R-:W-:-:S13]  /*08b0*/  ISETP.NE.AND P0, PT, R2, RZ, PT ;  /* 0x000000ff0200720c */ /* 0x000fda0003f05270 */
[----:B------:R-:W-:Y:S01]  /*08c0*/  @!P0 IADD3 R36, PT, PT, R36, 0x1, RZ ;  /* 0x0000000124248810 */ /* 0x000fe20007ffe0ff */
[----:B------:R-:W-:Y:S01]  /*08d0*/  @!P0 VIADD R22, R39, 0x1 ;  /* 0x0000000127168836 */ /* 0x000fe20000000000 */
[----:B------:R-:W-:Y:S02]  /*08e0*/  @!P0 MOV R2, RZ ;  /* 0x000000ff00028202 */ /* 0x000fe40000000f00 */
[----:B------:R-:W-:-:S13]  /*08f0*/  ISETP.NE.AND P1, PT, R36, RZ, !P0 ;  /* 0x000000ff2400720c */ /* 0x000fda0004725270 */
[----:B------:R-:W-:-:S04]  /*0900*/  @P1 IMAD.MOV R22, RZ, RZ, R39 ;  /* 0x000000ffff161224 */ /* 0x000fc800078e0227 */
[----:B------:R-:W-:-:S07]  /*0910*/  @!P0 IMAD.MOV.U32 R39, RZ, RZ, R22 ;  /* 0x000000ffff278224 */ /* 0x000fce00078e0016 */
.L_x_29:
[----:B-12---:R-:W-:Y:S05]  /*0920*/  BSYNC.RECONVERGENT B0 ;  /* 0x0000000000007941 */ /* 0x006fea0003800200 */
.L_x_28:
[----:B------:R-:W-:Y:S01]  /*0930*/  IMAD.WIDE.U32 R30, R36, -0x326172a9, RZ ;  /* 0xcd9e8d57241e7825 */ /* 0x000fe200078e00ff */
[----:B------:R-:W-:Y:S02]  /*0940*/  LOP3.LUT R22, R39, R33, R21, 0x96, !PT ;  /* 0x0000002127167212 */ /* 0x000fe400078e9615 */
[----:B------:R-:W-:Y:S02]  /*0950*/  ISETP.GT.AND P0, PT, R46, 0x1, PT ;  /* 0x000000012e00780c */ /* 0x000fe40003f04270 */
        /* <DEDUP_REMOVED lines=31> */
[----:B------:R-:W-:-:S03]  /*0b50*/  LOP3.LUT R23, R18, R28, R31, 0x96, !PT ;  /* 0x0000001c12177212 */ /* 0x000fc600078e961f */
[----:B------:R-:W-:Y:S01]  /*0b60*/  IMAD R29, R47, -0x2daee0ad, RZ ;  /* 0xd2511f532f1d7824 */ /* 0x000fe200078e02ff */
[----:B------:R-:W-:Y:S01]  /*0b70*/  LOP3.LUT R47, R17, R22, R33, 0x96, !PT ;  /* 0x00000016112f7212 */ /* 0x000fe200078e9621 */
[----:B------:R-:W-:-:S04]  /*0b80*/  IMAD.WIDE.U32 R22, R23, -0x326172a9, RZ ;  /* 0xcd9e8d5717167825 */ /* 0x000fc800078e00ff */
[----:B------:R-:W-:Y:S01]  /*0b90*/  IMAD.HI.U32 R28, R47, -0x2daee0ad, RZ ;  /* 0xd2511f532f1c7827 */ /* 0x000fe200078e00ff */
[----:B------:R-:W-:-:S04]  /*0ba0*/  LOP3.LUT R32, R37, R32, R23, 0x96, !PT ;  /* 0x0000002025207212 */ /* 0x000fc800078e9617 */
[----:B------:R-:W-:Y:S01]  /*0bb0*/  LOP3.LUT R30, R41, R30, R28, 0x96, !PT ;  /* 0x0000001e291e7212 */ /* 0x000fe200078e961c */
[----:B------:R-:W-:Y:S06]  /*0bc0*/  @P0 BRA `(.L_x_30) ;  /* 0x0000000000240947 */ /* 0x000fec0003800000 */
[----:B------:R-:W-:Y:S01]  /*0bd0*/  ISETP.NE.AND P0, PT, R46, RZ, PT ;  /* 0x000000ff2e00720c */ /* 0x000fe20003f05270 */
[----:B------:R-:W-:Y:S01]  /*0be0*/  IMAD.MOV.U32 R48, RZ, RZ, R45 ;  /* 0x000000ffff307224 */ /* 0x000fe200078e002d */
[----:B------:R-:W-:-:S11]  /*0bf0*/  MOV R31, R29 ;  /* 0x0000001d001f7202 */ /* 0x000fd60000000f00 */
[----:B------:R-:W-:Y:S05]  /*0c00*/  @!P0 BRA `(.L_x_31) ;  /* 0x0000000000388947 */ /* 0x000fea0003800000 */
[----:B------:R-:W-:Y:S01]  /*0c10*/  IMAD.MOV.U32 R38, RZ, RZ, R44 ;  /* 0x000000ffff267224 */ /* 0x000fe200078e002c */
[----:B------:R-:W-:Y:S01]  /*0c20*/  MOV R31, R32 ;  /* 0x00000020001f7202 */ /* 0x000fe20000000f00 */
[----:B------:R-:W-:Y:S02]  /*0c30*/  IMAD.MOV.U32 R48, RZ, RZ, R29 ;  /* 0x000000ffff307224 */ /* 0x000fe400078e001d */
[----:B------:R-:W-:Y:S01]  /*0c40*/  IMAD.MOV.U32 R44, RZ, RZ, R45 ;  /* 0x000000ffff2c7224 */ /* 0x000fe200078e002d */
[----:B------:R-:W-:Y:S06]  /*0c50*/  BRA `(.L_x_31) ;  /* 0x0000000000247947 */ /* 0x000fec0003800000 */
.L_x_30:
[----:B------:R-:W-:Y:S01]  /*0c60*/  ISETP.NE.AND P0, PT, R46, 0x3, PT ;  /* 0x000000032e00780c */ /* 0x000fe20003f05270 */
[----:B------:R-:W-:Y:S01]  /*0c70*/  IMAD.MOV.U32 R38, RZ, RZ, R29 ;  /* 0x000000ffff267224 */ /* 0x000fe200078e001d */
[----:B------:R-:W-:Y:S01]  /*0c80*/  MOV R44, R32 ;  /* 0x00000020002c7202 */ /* 0x000fe20000000f00 */
[----:B------:R-:W-:Y:S02]  /*0c90*/  IMAD.MOV.U32 R48, RZ, RZ, R22 ;  /* 0x000000ffff307224 */ /* 0x000fe400078e0016 */
[----:B------:R-:W-:-:S08]  /*0ca0*/  IMAD.MOV.U32 R31, RZ, RZ, R30 ;  /* 0x000000ffff1f7224 */ /* 0x000fd000078e001e */
[----:B------:R-:W-:Y:S01]  /*0cb0*/  @P0 MOV R38, R45 ;  /* 0x0000002d00260202 */ /* 0x000fe20000000f00 */
[----:B------:R-:W-:Y:S01]  /*0cc0*/  @P0 IMAD.MOV.U32 R44, RZ, RZ, R29 ;  /* 0x000000ffff2c0224 */ /* 0x000fe200078e001d */
[----:B------:R-:W-:Y:S01]  /*0cd0*/  @P0 MOV R31, R22 ;  /* 0x00000016001f0202 */ /* 0x000fe20000000f00 */
[----:B------:R-:W-:-:S07]  /*0ce0*/  @P0 IMAD.MOV.U32 R48, RZ, RZ, R32 ;  /* 0x000000ffff300224 */ /* 0x000fce00078e0020 */
.L_x_31:
[----:B---3--:R-:W-:Y:S01]  /*0cf0*/  ISETP.GE.U32.AND P2, PT, R34, R26, PT ;  /* 0x0000001a2200720c */ /* 0x008fe20003f46070 */
[C---:B------:R-:W-:Y:S01]  /*0d00*/  IMAD R33, R19.reuse, 0x3, RZ ;  /* 0x0000000313217824 */ /* 0x040fe200078e02ff */
[-C--:B------:R-:W-:Y:S01]  /*0d10*/  IADD3 R49, P1, PT, R19, R34.reuse, RZ ;  /* 0x0000002213317210 */ /* 0x080fe20007f3e0ff */
[----:B------:R-:W-:Y:S01]  /*0d20*/  BSSY.RECONVERGENT B0, `(.L_x_32) ;  /* 0x0000021000007945 */ /* 0x000fe20003800200 */
[----:B------:R-:W-:Y:S02]  /*0d30*/  ISETP.GE.AND.EX P2, PT, R35, R27, PT, P2 ;  /* 0x0000001b2300720c */ /* 0x000fe40003f46320 */
[-C--:B------:R-:W-:Y:S01]  /*0d40*/  LEA R45, P5, R19, R34.reuse, 0x1 ;  /* 0x00000022132d7211 */ /* 0x080fe200078a08ff */
[--C-:B------:R-:W-:Y:S01]  /*0d50*/  IMAD.X R52, RZ, RZ, R35.reuse, P1 ;  /* 0x000000ffff347224 */ /* 0x100fe200008e0623 */
[----:B------:R-:W-:Y:S02]  /*0d60*/  IADD3 R33, P4, PT, R33, R34, RZ ;  /* 0x0000002221217210 */ /* 0x000fe40007f9e0ff */
[-C--:B------:R-:W-:Y:S01]  /*0d70*/  ISETP.GE.U32.AND P0, PT, R49, R26.reuse, PT ;  /* 0x0000001a3100720c */ /* 0x080fe20003f06070 */
[----:B------:R-:W-:Y:S01]  /*0d80*/  IMAD.X R50, RZ, RZ, R35, P5 ;  /* 0x000000ffff327224 */ /* 0x000fe200028e0623 */
[----:B------:R-:W-:-:S02]  /*0d90*/  ISETP.GE.U32.AND P3, PT, R45, R26, PT ;  /* 0x0000001a2d00720c */ /* 0x000fc40003f66070 */
[----:B------:R-:W-:Y:S02]  /*0da0*/  ISETP.GE.U32.AND P1, PT, R33, R26, PT ;  /* 0x0000001a2100720c */ /* 0x000fe40003f26070 */
[----:B------:R-:W-:Y:S02]  /*0db0*/  IADD3.X R28, PT, PT, RZ, R35, RZ, P4, !PT ;  /* 0x00000023ff1c7210 */ /* 0x000fe400027fe4ff */
[----:B------:R-:W-:Y:S01]  /*0dc0*/  I2FP.F32.U32 R51, R44 ;  /* 0x0000002c00337245 */ /* 0x000fe20000201000 */
[----:B------:R-:W-:Y:S01]  /*0dd0*/  IMAD.MOV.U32 R44, RZ, RZ, 0x2f800000 ;  /* 0x2f800000ff2c7424 */ /* 0x000fe200078e00ff */
[-C--:B------:R-:W-:Y:S02]  /*0de0*/  ISETP.GE.AND.EX P0, PT, R52, R27.reuse, PT, P0 ;  /* 0x0000001b3400720c */ /* 0x080fe40003f06300 */
[-C--:B------:R-:W-:Y:S02]  /*0df0*/  ISETP.GE.AND.EX P3, PT, R50, R27.reuse, PT, P3 ;  /* 0x0000001b3200720c */ /* 0x080fe40003f66330 */
[----:B------:R-:W-:Y:S01]  /*0e00*/  ISETP.GE.AND.EX P1, PT, R28, R27, PT, P1 ;  /* 0x0000001b1c00720c */ /* 0x000fe20003f26310 */
[----:B------:R-:W-:-:S12]  /*0e10*/  @P2 BRA `(.L_x_33) ;  /* 0x0000000000442947 */ /* 0x000fd80003800000 */
[----:B------:R-:W-:-:S05]  /*0e20*/  I2FP.F32.U32 R29, R38 ;  /* 0x00000026001d7245 */ /* 0x000fca0000201000 */
[----:B------:R-:W-:-:S05]  /*0e30*/  FFMA.FTZ R29, R29, R44, 1.1641532182693481445e-10 ;  /* 0x2f0000001d1d7423 */ /* 0x000fca000001002c */
[----:B------:R-:W-:-:S04]  /*0e40*/  FMNMX.NAN R29, R29, 0.99999988079071044922, PT ;  /* 0x3f7ffffe1d1d7809 */ /* 0x000fc80003820000 */
[----:B------:R-:W-:-:S05]  /*0e50*/  FMNMX.NAN R29, R29, 1.1920928955078125e-07, !PT ;  /* 0x340000001d1d7809 */ /* 0x000fca0007820000 */
[----:B------:R-:W-:-:S04]  /*0e60*/  FADD.FTZ R29, R29, -0.5 ;  /* 0xbf0000001d1d7421 */ /* 0x000fc80000010000 */
[----:B------:R-:W-:-:S04]  /*0e70*/  FMUL.FTZ R29, R29, 3.1415927410125732422 ;  /* 0x40490fdb1d1d7820 */ /* 0x000fc80000410000 */
[----:B------:R-:W-:-:S04]  /*0e80*/  FMUL.RZ R52, R29, 0.15915493667125701904 ;  /* 0x3e22f9831d347820 */ /* 0x000fc8000040c000 */
[----:B------:R-:W1:Y:S08]  /*0e90*/  MUFU.COS R38, R52 ;  /* 0x0000003400267308 */ /* 0x000e700000000000 */
[----:B------:R-:W-:Y:S08]  /*0ea0*/  MUFU.SIN R28, R52 ;  /* 0x00000034001c7308 */ /* 0x000ff00000000400 */
[----:B-1----:R-:W1:Y:S02]  /*0eb0*/  MUFU.RCP R29, R38 ;  /* 0x00000026001d7308 */ /* 0x002e640000001000 */
[----:B-1----:R-:W-:Y:S01]  /*0ec0*/  FMUL.FTZ R28, R28, R29 ;  /* 0x0000001d1c1c7220 */ /* 0x002fe20000410000 */
[----:B------:R-:W-:-:S03]  /*0ed0*/  IMAD R29, R34, UR4, RZ ;  /* 0x00000004221d7c24 */ /* 0x000fc6000f8e02ff */
[----:B0-----:R-:W-:Y:S02]  /*0ee0*/  FFMA.FTZ R50, R28, R43, UR5 ;  /* 0x000000051c327e23 */ /* 0x001fe4000801002b */
[----:B------:R-:W-:-:S03]  /*0ef0*/  IADD3 R28, P2, PT, R29, UR8, RZ ;  /* 0x000000081d1c7c10 */ /* 0x000fc6000ff5e0ff */
[----:B------:R-:W-:Y:S02]  /*0f00*/  F2FP.BF16.F32.PACK_AB R50, RZ, R50 ;  /* 0x00000032ff32723e */ /* 0x000fe400000010ff */
[----:B------:R-:W-:-:S05]  /*0f10*/  LEA.HI.X.SX32 R29, R29, UR9, 0x1, P2 ;  /* 0x000000091d1d7c11 */ /* 0x000fca00090f0eff */
[----:B------:R1:W-:Y:S03]  /*0f20*/  STG.E.U16 desc[UR6][R28.64], R50 ;  /* 0x000000321c007986 */ /* 0x0003e6000c101506 */
.L_x_33:
[----:B------:R-:W-:Y:S05]  /*0f30*/  BSYNC.RECONVERGENT B0 ;  /* 0x0000000000007941 */ /* 0x000fea0003800200 */
.L_x_32:
[----:B------:R-:W-:Y:S01]  /*0f40*/  BSSY.RECONVERGENT B0, `(.L_x_34) ;  /* 0x0000013000007945 */ /* 0x000fe20003800200 */
[----:B------:R-:W-:Y:S01]  /*0f50*/  I2FP.F32.U32 R53, R48 ;  /* 0x0000003000357245 */ /* 0x000fe20000201000 */
[----:B-1----:R-:W-:Y:S02]  /*0f60*/  FFMA.FTZ R28, R51, R44, 1.1641532182693481445e-10 ;  /* 0x2f000000331c7423 */ /* 0x002fe4000001002c */
[----:B------:R-:W-:Y:S05]  /*0f70*/  @P0 BRA `(.L_x_35) ;  /* 0x00000000003c0947 */ /* 0x000fea0003800000 */
[----:B------:R-:W-:Y:S01]  /*0f80*/  FMNMX.NAN R28, R28, 0.99999988079071044922, PT ;  /* 0x3f7ffffe1c1c7809 */ /* 0x000fe20003820000 */
[----:B------:R-:W-:-:S03]  /*0f90*/  IMAD R49, R49, UR4, RZ ;  /* 0x0000000431317c24 */ /* 0x000fc6000f8e02ff */
        /* <DEDUP_REMOVED lines=8> */
[----:B0-----:R-:W-:Y:S01]  /*1020*/  FFMA.FTZ R29, R28, R43, UR5 ;  /* 0x000000051c1d7e23 */ /* 0x001fe2000801002b */
[----:B------:R-:W-:-:S04]  /*1030*/  IADD3 R28, P0, PT, R49, UR8, RZ ;  /* 0x00000008311c7c10 */ /* 0x000fc8000ff1e0ff */
[----:B------:R-:W-:Y:S02]  /*1040*/  F2FP.BF16.F32.PACK_AB R48, RZ, R29 ;  /* 0x0000001dff30723e */ /* 0x000fe400000010ff */
[----:B------:R-:W-:-:S05]  /*1050*/  LEA.HI.X.SX32 R29, R49, UR9, 0x1, P0 ;  /* 0x00000009311d7c11 */ /* 0x000fca00080f0eff */
[----:B------:R1:W-:Y:S02]  /*1060*/  STG.E.U16 desc[UR6][R28.64], R48 ;  /* 0x000000301c007986 */ /* 0x0003e4000c101506 */
.L_x_35:
[----:B------:R-:W-:Y:S05]  /*1070*/  BSYNC.RECONVERGENT B0 ;  /* 0x0000000000007941 */ /* 0x000fea0003800200 */
.L_x_34:
        /* <DEDUP_REMOVED lines=19> */
.L_x_37:
[----:B------:R-:W-:Y:S05]  /*11b0*/  BSYNC.RECONVERGENT B0 ;  /* 0x0000000000007941 */ /* 0x000fea0003800200 */
.L_x_36:
[----:B-1----:R-:W-:Y:S01]  /*11c0*/  FFMA.FTZ R28, R31, R44, 1.1641532182693481445e-10 ;  /* 0x2f0000001f1c7423 */ /* 0x002fe2000001002c */
[----:B------:R-:W-:Y:S06]  /*11d0*/  @P1 BRA `(.L_x_38) ;  /* 0x00000000003c1947 */ /* 0x000fec0003800000 */
        /* <DEDUP_REMOVED lines=15> */
.L_x_38:
[----:B------:R-:W-:Y:S01]  /*12d0*/  IADD3 R34, P0, PT, R40, R34, RZ ;  /* 0x0000002228227210 */ /* 0x000fe20007f1e0ff */
[----:B------:R-:W-:Y:S05]  /*12e0*/  WARPSYNC.ALL ;  /* 0x0000000000007948 */ /* 0x000fea0003800000 */
[----:B------:R-:W-:Y:S01]  /*12f0*/  IMAD.X R35, RZ, RZ, R35, P0 ;  /* 0x000000ffff237224 */ /* 0x000fe200000e0623 */
[----:B------:R-:W-:Y:S01]  /*1300*/  BAR.SYNC.DEFER_BLOCKING 0x0 ;  /* 0x0000000000007b1d */ /* 0x000fe20000010000 */
[----:B------:R-:W-:Y:S01]  /*1310*/  ISETP.GE.U32.AND P0, PT, R34, R24, PT ;  /* 0x000000182200720c */ /* 0x000fe20003f06070 */
[----:B-1----:R-:W-:Y:S01]  /*1320*/  IMAD.MOV.U32 R38, RZ, RZ, R32 ;  /* 0x000000ffff267224 */ /* 0x002fe200078e0020 */
[----:B------:R-:W-:Y:S01]  /*1330*/  MOV R44, R22 ;  /* 0x00000016002c7202 */ /* 0x000fe20000000f00 */
[----:B------:R-:W-:Y:S01]  /*1340*/  IMAD.MOV.U32 R45, RZ, RZ, R30 ;  /* 0x000000ffff2d7224 */ /* 0x000fe200078e001e */
[----:B------:R-:W-:-:S13]  /*1350*/  ISETP.GE.AND.EX P0, PT, R35, R42, PT, P0 ;  /* 0x0000002a2300720c */ /* 0x000fda0003f06300 */
[----:B------:R-:W-:Y:S05]  /*1360*/  @!P0 BRA `(.L_x_39) ;  /* 0xfffffff400388947 */ /* 0x000fea000383ffff */
[----:B------:R-:W-:Y:S05]  /*1370*/  EXIT ;  /* 0x000000000000794d */ /* 0x000fea0003800000 */
        .weak           $__internal_1_$__cuda_sm20_div_s64
        .type           $__internal_1_$__cuda_sm20_div_s64,@function
        .size           $__internal_1_$__cuda_sm20_div_s64,(.L_x_395 - $__internal_1_$__cuda_sm20_div_s64)
$__internal_1_$__cuda_sm20_div_s64:
[----:B------:R-:W-:Y:S01]  /*1380*/  MOV R26, R40 ;  /* 0x00000028001a7202 */ /* 0x000fe20000000f00 */
[----:B------:R-:W-:-:S05]  /*1390*/  IMAD.MOV.U32 R27, RZ, RZ, RZ ;  /* 0x000000ffff1b7224 */ /* 0x000fca00078e00ff */
[----:B------:R-:W0:Y:S02]  /*13a0*/  I2F.U64.RP R26, R26 ;  /* 0x0000001a001a7312 */ /* 0x000e240000309000 */
[----:B0-----:R-:W0:Y:S02]  /*13b0*/  MUFU.RCP R22, R26 ;  /* 0x0000001a00167308 */ /* 0x001e240000001000 */
[----:B0-----:R-:W-:-:S15]  /*13c0*/  VIADD R24, R22, 0x1ffffffe ;  /* 0x1ffffffe16187836 */ /* 0x001fde0000000000 */
[----:B------:R-:W-:-:S15]  /*13d0*/  NOP ;  /* 0x0000000000007918 */ /* 0x000fde0000000000 */
[----:B------:R-:W-:-:S15]  /*13e0*/  NOP ;  /* 0x0000000000007918 */ /* 0x000fde0000000000 */
[----:B------:R-:W-:-:S15]  /*13f0*/  NOP ;  /* 0x0000000000007918 */ /* 0x000fde0000000000 */
[----:B------:R-:W0:Y:S02]  /*1400*/  F2I.U64.TRUNC R24, R24 ;  /* 0x0000001800187311 */ /* 0x000e24000020d800 */
[----:B0-----:R-:W-:-:S04]  /*1410*/  IMAD.WIDE.U32 R22, R24, R40, RZ ;  /* 0x0000002818167225 */ /* 0x001fc800078e00ff */
[----:B------:R-:W-:Y:S01]  /*1420*/  IMAD R23, R25, R40, R23 ;  /* 0x0000002819177224 */ /* 0x000fe200078e0217 */
[----:B------:R-:W-:-:S04]  /*1430*/  IADD3 R31, P0, PT, RZ, -R22, RZ ;  /* 0x80000016ff1f7210 */ /* 0x000fc80007f1e0ff */
[----:B------:R-:W-:Y:S01]  /*1440*/  IADD3.X R33, PT, PT, RZ, ~R23, RZ, P0, !PT ;  /* 0x80000017ff217210 */ /* 0x000fe200007fe4ff */
[----:B------:R-:W-:-:S04]  /*1450*/  IMAD.HI.U32 R22, R24, R31, RZ ;  /* 0x0000001f18167227 */ /* 0x000fc800078e00ff */
[----:B------:R-:W-:Y:S02]  /*1460*/  IMAD.MOV.U32 R23, RZ, RZ, R24 ;  /* 0x000000ffff177224 */ /* 0x000fe400078e0018 */
[-C--:B------:R-:W-:Y:S02]  /*1470*/  IMAD R27, R25, R33.reuse, RZ ;  /* 0x00000021191b7224 */ /* 0x080fe400078e02ff */
[----:B------:R-:W-:-:S04]  /*1480*/  IMAD.WIDE.U32 R22, P0, R24, R33, R22 ;  /* 0x0000002118167225 */ /* 0x000fc80007800016 */
[----:B------:R-:W-:-:S04]  /*1490*/  IMAD.HI.U32 R33, R25, R33, RZ ;  /* 0x0000002119217227 */ /* 0x000fc800078e00ff */
[----:B------:R-:W-:-:S05]  /*14a0*/  IMAD.HI.U32 R22, P1, R25, R31, R22 ;  /* 0x0000001f19167227 */ /* 0x000fca0007820016 */
[----:B------:R-:W-:Y:S01]  /*14b0*/  IADD3 R23, P2, PT, R27, R22, RZ ;  /* 0x000000161b177210 */ /* 0x000fe20007f5e0ff */
[----:B------:R-:W-:-:S04]  /*14c0*/  IMAD.X R22, R33, 0x1, R25, P0 ;  /* 0x0000000121167824 */ /* 0x000fc800000e0619 */
[----:B------:R-:W-:Y:S01]  /*14d0*/  IMAD.WIDE.U32 R24, R23, R40, RZ ;  /* 0x0000002817187225 */ /* 0x000fe200078e00ff */
[----:B------:R-:W-:Y:S02]  /*14e0*/  IADD3.X R27, PT, PT, RZ, RZ, R22, P2, P1 ;  /* 0x000000ffff1b7210 */ /* 0x000fe400017e2416 */
[----:B------:R-:W-:Y:S02]  /*14f0*/  ISETP.LE.AND P2, PT, RZ, UR5, PT ;  /* 0x00000005ff007c0c */ /* 0x000fe4000bf43270 */
[----:B------:R-:W-:Y:S01]  /*1500*/  IADD3 R31, P0, PT, RZ, -R24, RZ ;  /* 0x80000018ff1f7210 */ /* 0x000fe20007f1e0ff */
[----:B------:R-:W-:Y:S01]  /*1510*/  IMAD R24, R27, R40, R25 ;  /* 0x000000281b187224 */ /* 0x000fe200078e0219 */
[----:B------:R-:W-:-:S03]  /*1520*/  IADD3 R25, P4, PT, RZ, -UR4, RZ ;  /* 0x80000004ff197c10 */ /* 0x000fc6000ff9e0ff */
[----:B------:R-:W-:Y:S01]  /*1530*/  IMAD.HI.U32 R22, R23, R31, RZ ;  /* 0x0000001f17167227 */ /* 0x000fe200078e00ff */
[----:B------:R-:W-:Y:S02]  /*1540*/  IADD3.X R24, PT, PT, RZ, ~R24, RZ, P0, !PT ;  /* 0x80000018ff187210 */ /* 0x000fe400007fe4ff */
[----:B------:R-:W-:Y:S01]  /*1550*/  SEL R25, R25, UR4, !P2 ;  /* 0x0000000419197c07 */ /* 0x000fe2000d000000 */
[----:B------:R-:W-:Y:S02]  /*1560*/  IMAD.X R26, RZ, RZ, ~UR5, P4 ;  /* 0x80000005ff1a7e24 */ /* 0x000fe4000a0e06ff */
[----:B------:R-:W-:-:S04]  /*1570*/  IMAD.WIDE.U32 R22, P0, R23, R24, R22 ;  /* 0x0000001817167225 */ /* 0x000fc80007800016 */
[----:B------:R-:W-:-:S04]  /*1580*/  IMAD.HI.U32 R32, R27, R24, RZ ;  /* 0x000000181b207227 */ /* 0x000fc800078e00ff */
[----:B------:R-:W-:-:S04]  /*1590*/  IMAD.HI.U32 R22, P1, R27, R31, R22 ;  /* 0x0000001f1b167227 */ /* 0x000fc80007820016 */
[----:B------:R-:W-:-:S05]  /*15a0*/  IMAD R23, R27, R24, RZ ;  /* 0x000000181b177224 */ /* 0x000fca00078e02ff */
[----:B------:R-:W-:Y:S01]  /*15b0*/  IADD3 R24, P3, PT, R23, R22, RZ ;  /* 0x0000001617187210 */ /* 0x000fe20007f7e0ff */
[----:B------:R-:W-:Y:S01]  /*15c0*/  IMAD.X R23, R32, 0x1, R27, P0 ;  /* 0x0000000120177824 */ /* 0x000fe200000e061b */
[----:B------:R-:W-:-:S03]  /*15d0*/  SEL R27, R26, UR5, !P2 ;  /* 0x000000051a1b7c07 */ /* 0x000fc6000d000000 */
[----:B------:R-:W-:Y:S01]  /*15e0*/  IMAD.HI.U32 R22, R24, R25, RZ ;  /* 0x0000001918167227 */ /* 0x000fe200078e00ff */
[----:B------:R-:W-:-:S03]  /*15f0*/  IADD3.X R26, PT, PT, RZ, RZ, R23, P3, P1 ;  /* 0x000000ffff1a7210 */ /* 0x000fc60001fe2417 */
[----:B------:R-:W-:Y:S02]  /*1600*/  HFMA2 R23, -RZ, RZ, 0, 0 ;  /* 0x00000000ff177431 */ /* 0x000fe400000001ff */
[-C--:B------:R-:W-:Y:S02]  /*1610*/  IMAD R31, R26, R27.reuse, RZ ;  /* 0x0000001b1a1f7224 */ /* 0x080fe400078e02ff */
[----:B------:R-:W-:-:S04]  /*1620*/  IMAD.WIDE.U32 R22, R24, R27, R22 ;  /* 0x0000001b18167225 */ /* 0x000fc800078e0016 */
[----:B------:R-:W-:-:S04]  /*1630*/  IMAD.HI.U32 R22, P0, R26, R25, R22 ;  /* 0x000000191a167227 */ /* 0x000fc80007800016 */
[----:B------:R-:W-:Y:S01]  /*1640*/  IMAD.HI.U32 R26, R26, R27, RZ ;  /* 0x0000001b1a1a7227 */ /* 0x000fe200078e00ff */
[----:B------:R-:W-:-:S03]  /*1650*/  IADD3 R31, P1, PT, R31, R22, RZ ;  /* 0x000000161f1f7210 */ /* 0x000fc60007f3e0ff */
[----:B------:R-:W-:-:S04]  /*1660*/  IMAD.X R22, RZ, RZ, R26, P0 ;  /* 0x000000ffff167224 */ /* 0x000fc800000e061a */
[----:B------:R-:W-:Y:S02]  /*1670*/  IMAD.X R33, RZ, RZ, R22, P1 ;  /* 0x000000ffff217224 */ /* 0x000fe400008e0616 */
[----:B------:R-:W-:-:S04]  /*1680*/  IMAD.WIDE.U32 R22, R31, R40, RZ ;  /* 0x000000281f167225 */ /* 0x000fc800078e00ff */
[-C--:B------:R-:W-:Y:S01]  /*1690*/  IMAD R24, R33, R40.reuse, R23 ;  /* 0x0000002821187224 */ /* 0x080fe200078e0217 */
[----:B------:R-:W-:Y:S02]  /*16a0*/  IADD3 R43, P0, PT, -R22, R25, RZ ;  /* 0x00000019162b7210 */ /* 0x000fe40007f1e1ff */
[----:B------:R-:W-:Y:S02]  /*16b0*/  IADD3 R22, P3, PT, R31, 0x1, RZ ;  /* 0x000000011f167810 */ /* 0x000fe40007f7e0ff */
[----:B------:R-:W-:Y:S02]  /*16c0*/  IADD3.X R26, PT, PT, ~R24, R27, RZ, P0, !PT ;  /* 0x0000001b181a7210 */ /* 0x000fe400007fe5ff */
[----:B------:R-:W-:Y:S01]  /*16d0*/  ISETP.GE.U32.AND P0, PT, R43, R40, PT ;  /* 0x000000282b00720c */ /* 0x000fe20003f06070 */
[----:B------:R-:W-:Y:S01]  /*16e0*/  IMAD.X R24, RZ, RZ, R33, P3 ;  /* 0x000000ffff187224 */ /* 0x000fe200018e0621 */
[----:B------:R-:W-:Y:S02]  /*16f0*/  IADD3 R23, P1, PT, -R40, R43, RZ ;  /* 0x0000002b28177210 */ /* 0x000fe40007f3e1ff */
[----:B------:R-:W-:-:S02]  /*1700*/  ISETP.GE.U32.AND.EX P0, PT, R26, RZ, PT, P0 ;  /* 0x000000ff1a00720c */ /* 0x000fc40003f06100 */
[----:B------:R-:W-:Y:S02]  /*1710*/  IADD3.X R25, PT, PT, R26, -0x1, RZ, P1, !PT ;  /* 0xffffffff1a197810 */ /* 0x000fe40000ffe4ff */
[----:B------:R-:W-:Y:S02]  /*1720*/  SEL R23, R23, R43, P0 ;  /* 0x0000002b17177207 */ /* 0x000fe40000000000 */
[----:B------:R-:W-:Y:S02]  /*1730*/  SEL R25, R25, R26, P0 ;  /* 0x0000001a19197207 */ /* 0x000fe40000000000 */
[----:B------:R-:W-:Y:S02]  /*1740*/  SEL R31, R22, R31, P0 ;  /* 0x0000001f161f7207 */ /* 0x000fe40000000000 */
[----:B------:R-:W-:Y:S02]  /*1750*/  ISETP.GE.U32.AND P1, PT, R23, R40, PT ;  /* 0x000000281700720c */ /* 0x000fe40003f26070 */
[----:B------:R-:W-:-:S02]  /*1760*/  SEL R22, R24, R33, P0 ;  /* 0x0000002118167207 */ /* 0x000fc40000000000 */
[----:B------:R-:W-:Y:S02]  /*1770*/  IADD3 R26, P3, PT, R31, 0x1, RZ ;  /* 0x000000011f1a7810 */ /* 0x000fe40007f7e0ff */
[----:B------:R-:W-:Y:S02]  /*1780*/  ISETP.GE.U32.AND.EX P0, PT, R25, RZ, PT, P1 ;  /* 0x000000ff1900720c */ /* 0x000fe40003f06110 */
[-C--:B------:R-:W-:Y:S02]  /*1790*/  IADD3.X R27, PT, PT, RZ, R22.reuse, RZ, P3, !PT ;  /* 0x00000016ff1b7210 */ /* 0x080fe40001ffe4ff */
[----:B------:R-:W-:Y:S02]  /*17a0*/  SEL R26, R26, R31, P0 ;  /* 0x0000001f1a1a7207 */ /* 0x000fe40000000000 */
[----:B------:R-:W-:Y:S02]  /*17b0*/  SEL R27, R27, R22, P0 ;  /* 0x000000161b1b7207 */ /* 0x000fe40000000000 */
[----:B------:R-:W-:-:S02]  /*17c0*/  IADD3 R23, P1, PT, RZ, -R26, RZ ;  /* 0x8000001aff177210 */ /* 0x000fc40007f3e0ff */
[----:B------:R-:W-:Y:S02]  /*17d0*/  ISETP.NE.U32.AND P0, PT, R40, RZ, PT ;  /* 0x000000ff2800720c */ /* 0x000fe40003f05070 */
[----:B------:R-:W-:Y:S01]  /*17e0*/  MOV R31, 0x0 ;  /* 0x00000000001f7802 */ /* 0x000fe20000000f00 */
[----:B------:R-:W-:Y:S01]  /*17f0*/  IMAD.X R22, RZ, RZ, ~R27, P1 ;  /* 0x000000ffff167224 */ /* 0x000fe200008e0e1b */
[----:B------:R-:W-:Y:S02]  /*1800*/  ISETP.NE.AND.EX P0, PT, RZ, RZ, PT, P0 ;  /* 0x000000ffff00720c */ /* 0x000fe40003f05300 */
[----:B------:R-:W-:Y:S02]  /*1810*/  SEL R26, R23, R26, !P2 ;  /* 0x0000001a171a7207 */ /* 0x000fe40005000000 */
[----:B------:R-:W-:Y:S02]  /*1820*/  SEL R27, R22, R27, !P2 ;  /* 0x0000001b161b7207 */ /* 0x000fe40005000000 */
[----:B------:R-:W-:-:S02]  /*1830*/  SEL R26, R26, 0xffffffff, P0 ;  /* 0xffffffff1a1a7807 */ /* 0x000fc40000000000 */
[----:B------:R-:W-:Y:S01]  /*1840*/  SEL R27, R27, 0xffffffff, P0 ;  /* 0xffffffff1b1b7807 */ /* 0x000fe20000000000 */
[----:B------:R-:W-:Y:S06]  /*1850*/  RET.REL.NODEC R30 `(_ZN2at6native60_GLOBAL__N__2075b504_27_DistributionCauchyKernel_cu_d62eea8743distribution_elementwise_grid_stride_kernelIfLi4EZNS0_9templates4cuda21uniform_and_transformIN3c108BFloat16EfPNS_17CUDAGeneratorImplEZZZNS4_13cauchy_kernelIS9_EEvRNS_18TensorIteratorBaseEddT_ENKUlvE_clEvENKUlvE2_clEvEUlfE_EEvSC_T1_T2_EUlP24curandStatePhilox4_32_10E0_ZNS1_27distribution_nullary_kernelIS7_f6float4S9_SL_SG_EEvSC_SI_RKT3_T4_EUlifE_EEvlNS_15PhiloxCudaStateESH_SI_) ;  /* 0xffffffe41ee87950 */ /* 0x000fec0003c3ffff */
.L_x_40:
        /* <DEDUP_REMOVED lines=10> */
.L_x_395:


//--------------------- .text._ZN2at6native60_GLOBAL__N__2075b504_27_DistributionCauchyKernel_cu_d62eea8743distribution_elementwise_grid_stride_kernelIfLi4EZNS0_9templates4cuda21uniform_and_transformIN3c108BFloat16EfPNS_17CUDAGeneratorImplEZZZNS4_13cauchy_kernelIS9_EEvRNS_18TensorIteratorBaseEddT_ENKUlvE_clEvENKUlvE2_clEvEUlfE_EEvSC_T1_T2_EUlP24curandStatePhilox4_32_10E_ZNS1_27distribution_nullary_kernelIS7_f7double2S9_SL_SG_EEvSC_SI_RKT3_T4_EUlifE0_EEvlNS_15PhiloxCudaStateESH_SI_ --------------------------
	.section	.text._ZN2at6native60_GLOBAL__N__2075b504_27_DistributionCauchyKernel_cu_d62eea8743distribution_elementwise_grid_stride_kernelIfLi4EZNS0_9templates4cuda21uniform_and_transformIN3c108BFloat16EfPNS_17CUDAGeneratorImplEZZZNS4_13cauchy_kernelIS9_EEvRNS_18TensorIteratorBaseEddT_ENKUlvE_clEvENKUlvE2_clEvEUlfE_EEvSC_T1_T2_EUlP24curandStatePhilox4_32_10E_ZNS1_27distribution_nullary_kernelIS7_f7double2S9_SL_SG_EEvSC_SI_RKT3_T4_EUlifE0_EEvlNS_15PhiloxCudaStateESH_SI_,"ax",@progbits
	.align	128
.text._ZN2at6native60_GLOBAL__N__2075b504_27_DistributionCauchyKernel_cu_d62eea8743distribution_elementwise_grid_stride_kernelIfLi4EZNS0_9templates4cuda21uniform_and_transformIN3c108BFloat16EfPNS_17CUDAGeneratorImplEZZZNS4_13cauchy_kernelIS9_EEvRNS_18TensorIteratorBaseEddT_ENKUlvE_clEvENKUlvE2_clEvEUlfE_EEvSC_T1_T2_EUlP24curandStatePhilox4_32_10E_ZNS1_27distribution_nullary_kernelIS7_f7double2S9_SL_SG_EEvSC_SI_RKT3_T4_EUlifE0_EEvlNS_15PhiloxCudaStateESH_SI_:
        .type           _ZN2at6native60_GLOBAL__N__2075b504_27_DistributionCauchyKernel_cu_d62eea8743distribution_elementwise_grid_stride_kernelIfLi4EZNS0_9templates4cuda21uniform_and_transformIN3c108BFloat16EfPNS_17CUDAGeneratorImplEZZZNS4_13cauchy_kernelIS9_EEvRNS_18TensorIteratorBaseEddT_ENKUlvE_clEvENKUlvE2_clEvEUlfE_EEvSC_T1_T2_EUlP24curandStatePhilox4_32_10E_ZNS1_27distribution_nullary_kernelIS7_f7double2S9_SL_SG_EEvSC_SI_RKT3_T4_EUlifE0_EEvlNS_15PhiloxCudaStateESH_SI_,@function
        .size           _ZN2at6native60_GLOBAL__N__2075b504_27_DistributionCauchyKernel_cu_d62eea8743distribution_elementwise_grid_stride_kernelIfLi4EZNS0_9templates4cuda21uniform_and_transformIN3c108BFloat16EfPNS_17CUDAGeneratorImplEZZZNS4_13cauchy_kernelIS9_EEvRNS_18TensorIteratorBaseEddT_ENKUlvE_clEvENKUlvE2_clEvEUlfE_EEvSC_T1_T2_EUlP24curandStatePhilox4_32_10E_ZNS1_27distribution_nullary_kernelIS7_f7double2S9_SL_SG_EEvSC_SI_RKT3_T4_EUlifE0_EEvlNS_15PhiloxCudaStateESH_SI_,(.L_x_397 - _ZN2at6native60_GLOBAL__N__2075b504_27_DistributionCauchyKernel_cu_d62eea8743distribution_elementwise_grid_stride_kernelIfLi4EZNS0_9templates4cuda21uniform_and_transformIN3c108BFloat16EfPNS_17CUDAGeneratorImplEZZZNS4_13cauchy_kernelIS9_EEvRNS_18TensorIteratorBaseEddT_ENKUlvE_clEvENKUlvE2_clEvEUlfE_EEvSC_T1_T2_EUlP24curandStatePhilox4_32_10E_ZNS1_27distribution_nullary_kernelIS7_f7double2S9_SL_SG_EEvSC_SI_RKT3_T4_EUlifE0_EEvlNS_15PhiloxCudaStateESH_SI_)
        .other          _ZN2at6native60_GLOBAL__N__2075b504_27_DistributionCauchyKernel_cu_d62eea8743distribution_elementwise_grid_stride_kernelIfLi4EZNS0_9templates4cuda21uniform_and_transformIN3c108BFloat16EfPNS_17CUDAGeneratorImplEZZZNS4_13cauchy_kernelIS9_EEvRNS_18TensorIteratorBaseEddT_ENKUlvE_clEvENKUlvE2_clEvEUlfE_EEvSC_T1_T2_EUlP24curandStatePhilox4_32_10E_ZNS1_27distribution_nullary_kernelIS7_f7double2S9_SL_SG_EEvSC_SI_RKT3_T4_EUlifE0_EEvlNS_15PhiloxCudaStateESH_SI_,@"STO_CUDA_ENTRY STV_DEFAULT"
_ZN2at6native60_GLOBAL__N__2075b504_27_DistributionCauchyKernel_cu_d62eea8743distribution_elementwise_grid_stride_kernelIfLi4EZNS0_9templates4cuda21uniform_and_transformIN3c108BFloat16EfPNS_17CUDAGeneratorImplEZZZNS4_13cauchy_kernelIS9_EEvRNS_18TensorIteratorBaseEddT_ENKUlvE_clEvENKUlvE2_clEvEUlfE_EEvSC_T1_T2_EUlP24curandStatePhilox4_32_10E_ZNS1_27distribution_nullary_kernelIS7_f7double2S9_SL_SG_EEvSC_SI_RKT3_T4_EUlifE0_EEvlNS_15PhiloxCudaStateESH_SI_:
        /* <DEDUP_REMOVED lines=21> */
[----:B------:R-:W1:Y:S03]  /*0150*/  LDCU.64 UR4, c[0x0][0x380] ;  /* 0x00007000ff0477ac */ /* 0x000e660008000a00 */
[----:B------:R-:W-:Y:S01]  /*0160*/  IMAD.MOV.U32 R14, RZ, RZ, R19 ;  /* 0x000000ffff0e7224 */ /* 0x000fe200078e0013 */
[----:B------:R-:W-:Y:S01]  /*0170*/  MOV R34, R18 ;  /* 0x0000001200227202 */ /* 0x000fe20000000f00 */
[----:B------:R-:W-:Y:S01]  /*0180*/  IMAD.WIDE.U32 R8, R18, -0x326172a9, RZ ;  /* 0xcd9e8d5712087825 */ /* 0x000fe200078e00ff */
[----:B-1----:R-:W-:-:S04]  /*0190*/  UIADD3 UR4, UP0, UPT, UR4, -0x1, URZ ;  /* 0xffffffff04047890 */ /* 0x002fc8000ff1e0ff */
[----:B------:R-:W-:-:S04]  /*01a0*/  UIADD3.X UR5, UPT, UPT, UR5, -0x1, URZ, UP0, !UPT ;  /* 0xffffffff05057890 */ /* 0x000fc800087fe4ff */
[----:B------:R-:W-:Y:S01]  /*01b0*/  UISETP.NE.U32.AND UP0, UPT, UR5, URZ, UPT ;  /* 0x000000ff0500728c */ /* 0x000fe2000bf05070 */
[----:B---3--:R-:W-:-:S04]  /*01c0*/  @P0 IADD3 R30, P1, PT, R2, R5, RZ ;  /* 0x00000005021e0210 */ /* 0x008fc80007f3e0ff */
[----:B------:R-:W-:-:S04]  /*01d0*/  @P0 IADD3.X R31, PT, PT, RZ, R3, RZ, P1, !PT ;  /* 0x00000003ff1f0210 */ /* 0x000fc80000ffe4ff */
[--C-:B------:R-:W-:Y:S02]  /*01e0*/  SHF.R.U64 R2, R30, 0x2, R31.reuse ;  /* 0x000000021e027819 */ /* 0x100fe4000000121f */
[----:B------:R-:W-:Y:S02]  /*01f0*/  SHF.R.U32.HI R3, RZ, 0x2, R31 ;  /* 0x00000002ff037819 */ /* 0x000fe4000001161f */
[----:B--2---:R-:W-:Y:S01]  /*0200*/  IADD3 R4, PT, PT, R17, -0x4498517b, RZ ;  /* 0xbb67ae8511047810 */ /* 0x004fe20007ffe0ff */
[----:B------:R-:W-:Y:S01]  /*0210*/  IMAD.WIDE.U32 R6, R2, -0x2daee0ad, RZ ;  /* 0xd2511f5302067825 */ /* 0x000fe200078e00ff */
[----:B------:R-:W-:Y:S02]  /*0220*/  LOP3.LUT R10, R3, R9, R16, 0x96, !PT ;  /* 0x00000009030a7212 */ /* 0x000fe400078e9610 */
[C---:B------:R-:W-:Y:S01]  /*0230*/  IADD3 R5, PT, PT, R16.reuse, -0x61c88647, RZ ;  /* 0x9e3779b910057810 */ /* 0x040fe20007ffe0ff */
[----:B------:R-:W-:Y:S01]  /*0240*/  VIADD R9, R16, 0xdaa66d2b ;  /* 0xdaa66d2b10097836 */ /* 0x000fe20000000000 */
[C---:B------:R-:W-:Y:S01]  /*0250*/  LOP3.LUT R12, R17.reuse, R7, R19, 0x96, !PT ;  /* 0x00000007110c7212 */ /* 0x040fe200078e9613 */
[----:B------:R-:W-:Y:S01]  /*0260*/  IMAD.WIDE.U32 R10, R10, -0x2daee0ad, RZ ;  /* 0xd2511f530a0a7825 */ /* 0x000fe200078e00ff */
[----:B------:R-:W-:-:S02]  /*0270*/  IADD3 R7, PT, PT, R17, 0x76cf5d0a, RZ ;  /* 0x76cf5d0a11077810 */ /* 0x000fc40007ffe0ff */
[----:B------:R-:W-:Y:S01]  /*0280*/  IADD3 R35, PT, PT, R17, -0x24c28bd8, RZ ;  /* 0xdb3d742811237810 */ /* 0x000fe20007ffe0ff */
[----:B------:R-:W-:Y:S01]  /*0290*/  IMAD.WIDE.U32 R12, R12, -0x326172a9, RZ ;  /* 0xcd9e8d570c0c7825 */ /* 0x000fe200078e00ff */
[----:B------:R-:W-:-:S03]  /*02a0*/  LOP3.LUT R22, R4, R6, R11, 0x96, !PT ;  /* 0x0000000604167212 */ /* 0x000fc600078e960b */
[----:B------:R-:W-:Y:S01]  /*02b0*/  VIADD R6, R16, 0x3c6ef372 ;  /* 0x3c6ef37210067836 */ /* 0x000fe20000000000 */
[----:B------:R-:W-:Y:S01]  /*02c0*/  LOP3.LUT R20, R5, R8, R13, 0x96, !PT ;  /* 0x0000000805147212 */ /* 0x000fe200078e960d */
[----:B------:R-:W-:Y:S01]  /*02d0*/  IMAD.WIDE.U32 R22, R22, -0x326172a9, RZ ;  /* 0xcd9e8d5716167825 */ /* 0x000fe200078e00ff */
[----:B------:R-:W-:-:S03]  /*02e0*/  IADD3 R8, PT, PT, R17, 0x32370b8f, RZ ;  /* 0x32370b8f11087810 */ /* 0x000fc60007ffe0ff */
[----:B------:R-:W-:Y:S01]  /*02f0*/  IMAD.WIDE.U32 R20, R20, -0x2daee0ad, RZ ;  /* 0xd2511f5314147825 */ /* 0x000fe200078e00ff */
[----:B------:R-:W-:Y:S02]  /*0300*/  LOP3.LUT R11, R6, R12, R23, 0x96, !PT ;  /* 0x0000000c060b7212 */ /* 0x000fe400078e9617 */
[----:B------:R-:W-:Y:S02]  /*0310*/  IADD3 R23, PT, PT, R17, -0x126145ec, RZ ;  /* 0xed9eba1411177810 */ /* 0x000fe40007ffe0ff */
[----:B------:R-:W-:Y:S01]  /*0320*/  LOP3.LUT R24, R7, R10, R21, 0x96, !PT ;  /* 0x0000000a07187212 */ /* 0x000fe200078e9615 */
[----:B------:R-:W-:-:S04]  /*0330*/  IMAD.WIDE.U32 R10, R11, -0x2daee0ad, RZ ;  /* 0xd2511f530b0a7825 */ /* 0x000fc800078e00ff */
[----:B------:R-:W-:Y:S01]  /*0340*/  IMAD.WIDE.U32 R24, R24, -0x326172a9, RZ ;  /* 0xcd9e8d5718187825 */ /* 0x000fe200078e00ff */
[----:B------:R-:W-:Y:S02]  /*0350*/  LOP3.LUT R12, R8, R20, R11, 0x96, !PT ;  /* 0x00000014080c7212 */ /* 0x000fe400078e960b */
[----:B------:R-:W-:Y:S02]  /*0360*/  IADD3 R11, PT, PT, R16, 0x78dde6e4, RZ ;  /* 0x78dde6e4100b7810 */ /* 0x000fe40007ffe0ff */
[----:B------:R-:W-:Y:S01]  /*0370*/  LOP3.LUT R20, R9, R22, R25, 0x96, !PT ;  /* 0x0000001609147212 */ /* 0x000fe200078e9619 */
[----:B------:R-:W-:-:S04]  /*0380*/  IMAD.WIDE.U32 R12, R12, -0x326172a9, RZ ;  /* 0xcd9e8d570c0c7825 */ /* 0x000fc800078e00ff */
[----:B------:R-:W-:Y:S01]  /*0390*/  IMAD.WIDE.U32 R20, R20, -0x2daee0ad, RZ ;  /* 0xd2511f5314147825 */ /* 0x000fe200078e00ff */
[----:B------:R-:W-:Y:S02]  /*03a0*/  LOP3.LUT R11, R11, R24, R13, 0x96, !PT ;  /* 0x000000180b0b7212 */ /* 0x000fe400078e960d */
[----:B------:R-:W-:Y:S02]  /*03b0*/  IADD3 R13, PT, PT, R16, 0x1715609d, RZ ;  /* 0x1715609d100d7810 */ /* 0x000fe40007ffe0ff */
[----:B------:R-:W-:Y:S01]  /*03c0*/  LOP3.LUT R23, R23, R10, R21, 0x96, !PT ;  /* 0x0000000a17177212 */ /* 0x000fe200078e9615 */
[----:B------:R-:W-:Y:S02]  /*03d0*/  VIADD R21, R17, 0xa9066899 ;  /* 0xa906689911157836 */ /* 0x000fe40000000000 */
[----:B------:R-:W-:-:S04]  /*03e0*/  IMAD.WIDE.U32 R10, R11, -0x2daee0ad, RZ ;  /* 0xd2511f530b0a7825 */ /* 0x000fc800078e00ff */
[----:B------:R-:W-:Y:S01]  /*03f0*/  IMAD.WIDE.U32 R22, R23, -0x326172a9, RZ ;  /* 0xcd9e8d5717167825 */ /* 0x000fe200078e00ff */
[----:B------:R-:W-:Y:S02]  /*0400*/  LOP3.LUT R21, R21, R20, R11, 0x96, !PT ;  /* 0x0000001415157212 */ /* 0x000fe400078e960b */
[----:B------:R-:W-:Y:S02]  /*0410*/  IADD3 R11, PT, PT, R16, -0x4ab325aa, RZ ;  /* 0xb54cda56100b7810 */ /* 0x000fe40007ffe0ff */
[----:B------:R-:W-:Y:S01]  /*0420*/  LOP3.LUT R20, R13, R12, R23, 0x96, !PT ;  /* 0x0000000c0d147212 */ /* 0x000fe200078e9617 */
[----:B------:R-:W-:-:S04]  /*0430*/  IMAD.WIDE.U32 R12, R21, -0x326172a9, RZ ;  /* 0xcd9e8d57150c7825 */ /* 0x000fc800078e00ff */
[----:B------:R-:W-:Y:S01]  /*0440*/  IMAD.WIDE.U32 R20, R20, -0x2daee0ad, RZ ;  /* 0xd2511f5314147825 */ /* 0x000fe200078e00ff */
[----:B------:R-:W-:Y:S02]  /*0450*/  LOP3.LUT R22, R11, R22, R13, 0x96, !PT ;  /* 0x000000160b167212 */ /* 0x000fe400078e960d */
[C---:B------:R-:W-:Y:S01]  /*0460*/  IADD3 R13, PT, PT, R17.reuse, 0x1fd5c5a3, RZ ;  /* 0x1fd5c5a3110d7810 */ /* 0x040fe20007ffe0ff */
[----:B------:R-:W-:Y:S01]  /*0470*/  VIADD R23, R17, 0x646e171e ;  /* 0x646e171e11177836 */ /* 0x000fe20000000000 */
[----:B------:R-:W-:-:S04]  /*0480*/  IADD3 R11, PT, PT, R16, 0x5384540f, RZ ;  /* 0x5384540f100b7810 */ /* 0x000fc80007ffe0ff */
[----:B------:R-:W-:Y:S01]  /*0490*/  LOP3.LUT R24, R23, R10, R21, 0x96, !PT ;  /* 0x0000000a17187212 */ /* 0x000fe200078e9615 */
[----:B------:R-:W-:Y:S01]  /*04a0*/  IMAD.WIDE.U32 R22, R22, -0x2daee0ad, RZ ;  /* 0xd2511f5316167825 */ /* 0x000fe200078e00ff */
[----:B------:R-:W-:-:S03]  /*04b0*/  IADD3 R21, PT, PT, R16, -0x700cb87f, RZ ;  /* 0x8ff3478110157810 */ /* 0x000fc60007ffe0ff */
[----:B------:R-:W-:Y:S01]  /*04c0*/  IMAD.WIDE.U32 R24, R24, -0x326172a9, RZ ;  /* 0xcd9e8d5718187825 */ /* 0x000fe200078e00ff */
[----:B------:R-:W-:-:S03]  /*04d0*/  LOP3.LUT R10, R13, R20, R23, 0x96, !PT ;  /* 0x000000140d0a7212 */ /* 0x000fc600078e9617 */
[----:B------:R-:W-:Y:S01]  /*04e0*/  VIADD R13, R16, 0xf1bbcdc8 ;  /* 0xf1bbcdc8100d7836 */ /* 0x000fe20000000000 */
[----:B------:R-:W-:Y:S01]  /*04f0*/  LOP3.LUT R38, R11, R12, R25, 0x96, !PT ;  /* 0x0000000c0b267212 */ /* 0x000fe200078e9619 */
[----:B------:R-:W-:Y:S01]  /*0500*/  IMAD.WIDE.U32 R10, R10, -0x326172a9, RZ ;  /* 0xcd9e8d570a0a7825 */ /* 0x000fe200078e00ff */
[----:B------:R-:W-:-:S03]  /*0510*/  MOV R12, R18 ;  /* 0x00000012000c7202 */ /* 0x000fc60000000f00 */
[----:B------:R-:W-:Y:S01]  /*0520*/  IMAD.WIDE.U32 R38, R38, -0x2daee0ad, RZ ;  /* 0xd2511f5326267825 */ /* 0x000fe200078e00ff */
[----:B------:R-:W-:-:S03]  /*0530*/  LOP3.LUT R0, R13, R24, R11, 0x96, !PT ;  /* 0x000000180d007212 */ /* 0x000fc600078e960b */
[----:B0-----:R-:W-:Y:S01]  /*0540*/  IMAD R11, R15, UR6, RZ ;  /* 0x000000060f0b7c24 */ /* 0x001fe2000f8e02ff */
[----:B------:R-:W-:Y:S01]  /*0550*/  LOP3.LUT R35, R35, R22, R39, 0x96, !PT ;  /* 0x0000001623237212 */ /* 0x000fe200078e9627 */
[----:B------:R-:W-:-:S03]  /*0560*/  IMAD.HI.U32 R23, R0, -0x2daee0ad, RZ ;  /* 0xd2511f5300177827 */ /* 0x000fc600078e00ff */
[----:B------:R-:W-:Y:S01]  /*0570*/  SHF.L.U32 R25, R11, 0x2, RZ ;  /* 0x000000020b197819 */ /* 0x000fe200000006ff */
[----:B------:R-:W-:Y:S01]  /*0580*/  IMAD.HI.U32 R20, R35, -0x326172a9, RZ ;  /* 0xcd9e8d5723147827 */ /* 0x000fe200078e00ff */
[----:B------:R-:W-:-:S03]  /*0590*/  LOP3.LUT R38, R38, R23, RZ, 0x3c, !PT ;  /* 0x0000001726267212 */ /* 0x000fc600078e3cff */
[----:B------:R-:W-:Y:S01]  /*05a0*/  IMAD.MOV.U32 R13, RZ, RZ, R19 ;  /* 0x000000ffff0d7224 */ /* 0x000fe200078e0013 */
        /* <DEDUP_REMOVED lines=23> */
.L_x_41:
[----:B------:R-:W-:-:S07]  /*0720*/  MOV R24, 0x740 ;  /* 0x0000074000187802 */ /* 0x000fce0000000f00 */
[----:B------:R-:W-:Y:S05]  /*0730*/  CALL.REL.NOINC `($__internal_2_$__cuda_sm20_div_s64) ;  /* 0x0000005000b07944 */ /* 0x000fea0003c00000 */
.L_x_42:
        /* <DEDUP_REMOVED lines=10> */
[C---:B------:R-:W-:Y:S01]  /*07e0*/  FMUL.RZ R22, R0.reuse, 0.15915493667125701904 ;  /* 0x3e22f98300167820 */ /* 0x040fe2000040c000 */
[C---:B------:R-:W-:Y:S01]  /*07f0*/  FMUL.RZ R23, R0.reuse, 0.15915493667125701904 ;  /* 0x3e22f98300177820 */ /* 0x040fe2000040c000 */
[C---:B------:R-:W-:Y:S01]  /*0800*/  FMUL.RZ R25, R0.reuse, 0.15915493667125701904 ;  /* 0x3e22f98300197820 */ /* 0x040fe2000040c000 */
[C---:B------:R-:W-:Y:S01]  /*0810*/  FMUL.RZ R27, R0.reuse, 0.15915493667125701904 ;  /* 0x3e22f983001b7820 */ /* 0x040fe2000040c000 */
[C---:B------:R-:W-:Y:S01]  /*0820*/  FMUL.RZ R20, R0.reuse, 0.15915493667125701904 ;  /* 0x3e22f98300147820 */ /* 0x040fe2000040c000 */
[C---:B------:R-:W-:Y:S01]  /*0830*/  FMUL.RZ R21, R0.reuse, 0.15915493667125701904 ;  /* 0x3e22f98300157820 */ /* 0x040fe2000040c000 */
[----:B------:R-:W0:Y:S01]  /*0840*/  MUFU.COS R22, R22 ;  /* 0x0000001600167308 */ /* 0x000e220000000000 */
[C---:B------:R-:W-:Y:S01]  /*0850*/  FMUL.RZ R24, R0.reuse, 0.15915493667125701904 ;  /* 0x3e22f98300187820 */ /* 0x040fe2000040c000 */
[----:B------:R-:W-:Y:S01]  /*0860*/  FMUL.RZ R26, R0, 0.15915493667125701904 ;  /* 0x3e22f983001a7820 */ /* 0x000fe2000040c000 */
[----:B------:R-:W1:Y:S01]  /*0870*/  LDC.64 R28, c[0x0][0x548] ;  /* 0x00015200ff1c7b82 */ /* 0x000e620000000a00 */
[----:B------:R-:W2:Y:S01]  /*0880*/  LDCU UR74, c[0x0][0x3a8] ;  /* 0x00007500ff4a77ac */ /* 0x000ea20008000800 */
[----:B------:R-:W-:Y:S01]  /*0890*/  IADD3 R31, PT, PT, R17, -0x695add53, RZ ;  /* 0x96a522ad111f7810 */ /* 0x000fe20007ffe0ff */
[----:B------:R-:W-:-:S02]  /*08a0*/  IMAD R35, R35, -0x326172a9, RZ ;  /* 0xcd9e8d5723237824 */ /* 0x000fc400078e02ff */
[----:B------:R-:W3:Y:S01]  /*08b0*/  MUFU.COS R23, R23 ;  /* 0x0000001700177308 */ /* 0x000ee20000000000 */
[----:B------:R-:W-:Y:S01]  /*08c0*/  LOP3.LUT R38, R38, R31, RZ, 0x3c, !PT ;  /* 0x0000001f26267212 */ /* 0x000fe200078e3cff */
[----:B------:R-:W-:Y:S01]  /*08d0*/  IMAD R43, R11, 0x3, RZ ;  /* 0x000000030b2b7824 */ /* 0x000fe200078e02ff */
[----:B------:R-:W4:Y:S01]  /*08e0*/  LDCU UR72, c[0x0][0x3ac] ;  /* 0x00007580ff4877ac */ /* 0x000f220008000800 */
[----:B------:R-:W0:Y:S04]  /*08f0*/  LDCU UR71, c[0x0][0x4d8] ;  /* 0x00009b00ff4777ac */ /* 0x000e280008000800 */
[----:B------:R-:W5:Y:S01]  /*0900*/  MUFU.COS R25, R25 ;  /* 0x0000001900197308 */ /* 0x000f620000000000 */
[----:B------:R-:W0:Y:S01]  /*0910*/  LDCU UR70, c[0x0][0x3c0] ;  /* 0x00007800ff4677ac */ /* 0x000e220008000800 */
[----:B--2---:R-:W-:-:S06]  /*0920*/  UIADD3 UR74, UPT, UPT, UR74, -0x1, URZ ;  /* 0xffffffff4a4a7890 */ /* 0x004fcc000fffe0ff */
[----:B------:R-:W-:Y:S01]  /*0930*/  MUFU.COS R27, R27 ;  /* 0x0000001b001b7308 */ /* 0x000fe20000000000 */
[----:B------:R-:W2:Y:S01]  /*0940*/  LDCU UR69, c[0x0][0x4dc] ;  /* 0x00009b80ff4577ac */ /* 0x000ea20008000800 */
[----:B------:R-:W-:Y:S01]  /*0950*/  UISETP.LT.U32.AND UP0, UPT, UR74, 0x18, UPT ;  /* 0x000000184a00788c */ /* 0x000fe2000bf01070 */
[----:B------:R-:W0:Y:S05]  /*0960*/  LDCU UR68, c[0x0][0x3c4] ;  /* 0x00007880ff4477ac */ /* 0x000e2a0008000800 */
[----:B------:R-:W-:Y:S01]  /*0970*/  MUFU.SIN R20, R20 ;  /* 0x0000001400147308 */ /* 0x000fe20000000400 */
[----:B------:R-:W-:Y:S01]  /*0980*/  USEL UR73, UR74, 0x18, UP0 ;  /* 0x000000184a497887 */ /* 0x000fe20008000000 */
[----:B------:R-:W0:Y:S06]  /*0990*/  LDCU UR67, c[0x0][0x4e0] ;  /* 0x00009c00ff4377ac */ /* 0x000e2c0008000800 */
[----:B------:R-:W-:Y:S01]  /*09a0*/  MUFU.SIN R21, R21 ;  /* 0x0000001500157308 */ /* 0x000fe20000000400 */
[----:B------:R-:W0:Y:S01]  /*09b0*/  LDCU UR66, c[0x0][0x3d8] ;  /* 0x00007b00ff4277ac */ /* 0x000e220008000800 */
[----:B------:R-:W0:Y:S06]  /*09c0*/  LDCU UR65, c[0x0][0x4e4] ;  /* 0x00009c80ff4177ac */ /* 0x000e2c0008000800 */
[----:B------:R-:W-:Y:S01]  /*09d0*/  MUFU.SIN R24, R24 ;  /* 0x0000001800187308 */ /* 0x000fe20000000400 */
[----:B------:R-:W1:Y:S01]  /*09e0*/  LDCU UR64, c[0x0][0x3dc] ;  /* 0x00007b80ff4077ac */ /* 0x000e620008000800 */
[----:B------:R-:W1:Y:S06]  /*09f0*/  LDCU UR63, c[0x0][0x4e8] ;  /* 0x00009d00ff3f77ac */ /* 0x000e6c0008000800 */
[----:B------:R-:W-:Y:S01]  /*0a00*/  MUFU.SIN R26, R26 ;  /* 0x0000001a001a7308 */ /* 0x000fe20000000400 */
[----:B------:R-:W1:Y:S01]  /*0a10*/  LDCU UR62, c[0x0][0x3f0] ;  /* 0x00007e00ff3e77ac */ /* 0x000e620008000800 */
[----:B------:R-:W1:Y:S06]  /*0a20*/  LDCU UR61, c[0x0][0x4ec] ;  /* 0x00009d80ff3d77ac */ /* 0x000e6c0008000800 */
[----:B0-----:R-:W0:Y:S01]  /*0a30*/  MUFU.RCP R33, R22 ;  /* 0x0000001600217308 */ /* 0x001e220000001000 */
[----:B------:R-:W1:Y:S01]  /*0a40*/  LDCU UR60, c[0x0][0x3f4] ;  /* 0x00007e80ff3c77ac */ /* 0x000e620008000800 */
[----:B------:R-:W1:Y:S06]  /*0a50*/  LDCU UR59, c[0x0][0x4f0] ;  /* 0x00009e00ff3b77ac */ /* 0x000e6c0008000800 */
[----:B---3--:R3:W4:Y:S01]  /*0a60*/  MUFU.RCP R32, R23 ;  /* 0x0000001700207308 */ /* 0x0087220000001000 */
[----:B------:R-:W2:Y:S01]  /*0a70*/  LDCU UR58, c[0x0][0x408] ;  /* 0x00008100ff3a77ac */ /* 0x000ea20008000800 */
[----:B------:R-:W2:Y:S06]  /*0a80*/  LDCU UR57, c[0x0][0x4f4] ;  /* 0x00009e80ff3977ac */ /* 0x000eac0008000800 */
[----:B-----5:R-:W5:Y:S01]  /*0a90*/  MUFU.RCP R25, R25 ;  /* 0x0000001900197308 */ /* 0x020f620000001000 */
[----:B---3--:R-:W3:Y:S01]  /*0aa0*/  LDC.64 R22, c[0x0][0x548] ;  /* 0x00015200ff167b82 */ /* 0x008ee20000000a00 */
[----:B0-----:R-:W-:Y:S01]  /*0ab0*/  FMUL.FTZ R33, R20, R33 ;  /* 0x0000002114217220 */ /* 0x001fe20000410000 */
[----:B------:R-:W0:Y:S03]  /*0ac0*/  LDCU UR56, c[0x0][0x40c] ;  /* 0x00008180ff3877ac */ /* 0x000e260008000800 */
[-CC-:B-1----:R-:W-:Y:S01]  /*0ad0*/  FFMA.FTZ R36, R33, R29.reuse, R28.reuse ;  /* 0x0000001d21247223 */ /* 0x182fe2000001001c */
[----:B------:R-:W1:Y:S01]  /*0ae0*/  LDCU UR55, c[0x0][0x4f8] ;  /* 0x00009f00ff3777ac */ /* 0x000e620008000800 */
[----:B------:R-:W2:Y:S01]  /*0af0*/  MUFU.RCP R27, R27 ;  /* 0x0000001b001b7308 */ /* 0x000ea20000001000 */
[----:B----4-:R-:W-:Y:S01]  /*0b00*/  FMUL.FTZ R37, R21, R32 ;  /* 0x0000002015257220 */ /* 0x010fe20000410000 */
[----:B------:R-:W4:Y:S01]  /*0b10*/  LDCU UR54, c[0x0][0x420] ;  /* 0x00008400ff3677ac */ /* 0x000f220008000800 */
[----:B------:R-:W0:Y:S02]  /*0b20*/  LDC.64 R20, c[0x0][0x380] ;  /* 0x0000e000ff147b82 */ /* 0x000e240000000a00 */
[----:B------:R-:W-:Y:S01]  /*0b30*/  FFMA.FTZ R37, R37, R29, R28 ;  /* 0x0000001d25257223 */ /* 0x000fe2000001001c */
[----:B------:R-:W0:Y:S01]  /*0b40*/  LDCU UR53, c[0x0][0x4fc] ;  /* 0x00009f80ff3577ac */ /* 0x000e220008000800 */
[----:B-----5:R-:W-:-:S03]  /*0b50*/  FMUL.FTZ R39, R24, R25 ;  /* 0x0000001918277220 */ /* 0x020fc60000410000 */
[----:B------:R-:W-:Y:S01]  /*0b60*/  F2FP.BF16.F32.PACK_AB R36, R37, R36 ;  /* 0x000000242524723e */ /* 0x000fe200000010ff */
[----:B------:R-:W0:Y:S01]  /*0b70*/  LDC.64 R24, c[0x0][0x540] ;  /* 0x00015000ff187b82 */ /* 0x000e220000000a00 */
[----:B------:R-:W0:Y:S01]  /*0b80*/  LDCU UR52, c[0x0][0x424] ;  /* 0x00008480ff3477ac */ /* 0x000e220008000800 */
[----:B------:R-:W-:Y:S01]  /*0b90*/  FFMA.FTZ R39, R39, R29, R28 ;  /* 0x0000001d27277223 */ /* 0x000fe2000001001c */
[----:B------:R-:W0:Y:S01]  /*0ba0*/  LDCU UR51, c[0x0][0x500] ;  /* 0x0000a000ff3377ac */ /* 0x000e220008000800 */
[----:B--2---:R-:W-:-:S04]  /*0bb0*/  FMUL.FTZ R41, R26, R27 ;  /* 0x0000001b1a297220 */ /* 0x004fc80000410000 */
[----:B------:R-:W2:Y:S01]  /*0bc0*/  LDC.64 R26, c[0x0][0x548] ;  /* 0x00015200ff1a7b82 */ /* 0x000ea20000000a00 */
[----:B------:R-:W0:Y:S01]  /*0bd0*/  LDCU UR50, c[0x0][0x438] ;  /* 0x00008700ff3277ac */ /* 0x000e220008000800 */
[----:B------:R-:W-:Y:S01]  /*0be0*/  FFMA.FTZ R28, R41, R29, R28 ;  /* 0x0000001d291c7223 */ /* 0x000fe2000001001c */
[----:B------:R-:W-:Y:S01]  /*0bf0*/  SHF.L.U32 R41, R11, 0x1, RZ ;  /* 0x000000010b297819 */ /* 0x000fe200000006ff */
[----:B------:R-:W0:Y:S03]  /*0c00*/  LDCU UR4, c[0x0][0x504] ;  /* 0x0000a080ff0477ac */ /* 0x000e260008000800 */
[----:B------:R-:W-:Y:S02]  /*0c10*/  F2FP.BF16.F32.PACK_AB R37, R28, R39 ;  /* 0x000000271c25723e */ /* 0x000fe400000010ff */
[----:B------:R-:W-:Y:S01]  /*0c20*/  LOP3.LUT R39, R30, 0x3, RZ, 0xc0, !PT ;  /* 0x000000031e277812 */ /* 0x000fe200078ec0ff */
        /* <DEDUP_REMOVED lines=35> */
[----:B-1-34-:R-:W-:-:S12]  /*0e60*/  UIADD3 UR73, UPT, UPT, UR73, 0x1, URZ ;  /* 0x0000000149497890 */ /* 0x01afd8000fffe0ff */
.L_x_63:
[----:B------:R-:W-:Y:S01]  /*0e70*/  VIADD R2, R2, 0x1 ;  /* 0x0000000102027836 */ /* 0x000fe20000000000 */
[----:B------:R-:W-:Y:S03]  /*0e80*/  BSSY.RECONVERGENT B0, `(.L_x_43) ;  /* 0x000000c000007945 */ /* 0x000fe60003800200 */
[C---:B------:R-:W-:Y:S01]  /*0e90*/  IMAD.WIDE.U32 R32, R2.reuse, -0x2daee0ad, RZ ;  /* 0xd2511f5302207825 */ /* 0x040fe200078e00ff */
[----:B------:R-:W-:-:S13]  /*0ea0*/  ISETP.NE.AND P0, PT, R2, RZ, PT ;  /* 0x000000ff0200720c */ /* 0x000fda0003f05270 */
[----:B01----:R-:W-:Y:S05]  /*0eb0*/  @P0 BRA `(.L_x_44) ;  /* 0x0000000000200947 */ /* 0x003fea0003800000 */
        /* <DEDUP_REMOVED lines=8> */
.L_x_44:
[----:B0-----:R-:W-:Y:S05]  /*0f40*/  BSYNC.RECONVERGENT B0 ;  /* 0x0000000000007941 */ /* 0x001fea0003800200 */
.L_x_43:
[----:B------:R-:W-:Y:S01]  /*0f50*/  LOP3.LUT R44, R13, R33, R17, 0x96, !PT ;  /* 0x000000210d2c7212 */ /* 0x000fe200078e9611 */
[----:B------:R-:W-:Y:S01]  /*0f60*/  IMAD.WIDE.U32 R28, R34, -0x326172a9, RZ ;  /* 0xcd9e8d57221c7825 */ /* 0x000fe200078e00ff */
[----:B------:R-:W-:Y:S02]  /*0f70*/  ISETP.GT.AND P0, PT, R39, 0x1, PT ;  /* 0x000000012700780c */ /* 0x000fe40003f04270 */
[----:B------:R-:W-:Y:S01]  /*0f80*/  IADD3 R40, PT, PT, R16, -0x700cb87f, RZ ;  /* 0x8ff3478110287810 */ /* 0x000fe20007ffe0ff */
        /* <DEDUP_REMOVED lines=9> */
[----:B------:R-:W-:-:S03]  /*1020*/  IADD3 R31, PT, PT, R17, -0x126145ec, RZ ;  /* 0xed9eba14111f7810 */ /* 0x000fc60007ffe0ff */
[----:B------:R-:W-:Y:S01]  /*1030*/  IMAD.WIDE.U32 R32, R32, -0x326172a9, RZ ;  /* 0xcd9e8d5720207825 */ /* 0x000fe200078e00ff */
[----:B------:R-:W-:-:S04]  /*1040*/  LOP3.LUT R29, R6, R44, R29, 0x96, !PT ;  /* 0x0000002c061d7212 */ /* 0x000fc800078e961d */
[----:B------:R-:W-:Y:S01]  /*1050*/  LOP3.LUT R44, R9, R28, R33, 0x96, !PT ;  /* 0x0000001c092c7212 */ /* 0x000fe200078e9621 */
[----:B------:R-:W-:-:S04]  /*1060*/  IMAD.WIDE.U32 R28, R29, -0x2daee0ad, RZ ;  /* 0xd2511f531d1c7825 */ /* 0x000fc800078e00ff */
[----:B------:R-:W-:Y:S01]  /*1070*/  IMAD.WIDE.U32 R44, R44, -0x2daee0ad, RZ ;  /* 0xd2511f532c2c7825 */ /* 0x000fe200078e00ff */
[----:B------:R-:W-:-:S03]  /*1080*/  LOP3.LUT R29, R8, R30, R29, 0x96, !PT ;  /* 0x0000001e081d7212 */ /* 0x000fc600078e961d */
[C---:B------:R-:W-:Y:S01]  /*1090*/  VIADD R33, R16.reuse, 0x1715609d ;  /* 0x1715609d10217836 */ /* 0x040fe20000000000 */
[----:B------:R-:W-:Y:S01]  /*10a0*/  LOP3.LUT R31, R31, R28, R45, 0x96, !PT ;  /* 0x0000001c1f1f7212 */ /* 0x000fe200078e962d */
[----:B------:R-:W-:Y:S01]  /*10b0*/  IMAD.WIDE.U32 R28, R29, -0x326172a9, RZ ;  /* 0xcd9e8d571d1c7825 */ /* 0x000fe200078e00ff */
[----:B------:R-:W-:-:S03]  /*10c0*/  IADD3 R45, PT, PT, R16, 0x78dde6e4, RZ ;  /* 0x78dde6e4102d7810 */ /* 0x000fc60007ffe0ff */
[----:B------:R-:W-:Y:S01]  /*10d0*/  IMAD.WIDE.U32 R30, R31, -0x326172a9, RZ ;  /* 0xcd9e8d571f1e7825 */ /* 0x000fe200078e00ff */
[----:B------:R-:W-:Y:S02]  /*10e0*/  LOP3.LUT R29, R45, R32, R29, 0x96, !PT ;  /* 0x000000202d1d7212 */ /* 0x000fe400078e961d */
[----:B------:R-:W-:Y:S02]  /*10f0*/  IADD3 R45, PT, PT, R17, 0x646e171e, RZ ;  /* 0x646e171e112d7810 */ /* 0x000fe40007ffe0ff */
[----:B------:R-:W-:Y:S01]  /*1100*/  LOP3.LUT R33, R33, R28, R31, 0x96, !PT ;  /* 0x0000001c21217212 */ /* 0x000fe200078e961f */
[----:B------:R-:W-:Y:S01]  /*1110*/  IMAD.WIDE.U32 R28, R29, -0x2daee0ad, RZ ;  /* 0xd2511f531d1c7825 */ /* 0x000fe200078e00ff */
[----:B------:R-:W-:-:S03]  /*1120*/  IADD3 R31, PT, PT, R17, -0x56f99767, RZ ;  /* 0xa9066899111f7810 */ /* 0x000fc60007ffe0ff */
[----:B------:R-:W-:Y:S01]  /*1130*/  IMAD.WIDE.U32 R32, R33, -0x2daee0ad, RZ ;  /* 0xd2511f5321207825 */ /* 0x000fe200078e00ff */
[----:B------:R-:W-:Y:S02]  /*1140*/  LOP3.LUT R29, R31, R44, R29, 0x96, !PT ;  /* 0x0000002c1f1d7212 */ /* 0x000fe400078e961d */
[----:B------:R-:W-:Y:S02]  /*1150*/  IADD3 R31, PT, PT, R16, 0x5384540f, RZ ;  /* 0x5384540f101f7810 */ /* 0x000fe40007ffe0ff */
[----:B------:R-:W-:Y:S01]  /*1160*/  LOP3.LUT R45, R45, R28, R33, 0x96, !PT ;  /* 0x0000001c2d2d7212 */ /* 0x000fe200078e9621 */
[----:B------:R-:W-:-:S04]  /*1170*/  IMAD.WIDE.U32 R28, R29, -0x326172a9, RZ ;  /* 0xcd9e8d571d1c7825 */ /* 0x000fc800078e00ff */
[----:B------:R-:W-:Y:S02]  /*1180*/  VIADD R33, R16, 0xb54cda56 ;  /* 0xb54cda5610217836 */ /* 0x000fe40000000000 */
[----:B------:R-:W-:-:S03]  /*1190*/  IMAD.WIDE.U32 R44, R45, -0x326172a9, RZ ;  /* 0xcd9e8d572d2c7825 */ /* 0x000fc600078e00ff */
[----:B------:R-:W-:Y:S02]  /*11a0*/  LOP3.LUT R30, R33, R30, R29, 0x96, !PT ;  /* 0x0000001e211e7212 */ /* 0x000fe400078e961d */
[----:B------:R-:W-:Y:S01]  /*11b0*/  LOP3.LUT R28, R31, R28, R45, 0x96, !PT ;  /* 0x0000001c1f1c7212 */ /* 0x000fe200078e962d */
[C---:B------:R-:W-:Y:S01]  /*11c0*/  VIADD R45, R17.reuse, 0xdb3d7428 ;  /* 0xdb3d7428112d7836 */ /* 0x040fe20000000000 */
[----:B------:R-:W-:Y:S01]  /*11d0*/  IADD3 R33, PT, PT, R17, 0x1fd5c5a3, RZ ;  /* 0x1fd5c5a311217810 */ /* 0x000fe20007ffe0ff */
[----:B------:R-:W-:-:S04]  /*11e0*/  IMAD.WIDE.U32 R30, R30, -0x2daee0ad, RZ ;  /* 0xd2511f531e1e7825 */ /* 0x000fc800078e00ff */
[----:B------:R-:W-:Y:S01]  /*11f0*/  IMAD.WIDE.U32 R28, R28, -0x2daee0ad, RZ ;  /* 0xd2511f531c1c7825 */ /* 0x000fe200078e00ff */
[----:B------:R-:W-:-:S04]  /*1200*/  LOP3.LUT R33, R33, R32, R31, 0x96, !PT ;  /* 0x0000002021217212 */ /* 0x000fc800078e961f */
[----:B------:R-:W-:Y:S01]  /*1210*/  LOP3.LUT R32, R45, R30, R29, 0x96, !PT ;  /* 0x0000001e2d207212 */ /* 0x000fe200078e961d */
[----:B------:R-:W-:Y:S01]  /*1220*/  IMAD.WIDE.U32 R30, R33, -0x326172a9, RZ ;  /* 0xcd9e8d57211e7825 */ /* 0x000fe200078e00ff */
[----:B------:R-:W-:-:S03]  /*1230*/  IADD3 R45, PT, PT, R16, -0xe443238, RZ ;  /* 0xf1bbcdc8102d7810 */ /* 0x000fc60007ffe0ff */
[----:B------:R-:W-:Y:S01]  /*1240*/  IMAD R29, R0, -0x2daee0ad, RZ ;  /* 0xd2511f53001d7824 */ /* 0x000fe200078e02ff */
[----:B------:R-:W-:Y:S01]  /*1250*/  LOP3.LUT R0, R45, R44, R31, 0x96, !PT ;  /* 0x0000002c2d007212 */ /* 0x000fe200078e961f */
[----:B------:R-:W-:-:S04]  /*1260*/  IMAD.WIDE.U32 R32, R32, -0x326172a9, RZ ;  /* 0xcd9e8d5720207825 */ /* 0x000fc800078e00ff */
[----:B------:R-:W-:Y:S01]  /*1270*/  IMAD.MOV.U32 R31, RZ, RZ, R10 ;  /* 0x000000ffff1f7224 */ /* 0x000fe200078e000a */
[----:B------:R-:W-:Y:S01]  /*1280*/  LOP3.LUT R10, R40, R30, R33, 0x96, !PT ;  /* 0x0000001e280a7212 */ /* 0x000fe200078e9621 */
[----:B------:R-:W-:Y:S01]  /*1290*/  IMAD.HI.U32 R33, R0, -0x2daee0ad, RZ ;  /* 0xd2511f5300217827 */ /* 0x000fe200078e00ff */
[----:B------:R-:W-:Y:S02]  /*12a0*/  MOV R30, R35 ;  /* 0x00000023001e7202 */ /* 0x000fe40000000f00 */
[----:B------:R-:W-:Y:S01]  /*12b0*/  MOV R40, R38 ;  /* 0x0000002600287202 */ /* 0x000fe20000000f00 */
[----:B------:R-:W-:Y:S01]  /*12c0*/  IMAD.MOV.U32 R35, RZ, RZ, R32 ;  /* 0x000000ffff237224 */ /* 0x000fe200078e0020 */
[----:B------:R-:W-:Y:S01]  /*12d0*/  LOP3.LUT R38, R42, R28, R33, 0x96, !PT ;  /* 0x0000001c2a267212 */ /* 0x000fe200078e9621 */
[----:B------:R-:W-:Y:S06]  /*12e0*/  @P0 BRA `(.L_x_45) ;  /* 0x0000000000240947 */ /* 0x000fec0003800000 */
[----:B------:R-:W-:Y:S01]  /*12f0*/  ISETP.NE.AND P0, PT, R39, RZ, PT ;  /* 0x000000ff2700720c */ /* 0x000fe20003f05270 */
[----:B------:R-:W-:Y:S01]  /*1300*/  IMAD.MOV.U32 R32, RZ, RZ, R29 ;  /* 0x000000ffff207224 */ /* 0x000fe200078e001d */
[----:B------:R-:W-:-:S11]  /*1310*/  MOV R45, R40 ;  /* 0x00000028002d7202 */ /* 0x000fd60000000f00 */
[----:B------:R-:W-:Y:S05]  /*1320*/  @!P0 BRA `(.L_x_46) ;  /* 0x0000000000388947 */ /* 0x000fea0003800000 */
[----:B------:R-:W-:Y:S01]  /*1330*/  MOV R31, R30 ;  /* 0x0000001e001f7202 */ /* 0x000fe20000000f00 */
[----:B------:R-:W-:Y:S01]  /*1340*/  IMAD.MOV.U32 R32, RZ, RZ, R10 ;  /* 0x000000ffff207224 */ /* 0x000fe200078e000a */
[----:B------:R-:W-:Y:S02]  /*1350*/  MOV R45, R29 ;  /* 0x0000001d002d7202 */ /* 0x000fe40000000f00 */
[----:B------:R-:W-:Y:S01]  /*1360*/  MOV R30, R40 ;  /* 0x00000028001e7202 */ /* 0x000fe20000000f00 */
[----:B------:R-:W-:Y:S06]  /*1370*/  BRA `(.L_x_46) ;  /* 0x0000000000247947 */ /* 0x000fec0003800000 */
.L_x_45:
[----:B------:R-:W-:Y:S01]  /*1380*/  ISETP.NE.AND P0, PT, R39, 0x3, PT ;  /* 0x000000032700780c */ /* 0x000fe20003f05270 */
[----:B------:R-:W-:Y:S01]  /*1390*/  IMAD.MOV.U32 R30, RZ, RZ, R10 ;  /* 0x000000ffff1e7224 */ /* 0x000fe200078e000a */
[----:B------:R-:W-:Y:S02]  /*13a0*/  MOV R31, R29 ;  /* 0x0000001d001f7202 */ /* 0x000fe40000000f00 */
[----:B------:R-:W-:Y:S02]  /*13b0*/  MOV R45, R35 ;  /* 0x00000023002d7202 */ /* 0x000fe40000000f00 */
[----:B------:R-:W-:-:S07]  /*13c0*/  MOV R32, R38 ;  /* 0x0000002600207202 */ /* 0x000fce0000000f00 */
[----:B------:R-:W-:Y:S01]  /*13d0*/  @P0 IMAD.MOV.U32 R31, RZ, RZ, R40 ;  /* 0x000000ffff1f0224 */ /* 0x000fe200078e0028 */
[----:B------:R-:W-:Y:S01]  /*13e0*/  @P0 MOV R30, R29 ;  /* 0x0000001d001e0202 */ /* 0x000fe20000000f00 */
[----:B------:R-:W-:Y:S01]  /*13f0*/  @P0 IMAD.MOV.U32 R32, RZ, RZ, R35 ;  /* 0x000000ffff200224 */ /* 0x000fe200078e0023 */
[----:B------:R-:W-:-:S07]  /*1400*/  @P0 MOV R45, R10 ;  /* 0x0000000a002d0202 */ /* 0x000fce0000000f00 */
.L_x_46:
[----:B------:R-:W-:-:S04]  /*1410*/  IMAD.WIDE.U32 R28, R30, 0x200000, RZ ;  /* 0x002000001e1c7825 */ /* 0x000fc800078e00ff */
[----:B------:R-:W-:Y:S01]  /*1420*/  HFMA2 R30, -RZ, RZ, 0, 0 ;  /* 0x00000000ff1e7431 */ /* 0x000fe200000001ff */
[----:B------:R-:W-:Y:S01]  /*1430*/  UISETP.NE.AND UP0, UPT, UR31, URZ, UPT ;  /* 0x000000ff1f00728c */ /* 0x000fe2000bf05270 */
[----:B------:R-:W-:Y:S01]  /*1440*/  IMAD.WIDE.U32 R32, R32, 0x200000, RZ ;  /* 0x0020000020207825 */ /* 0x000fe200078e00ff */
[----:B------:R-:W-:Y:S02]  /*1450*/  LOP3.LUT R28, R28, R31, RZ, 0x3c, !PT ;  /* 0x0000001f1c1c7212 */ /* 0x000fe400078e3cff */
[----:B------:R-:W-:Y:S02]  /*1460*/  MOV R31, 0x3ca00000 ;  /* 0x3ca00000001f7802 */ /* 0x000fe40000000f00 */
[----:B------:R-:W-:Y:S02]  /*1470*/  LOP3.LUT R32, R32, R45, RZ, 0x3c, !PT ;  /* 0x0000002d20207212 */ /* 0x000fe400078e3cff */
[----:B------:R-:W0:-:S15]  /*1480*/  I2F.F64.U64 R28, R28 ;  /* 0x0000001c001c7312 */ /* 0x000e1e0000301800 */
[----:B------:R-:W-:-:S15]  /*1490*/  NOP ;  /* 0x0000000000007918 */ /* 0x000fde0000000000 */
[----:B------:R-:W-:-:S15]  /*14a0*/  NOP ;  /* 0x0000000000007918 */ /* 0x000fde0000000000 */
[----:B------:R-:W-:-:S15]  /*14b0*/  NOP ;  /* 0x0000000000007918 */ /* 0x000fde0000000000 */
[----:B------:R-:W-:-:S04]  /*14c0*/  NOP ;  /* 0x0000000000007918 */ /* 0x000fc80000000000 */
[----:B0-----:R0:W1:-:S15]  /*14d0*/  DFMA R28, R28, R30, 5.5511151231257827021e-17 ;  /* 0x3c9000001c1c742b */ /* 0x00105e000000001e */
[----:B------:R-:W-:-:S15]  /*14e0*/  NOP ;  /* 0x0000000000007918 */ /* 0x000fde0000000000 */
[----:B------:R-:W-:-:S15]  /*14f0*/  NOP ;  /* 0x0000000000007918 */ /* 0x000fde0000000000 */
[----:B------:R-:W-:-:S15]  /*1500*/  NOP ;  /* 0x0000000000007918 */ /* 0x000fde0000000000 */
[----:B------:R-:W-:-:S04]  /*1510*/  NOP ;  /* 0x0000000000007918 */ /* 0x000fc80000000000 */
[----:B------:R-:W3:-:S15]  /*1520*/  I2F.F64.U64 R32, R32 ;  /* 0x0000002000207312 */ /* 0x000ede0000301800 */
[----:B------:R-:W-:-:S15]  /*1530*/  NOP ;  /* 0x0000000000007918 */ /* 0x000fde0000000000 */
[----:B------:R-:W-:-:S15]  /*1540*/  NOP ;  /* 0x0000000000007918 */ /* 0x000fde0000000000 */
[----:B------:R-:W-:-:S15]  /*1550*/  NOP ;  /* 0x0000000000007918 */ /* 0x000fde0000000000 */
[----:B------:R-:W-:-:S04]  /*1560*/  NOP ;  /* 0x0000000000007918 */ /* 0x000fc80000000000 */
[----:B---3--:R0:W3:Y:S02]  /*1570*/  DFMA R30, R32, R30, 5.5511151231257827021e-17 ;  /* 0x3c900000201e742b */ /* 0x0080e4000000001e */
[----:B01-3--:R-:W-:Y:S05]  /*1580*/  BRA.U UP0, `(.L_x_47) ;  /* 0x00000005001c7547 */ /* 0x00bfea000b800000 */
[-C--:B------:R-:W-:Y:S01]  /*1590*/  IADD3 R33, P1, PT, R41, R12.reuse, RZ ;  /* 0x0000000c29217210 */ /* 0x080fe20007f3e0ff */
[----:B------:R-:W-:Y:S01]  /*15a0*/  BSSY.RECONVERGENT B0, `(.L_x_48) ;  /* 0x0000022000007945 */ /* 0x000fe20003800200 */
[----:B------:R-:W-:Y:S02]  /*15b0*/  IADD3 R45, P3, PT, R11, R12, RZ ;  /* 0x0000000c0b2d7210 */ /* 0x000fe40007f7e0ff */
[-C--:B------:R-:W-:Y:S01]  /*15c0*/  ISETP.GE.U32.AND P0, PT, R33, R20.reuse, PT ;  /* 0x000000142100720c */ /* 0x080fe20003f06070 */
[----:B------:R-:W-:Y:S01]  /*15d0*/  IMAD.X R32, RZ, RZ, R14, P1 ;  /* 0x000000ffff207224 */ /* 0x000fe200008e060e */
[-C--:B------:R-:W-:Y:S02]  /*15e0*/  ISETP.GE.U32.AND P1, PT, R12, R20.reuse, PT ;  /* 0x000000140c00720c */ /* 0x080fe40003f26070 */
[----:B------:R-:W-:Y:S02]  /*15f0*/  ISETP.GE.U32.AND P2, PT, R45, R20, PT ;  /* 0x000000142d00720c */ /* 0x000fe40003f46070 */
[----:B------:R-:W-:-:S02]  /*1600*/  ISETP.GE.AND.EX P0, PT, R32, R21, PT, P0 ;  /* 0x000000152000720c */ /* 0x000fc40003f06300 */
[----:B------:R-:W-:Y:S02]  /*1610*/  ISETP.GE.AND.EX P1, PT, R14, R21, PT, P1 ;  /* 0x000000150e00720c */ /* 0x000fe40003f26310 */
[----:B------:R-:W-:-:S04]  /*1620*/  IADD3.X R40, PT, PT, RZ, R14, RZ, P3, !PT ;  /* 0x0000000eff287210 */ /* 0x000fc80001ffe4ff */
[----:B------:R-:W-:-:S05]  /*1630*/  ISETP.GE.AND.EX P2, PT, R40, R21, PT, P2 ;  /* 0x000000152800720c */ /* 0x000fca0003f46320 */
[----:B------:R-:W0:Y:S02]  /*1640*/  @!P0 LDC.64 R32, c[0x0][0x540] ;  /* 0x00015000ff208b82 */ /* 0x000e240000000a00 */
[----:B------:R-:W-:Y:S06]  /*1650*/  @P1 BRA `(.L_x_49) ;  /* 0x0000000000581947 */ /* 0x000fec0003800000 */
[----:B------:R-:W-:Y:S01]  /*1660*/  UMOV UR48, 0xf0000000 ;  /* 0xf000000000307882 */ /* 0x000fe20000000000 */
[----:B------:R-:W-:Y:S01]  /*1670*/  UMOV UR49, 0x380fffff ;  /* 0x380fffff00317882 */ /* 0x000fe20000000000 */
[----:B------:R-:W1:-:S15]  /*1680*/  F2F.F32.F64 R40, R28 ;  /* 0x0000001c00287310 */ /* 0x000e5e0000301000 */
[----:B------:R-:W-:-:S15]  /*1690*/  NOP ;  /* 0x0000000000007918 */ /* 0x000fde0000000000 */
[----:B------:R-:W-:-:S15]  /*16a0*/  NOP ;  /* 0x0000000000007918 */ /* 0x000fde0000000000 */
[----:B------:R-:W-:-:S15]  /*16b0*/  NOP ;  /* 0x0000000000007918 */ /* 0x000fde0000000000 */
[----:B------:R-:W-:-:S04]  /*16c0*/  NOP ;  /* 0x0000000000007918 */ /* 0x000fc80000000000 */
[----:B------:R-:W1:Y:S02]  /*16d0*/  DSETP.GEU.AND P1, PT, |R28|, UR48, PT ;  /* 0x000000301c007e2a */ /* 0x000e64000bf2e200 */
[----:B-1----:R-:W-:Y:S01]  /*16e0*/  @!P1 FMUL R40, R40, 1.175494350822287508e-38 ;  /* 0x0080000028289820 */ /* 0x002fe20000400000 */
[----:B------:R-:W1:Y:S04]  /*16f0*/  LDC.64 R28, c[0x0][0x540] ;  /* 0x00015000ff1c7b82 */ /* 0x000e680000000a00 */
[----:B------:R-:W-:-:S04]  /*1700*/  FMNMX.NAN R40, R40, 0.99999988079071044922, PT ;  /* 0x3f7ffffe28287809 */ /* 0x000fc80003820000 */
[----:B------:R-:W-:-:S05]  /*1710*/  FMNMX.NAN R40, R40, 1.1920928955078125e-07, !PT ;  /* 0x3400000028287809 */ /* 0x000fca0007820000 */
[----:B------:R-:W-:-:S04]  /*1720*/  FADD.FTZ R40, R40, -0.5 ;  /* 0xbf00000028287421 */ /* 0x000fc80000010000 */
[----:B------:R-:W-:-:S04]  /*1730*/  FMUL.FTZ R40, R40, 3.1415927410125732422 ;  /* 0x40490fdb28287820 */ /* 0x000fc80000410000 */
[----:B------:R-:W-:-:S04]  /*1740*/  FMUL.RZ R44, R40, 0.15915493667125701904 ;  /* 0x3e22f983282c7820 */ /* 0x000fc8000040c000 */
[----:B------:R-:W3:Y:S08]  /*1750*/  MUFU.COS R42, R44 ;  /* 0x0000002c002a7308 */ /* 0x000ef00000000000 */
[----:B------:R-:W-:Y:S08]  /*1760*/  MUFU.SIN R40, R44 ;  /* 0x0000002c00287308 */ /* 0x000ff00000000400 */
[----:B---3--:R-:W3:Y:S02]  /*1770*/  MUFU.RCP R45, R42 ;  /* 0x0000002a002d7308 */ /* 0x008ee40000001000 */
[----:B---3--:R-:W-:-:S04]  /*1780*/  FMUL.FTZ R45, R40, R45 ;  /* 0x0000002d282d7220 */ /* 0x008fc80000410000 */
[----:B------:R-:W-:-:S05]  /*1790*/  FFMA.FTZ R45, R45, R23, R22 ;  /* 0x000000172d2d7223 */ /* 0x000fca0000010016 */
[----:B------:R-:W-:-:S05]  /*17a0*/  F2FP.BF16.F32.PACK_AB R45, RZ, R45 ;  /* 0x0000002dff2d723e */ /* 0x000fca00000010ff */
[----:B-1----:R1:W-:Y:S02]  /*17b0*/  STG.E.U16 desc[UR76][R28.64], R45 ;  /* 0x0000002d1c007986 */ /* 0x0023e4000c10154c */
.L_x_49:
[----:B------:R-:W-:Y:S05]  /*17c0*/  BSYNC.RECONVERGENT B0 ;  /* 0x0000000000007941 */ /* 0x000fea0003800200 */
.L_x_48:
[----:B------:R-:W-:Y:S04]  /*17d0*/  BSSY.RECONVERGENT B0, `(.L_x_50) ;  /* 0x0000018000007945 */ /* 0x000fe80003800200 */
[----:B------:R-:W-:Y:S05]  /*17e0*/  @P2 BRA `(.L_x_51) ;  /* 0x0000000000582947 */ /* 0x000fea0003800000 */
[----:B------:R-:W-:Y:S01]  /*17f0*/  UMOV UR48, 0xf0000000 ;  /* 0xf000000000307882 */ /* 0x000fe20000000000 */
[----:B------:R-:W-:Y:S01]  /*1800*/  UMOV UR49, 0x380fffff ;  /* 0x380fffff00317882 */ /* 0x000fe20000000000 */
[----:B-1----:R-:W1:-:S15]  /*1810*/  F2F.F32.F64 R28, R30 ;  /* 0x0000001e001c7310 */ /* 0x002e5e0000301000 */
[----:B------:R-:W-:-:S15]  /*1820*/  NOP ;  /* 0x0000000000007918 */ /* 0x000fde0000000000 */
[----:B------:R-:W-:-:S15]  /*1830*/  NOP ;  /* 0x0000000000007918 */ /* 0x000fde0000000000 */
[----:B------:R-:W-:-:S15]  /*1840*/  NOP ;  /* 0x0000000000007918 */ /* 0x000fde0000000000 */
[----:B------:R-:W-:-:S04]  /*1850*/  NOP ;  /* 0x0000000000007918 */ /* 0x000fc80000000000 */
[----:B------:R-:W1:Y:S02]  /*1860*/  DSETP.GEU.AND P1, PT, |R30|, UR48, PT ;  /* 0x000000301e007e2a */ /* 0x000e64000bf2e200 */
[----:B-1----:R-:W-:-:S05]  /*1870*/  @!P1 FMUL R28, R28, 1.175494350822287508e-38 ;  /* 0x008000001c1c9820 */ /* 0x002fca0000400000 */
[----:B------:R-:W-:-:S04]  /*1880*/  FMNMX.NAN R28, R28, 0.99999988079071044922, PT ;  /* 0x3f7ffffe1c1c7809 */ /* 0x000fc80003820000 */
[----:B------:R-:W-:-:S05]  /*1890*/  FMNMX.NAN R28, R28, 1.1920928955078125e-07, !PT ;  /* 0x340000001c1c7809 */ /* 0x000fca0007820000 */
[----:B------:R-:W-:-:S04]  /*18a0*/  FADD.FTZ R28, R28, -0.5 ;  /* 0xbf0000001c1c7421 */ /* 0x000fc80000010000 */
[----:B------:R-:W-:-:S04]  /*18b0*/  FMUL.FTZ R28, R28, 3.1415927410125732422 ;  /* 0x40490fdb1c1c7820 */ /* 0x000fc80000410000 */
[----:B------:R-:W-:Y:S02]  /*18c0*/  FMUL.RZ R44, R28, 0.15915493667125701904 ;  /* 0x3e22f9831c2c7820 */ /* 0x000fe4000040c000 */
[----:B------:R-:W1:Y:S02]  /*18d0*/  LDC.64 R28, c[0x0][0x540] ;  /* 0x00015000ff1c7b82 */ /* 0x000e640000000a00 */
[----:B------:R-:W3:Y:S08]  /*18e0*/  MUFU.COS R42, R44 ;  /* 0x0000002c002a7308 */ /* 0x000ef00000000000 */
[----:B------:R-:W-:Y:S08]  /*18f0*/  MUFU.SIN R40, R44 ;  /* 0x0000002c00287308 */ /* 0x000ff00000000400 */
[----:B---3--:R-:W3:Y:S02]  /*1900*/  MUFU.RCP R45, R42 ;  /* 0x0000002a002d7308 */ /* 0x008ee40000001000 */
[----:B---3--:R-:W-:-:S04]  /*1910*/  FMUL.FTZ R31, R40, R45 ;  /* 0x0000002d281f7220 */ /* 0x008fc80000410000 */
[----:B------:R-:W-:-:S05]  /*1920*/  FFMA.FTZ R31, R31, R23, R22 ;  /* 0x000000171f1f7223 */ /* 0x000fca0000010016 */
[----:B------:R-:W-:-:S05]  /*1930*/  F2FP.BF16.F32.PACK_AB R31, RZ, R31 ;  /* 0x0000001fff1f723e */ /* 0x000fca00000010ff */
[----:B-1----:R3:W-:Y:S02]  /*1940*/  STG.E.U16 desc[UR76][R28.64], R31 ;  /* 0x0000001f1c007986 */ /* 0x0027e4000c10154c */
.L_x_51:
[----:B------:R-:W-:Y:S05]  /*1950*/  BSYNC.RECONVERGENT B0 ;  /* 0x0000000000007941 */ /* 0x000fea0003800200 */
.L_x_50:
[----:B-1-3--:R-:W-:Y:S01]  /*1960*/  IADD3 R29, P1, PT, R43, R12, RZ ;  /* 0x0000000c2b1d7210 */ /* 0x00afe20007f3e0ff */
[----:B0-----:R3:W-:Y:S03]  /*1970*/  @!P0 STG.E.U16 desc[UR76][R32.64], R36 ;  /* 0x0000002420008986 */ /* 0x0017e6000c10154c */
[----:B------:R-:W-:Y:S02]  /*1980*/  ISETP.GE.U32.AND P0, PT, R29, R20, PT ;  /* 0x000000141d00720c */ /* 0x000fe40003f06070 */
[----:B------:R-:W-:-:S04]  /*1990*/  IADD3.X R28, PT, PT, RZ, R14, RZ, P1, !PT ;  /* 0x0000000eff1c7210 */ /* 0x000fc80000ffe4ff */
[----:B------:R-:W-:-:S13]  /*19a0*/  ISETP.GE.AND.EX P0, PT, R28, R21, PT, P0 ;  /* 0x000000151c00720c */ /* 0x000fda0003f06300 */
[----:B---3--:R-:W-:Y:S05]  /*19b0*/  @P0 BRA `(.L_x_52) ;  /* 0x0000003c00e40947 */ /* 0x008fea0003800000 */
[----:B------:R-:W0:Y:S01]  /*19c0*/  LDC.64 R28, c[0x0][0x540] ;  /* 0x00015000ff1c7b82 */ /* 0x000e220000000a00 */
[----:B------:R-:W-:-:S05]  /*19d0*/  PRMT R30, R36, 0x7632, R30 ;  /* 0x00007632241e7816 */ /* 0x000fca000000001e */
[----:B0-----:R3:W-:Y:S01]  /*19e0*/  STG.E.U16 desc[UR76][R28.64], R30 ;  /* 0x0000001e1c007986 */ /* 0x0017e2000c10154c */
[----:B------:R-:W-:Y:S05]  /*19f0*/  BRA `(.L_x_52) ;  /* 0x0000003c00d47947 */ /* 0x000fea0003800000 */
.L_x_47:
[----:B------:R-:W-:Y:S01]  /*1a00*/  ISETP.GE.U32.AND P0, PT, R12, R20, PT ;  /* 0x000000140c00720c */ /* 0x000fe20003f06070 */
[----:B------:R-:W-:Y:S03]  /*1a10*/  BSSY.RECONVERGENT B0, `(.L_x_53) ;  /* 0x00000fe000007945 */ /* 0x000fe60003800200 */
[----:B------:R-:W-:-:S13]  /*1a20*/  ISETP.GE.AND.EX P0, PT, R14, R21, PT, P0 ;  /* 0x000000150e00720c */ /* 0x000fda0003f06300 */
[----:B------:R-:W-:Y:S05]  /*1a30*/  @P0 BRA `(.L_x_54) ;  /* 0x0000000c00ec0947 */ /* 0x000fea0003800000 */
[----:B------:R-:W-:Y:S01]  /*1a40*/  MOV R33, R12 ;  /* 0x0000000c00217202 */ /* 0x000fe20000000f00 */
[----:B------:R-:W-:Y:S01]  /*1a50*/  IMAD.MOV.U32 R32, RZ, RZ, RZ ;  /* 0x000000ffff207224 */ /* 0x000fe200078e00ff */
[----:B------:R-:W-:Y:S01]  /*1a60*/  UISETP.NE.AND UP0, UPT, UR74, URZ, UPT ;  /* 0x000000ff4a00728c */ /* 0x000fe2000bf05270 */
[----:B------:R-:W-:Y:S02]  /*1a70*/  UMOV UR48, 0xf0000000 ;  /* 0xf000000000307882 */ /* 0x000fe40000000000 */
[----:B------:R-:W-:Y:S01]  /*1a80*/  IMAD.HI.U32 R45, R12, UR32, R32 ;  /* 0x000000200c2d7c27 */ /* 0x000fe2000f8e0020 */
[----:B------:R-:W-:Y:S01]  /*1a90*/  UMOV UR49, 0x380fffff ;  /* 0x380fffff00317882 */ /* 0x000fe20000000000 */
[----:B------:R-:W0:-:S15]  /*1aa0*/  F2F.F32.F64 R32, R28 ;  /* 0x0000001c00207310 */ /* 0x000e1e0000301000 */
[----:B------:R-:W-:-:S15]  /*1ab0*/  NOP ;  /* 0x0000000000007918 */ /* 0x000fde0000000000 */
[----:B------:R-:W-:-:S15]  /*1ac0*/  NOP ;  /* 0x0000000000007918 */ /* 0x000fde0000000000 */
[----:B------:R-:W-:-:S15]  /*1ad0*/  NOP ;  /* 0x0000000000007918 */ /* 0x000fde0000000000 */
[----:B------:R-:W-:-:S04]  /*1ae0*/  NOP ;  /* 0x0000000000007918 */ /* 0x000fc80000000000 */
[----:B------:R-:W0:Y:S01]  /*1af0*/  DSETP.GEU.AND P0, PT, |R28|, UR48, PT ;  /* 0x000000301c007e2a */ /* 0x000e22000bf0e200 */
[----:B------:R-:W-:Y:S01]  /*1b00*/  SHF.R.U32.HI R45, RZ, UR33, R45 ;  /* 0x00000021ff2d7c19 */ /* 0x000fe2000801162d */
[----:B0-----:R-:W-:-:S03]  /*1b10*/  @!P0 FMUL R32, R32, 1.175494350822287508e-38 ;  /* 0x0080000020208820 */ /* 0x001fc60000400000 */
[----:B------:R-:W-:-:S05]  /*1b20*/  IADD3 R33, PT, PT, -R45, RZ, RZ ;  /* 0x000000ff2d217210 */ /* 0x000fca0007ffe1ff */
[----:B------:R-:W-:-:S04]  /*1b30*/  IMAD R33, R33, UR72, R12 ;  /* 0x0000004821217c24 */ /* 0x000fc8000f8e020c */
[----:B------:R-:W-:Y:S01]  /*1b40*/  IMAD R33, R33, UR71, RZ ;  /* 0x0000004721217c24 */ /* 0x000fe2000f8e02ff */
        /* <DEDUP_REMOVED lines=13> */
[----:B------:R-:W-:-:S05]  /*1c20*/  SHF.R.U32.HI R45, RZ, UR37, R45 ;  /* 0x00000025ff2d7c19 */ /* 0x000fca000801162d */
[----:B------:R-:W-:-:S04]  /*1c30*/  IMAD.MOV R28, RZ, RZ, -R45 ;  /* 0x000000ffff1c7224 */ /* 0x000fc800078e0a2d */
[----:B------:R-:W-:-:S04]  /*1c40*/  IMAD R28, R28, UR68, R29 ;  /* 0x000000441c1c7c24 */ /* 0x000fc8000f8e021d */
[----:B------:R-:W-:Y:S01]  /*1c50*/  IMAD R33, R28, UR67, R33 ;  /* 0x000000431c217c24 */ /* 0x000fe2000f8e0221 */
[----:B------:R-:W-:Y:S06]  /*1c60*/  BRA.U !UP0, `(.L_x_55) ;  /* 0x0000000d08287547 */ /* 0x000fec000b800000 */
[----:B------:R-:W-:Y:S01]  /*1c70*/  HFMA2 R28, -RZ, RZ, 0, 0 ;  /* 0x00000000ff1c7431 */ /* 0x000fe200000001ff */
[----:B------:R-:W-:Y:S01]  /*1c80*/  MOV R29, R45 ;  /* 0x0000002d001d7202 */ /* 0x000fe20000000f00 */
[----:B------:R-:W-:-:S03]  /*1c90*/  UISETP.NE.AND UP0, UPT, UR73, 0x4, UPT ;  /* 0x000000044900788c */ /* 0x000fc6000bf05270 */
        /* <DEDUP_REMOVED lines=193> */
[----:B------:R-:W-:-:S05]  /*28b0*/  MOV R28, RZ ;  /* 0x000000ff001c7202 */ /* 0x000fca0000000f00 */
[----:B0-----:R-:W-:-:S05]  /*28c0*/  IMAD.HI.U32 R28, R29, UR48, R28 ;  /* 0x000000301d1c7c27 */ /* 0x001fca000f8e001c */
[----:B------:R-:W-:-:S04]  /*28d0*/  SHF.R.U32.HI R28, RZ, UR49, R28 ;  /* 0x00000031ff1c7c19 */ /* 0x000fc8000801161c */
[----:B------:R-:W-:-:S05]  /*28e0*/  IADD3 R28, PT, PT, -R28, RZ, RZ ;  /* 0x000000ff1c1c7210 */ /* 0x000fca0007ffe1ff */
[----:B------:R-:W-:-:S04]  /*28f0*/  IMAD R28, R28, UR29, R29 ;  /* 0x0000001d1c1c7c24 */ /* 0x000fc8000f8e021d */
[----:B------:R-:W-:-:S07]  /*2900*/  IMAD R33, R28, UR30, R33 ;  /* 0x0000001e1c217c24 */ /* 0x000fce000f8e0221 */
.L_x_55:
        /* <DEDUP_REMOVED lines=10> */
[----:B--2---:R-:W-:-:S05]  /*29b0*/  FFMA.FTZ R29, R29, R27, R26 ;  /* 0x0000001b1d1d7223 */ /* 0x004fca000001001a */
[----:B------:R-:W-:Y:S01]  /*29c0*/  F2FP.BF16.F32.PACK_AB R33, RZ, R29 ;  /* 0x0000001dff21723e */ /* 0x000fe200000010ff */
[----:B------:R-:W-:-:S05]  /*29d0*/  IMAD.X R29, RZ, RZ, R25, P0 ;  /* 0x000000ffff1d7224 */ /* 0x000fca00000e0619 */
[----:B------:R0:W-:Y:S02]  /*29e0*/  STG.E.U16 desc[UR76][R28.64], R33 ;  /* 0x000000211c007986 */ /* 0x0001e4000c10154c */
.L_x_54:
[----:B------:R-:W-:Y:S05]  /*29f0*/  BSYNC.RECONVERGENT B0 ;  /* 0x0000000000007941 */ /* 0x000fea0003800200 */
.L_x_53:
[----:B------:R-:W-:Y:S01]  /*2a00*/  IADD3 R45, P1, PT, R11, R12, RZ ;  /* 0x0000000c0b2d7210 */ /* 0x000fe20007f3e0ff */
[----:B------:R-:W-:Y:S03]  /*2a10*/  BSSY.RECONVERGENT B0, `(.L_x_56) ;  /* 0x0000100000007945 */ /* 0x000fe60003800200 */
[----:B------:R-:W-:Y:S02]  /*2a20*/  ISETP.GE.U32.AND P0, PT, R45, R20, PT ;  /* 0x000000142d00720c */ /* 0x000fe40003f06070 */
[----:B0-----:R-:W-:-:S04]  /*2a30*/  IADD3.X R28, PT, PT, RZ, R14, RZ, P1, !PT ;  /* 0x0000000eff1c7210 */ /* 0x001fc80000ffe4ff */
[----:B------:R-:W-:-:S13]  /*2a40*/  ISETP.GE.AND.EX P0, PT, R28, R21, PT, P0 ;  /* 0x000000151c00720c */ /* 0x000fda0003f06300 */
[----:B------:R-:W-:Y:S05]  /*2a50*/  @P0 BRA `(.L_x_57) ;  /* 0x0000000c00ec0947 */ /* 0x000fea0003800000 */
[----:B------:R-:W-:Y:S01]  /*2a60*/  HFMA2 R28, -RZ, RZ, 0, 0 ;  /* 0x00000000ff1c7431 */ /* 0x000fe200000001ff */
[----:B------:R-:W-:Y:S01]  /*2a70*/  MOV R29, R45 ;  /* 0x0000002d001d7202 */ /* 0x000fe20000000f00 */
[----:B------:R-:W-:Y:S01]  /*2a80*/  UISETP.NE.AND UP0, UPT, UR74, URZ, UPT ;  /* 0x000000ff4a00728c */ /* 0x000fe2000bf05270 */
[----:B------:R-:W0:Y:S01]  /*2a90*/  F2F.F32.F64 R32, R30 ;  /* 0x0000001e00207310 */ /* 0x000e220000301000 */
[----:B------:R-:W-:Y:S01]  /*2aa0*/  UMOV UR48, 0xf0000000 ;  /* 0xf000000000307882 */ /* 0x000fe20000000000 */
[----:B------:R-:W-:Y:S01]  /*2ab0*/  UMOV UR49, 0x380fffff ;  /* 0x380fffff00317882 */ /* 0x000fe20000000000 */
[----:B------:R-:W-:-:S15]  /*2ac0*/  IMAD.HI.U32 R29, R45, UR32, R28 ;  /* 0x000000202d1d7c27 */ /* 0x000fde000f8e001c */
[----:B------:R-:W-:-:S15]  /*2ad0*/  NOP ;  /* 0x0000000000007918 */ /* 0x000fde0000000000 */
[----:B------:R-:W-:-:S15]  /*2ae0*/  NOP ;  /* 0x0000000000007918 */ /* 0x000fde0000000000 */
[----:B------:R-:W-:-:S15]  /*2af0*/  NOP ;  /* 0x0000000000007918 */ /* 0x000fde0000000000 */
[----:B------:R-:W-:-:S01]  /*2b00*/  NOP ;  /* 0x0000000000007918 */ /* 0x000fc20000000000 */
[----:B------:R-:W0:Y:S02]  /*2b10*/  DSETP.GEU.AND P0, PT, |R30|, UR48, PT ;  /* 0x000000301e007e2a */ /* 0x000e24000bf0e200 */
[----:B0-----:R-:W-:Y:S01]  /*2b20*/  @!P0 FMUL R32, R32, 1.175494350822287508e-38 ;  /* 0x0080000020208820 */ /* 0x001fe20000400000 */
[----:B------:R-:W-:-:S05]  /*2b30*/  SHF.R.U32.HI R29, RZ, UR33, R29 ;  /* 0x00000021ff1d7c19 */ /* 0x000fca000801161d */
[----:B------:R-:W-:-:S04]  /*2b40*/  IMAD.MOV R33, RZ, RZ, -R29 ;  /* 0x000000ffff217224 */ /* 0x000fc800078e0a1d */
        /* <DEDUP_REMOVED lines=63> */
[----:B------:R-:W-:Y:S01]  /*2f40*/  HFMA2 R28, -RZ, RZ, 0, 0 ;  /* 0x00000000ff1c7431 */ /* 0x000fe200000001ff */
[----:B------:R-:W-:Y:S01]  /*2f50*/  MOV R29, R31 ;  /* 0x0000001f001d7202 */ /* 0x000fe20000000f00 */
[----:B------:R-:W-:-:S03]  /*2f60*/  UISETP.NE.AND UP0, UPT, UR73, 0x9, UPT ;  /* 0x000000094900788c */ /* 0x000fc6000bf05270 */
[----:B0-----:R-:W-:-:S05]  /*2f70*/  IMAD.HI.U32 R29, R31, UR48, R28 ;  /* 0x000000301f1d7c27 */ /* 0x001fca000f8e001c */
[----:B------:R-:W-:-:S05]  /*2f80*/  SHF.R.U32.HI R29, RZ, UR49, R29 ;  /* 0x00000031ff1d7c19 */ /* 0x000fca000801161d */
[----:B------:R-:W-:-:S04]  /*2f90*/  IMAD.MOV R28, RZ, RZ, -R29 ;  /* 0x000000ffff1c7224 */ /* 0x000fc800078e0a1d */
        /* <DEDUP_REMOVED lines=13> */
[----:B------:R-:W-:Y:S02]  /*3070*/  HFMA2 R28, -RZ, RZ, 0, 0 ;  /* 0x00000000ff1c7431 */ /* 0x000fe400000001ff */
[----:B------:R-:W-:Y:S01]  /*3080*/  IMAD.MOV.U32 R29, RZ, RZ, R31 ;  /* 0x000000ffff1d7224 */ /* 0x000fe200078e001f */
        /* <DEDUP_REMOVED lines=138> */
.L_x_58:
        /* <DEDUP_REMOVED lines=11> */
[----:B------:R-:W-:Y:S02]  /*39e0*/  F2FP.BF16.F32.PACK_AB R31, RZ, R29 ;  /* 0x0000001dff1f723e */ /* 0x000fe400000010ff */
[----:B------:R-:W-:-:S05]  /*39f0*/  IADD3.X R29, PT, PT, RZ, R25, RZ, P0, !PT ;  /* 0x00000019ff1d7210 */ /* 0x000fca00007fe4ff */
[----:B------:R0:W-:Y:S02]  /*3a00*/  STG.E.U16 desc[UR76][R28.64], R31 ;  /* 0x0000001f1c007986 */ /* 0x0001e4000c10154c */
.L_x_57:
[----:B------:R-:W-:Y:S05]  /*3a10*/  BSYNC.RECONVERGENT B0 ;  /* 0x0000000000007941 */ /* 0x000fea0003800200 */
.L_x_56:
[----:B0-----:R-:W-:Y:S01]  /*3a20*/  IADD3 R29, P1, PT, R41, R12, RZ ;  /* 0x0000000c291d7210 */ /* 0x001fe20007f3e0ff */
[----:B------:R-:W-:Y:S03]  /*3a30*/  BSSY.RECONVERGENT B0, `(.L_x_59) ;  /* 0x00000f8000007945 */ /* 0x000fe60003800200 */
[----:B------:R-:W-:Y:S02]  /*3a40*/  ISETP.GE.U32.AND P0, PT, R29, R20, PT ;  /* 0x000000141d00720c */ /* 0x000fe40003f06070 */
[----:B------:R-:W-:-:S04]  /*3a50*/  IADD3.X R28, PT, PT, RZ, R14, RZ, P1, !PT ;  /* 0x0000000eff1c7210 */ /* 0x000fc80000ffe4ff */
[----:B------:R-:W-:-:S13]  /*3a60*/  ISETP.GE.AND.EX P0, PT, R28, R21, PT, P0 ;  /* 0x000000151c00720c */ /* 0x000fda0003f06300 */
[----:B------:R-:W-:Y:S05]  /*3a70*/  @P0 BRA `(.L_x_60) ;  /* 0x0000000c00cc0947 */ /* 0x000fea0003800000 */
[----:B------:R-:W-:Y:S01]  /*3a80*/  HFMA2 R28, -RZ, RZ, 0, 0 ;  /* 0x00000000ff1c7431 */ /* 0x000fe200000001ff */
[----:B------:R-:W-:-:S04]  /*3a90*/  UISETP.NE.AND UP0, UPT, UR74, URZ, UPT ;  /* 0x000000ff4a00728c */ /* 0x000fc8000bf05270 */
[----:B------:R-:W-:-:S05]  /*3aa0*/  IMAD.HI.U32 R28, R29, UR32, R28 ;  /* 0x000000201d1c7c27 */ /* 0x000fca000f8e001c */
[----:B------:R-:W-:-:S05]  /*3ab0*/  SHF.R.U32.HI R31, RZ, UR33, R28 ;  /* 0x00000021ff1f7c19 */ /* 0x000fca000801161c */
[----:B------:R-:W-:-:S04]  /*3ac0*/  IMAD.MOV R30, RZ, RZ, -R31 ;  /* 0x000000ffff1e7224 */ /* 0x000fc800078e0a1f */
[----:B------:R-:W-:-:S04]  /*3ad0*/  IMAD R30, R30, UR72, R29 ;  /* 0x000000481e1e7c24 */ /* 0x000fc8000f8e021d */
[----:B------:R-:W-:Y:S01]  /*3ae0*/  IMAD R30, R30, UR71, RZ ;  /* 0x000000471e1e7c24 */ /* 0x000fe2000f8e02ff */
        /* <DEDUP_REMOVED lines=232> */
.L_x_61:
[----:B------:R-:W0:Y:S02]  /*4970*/  LDCU.64 UR48, c[0x0][0x540] ;  /* 0x0000a800ff3077ac */ /* 0x000e240008000a00 */
[----:B0-----:R-:W-:-:S04]  /*4980*/  IADD3 R30, P0, PT, R30, UR48, RZ ;  /* 0x000000301e1e7c10 */ /* 0x001fc8000ff1e0ff */
[----:B------:R-:W-:-:S05]  /*4990*/  IADD3.X R31, PT, PT, RZ, UR49, RZ, P0, !PT ;  /* 0x00000031ff1f7c10 */ /* 0x000fca00087fe4ff */
[----:B------:R0:W-:Y:S04]  /*49a0*/  STG.E.U16 desc[UR76][R30.64], R37 ;  /* 0x000000251e007986 */ /* 0x0001e8000c10154c */
.L_x_60:
[----:B------:R-:W-:Y:S05]  /*49b0*/  BSYNC.RECONVERGENT B0 ;  /* 0x0000000000007941 */ /* 0x000fea0003800200 */
.L_x_59:
[----:B------:R-:W-:-:S04]  /*49c0*/  IADD3 R29, P1, PT, R43, R12, RZ ;  /* 0x0000000c2b1d7210 */ /* 0x000fc80007f3e0ff */
[----:B------:R-:W-:Y:S02]  /*49d0*/  ISETP.GE.U32.AND P0, PT, R29, R20, PT ;  /* 0x000000141d00720c */ /* 0x000fe40003f06070 */
[----:B------:R-:W-:-:S04]  /*49e0*/  IADD3.X R28, PT, PT, RZ, R14, RZ, P1, !PT ;  /* 0x0000000eff1c7210 */ /* 0x000fc80000ffe4ff */
[----:B------:R-:W-:-:S13]  /*49f0*/  ISETP.GE.AND.EX P0, PT, R28, R21, PT, P0 ;  /* 0x000000151c00720c */ /* 0x000fda0003f06300 */
[----:B------:R-:W-:Y:S05]  /*4a00*/  @P0 BRA `(.L_x_52) ;  /* 0x0000000c00d00947 */ /* 0x000fea0003800000 */
[----:B------:R-:W-:Y:S01]  /*4a10*/  MOV R28, RZ ;  /* 0x000000ff001c7202 */ /* 0x000fe20000000f00 */
[----:B------:R-:W-:-:S04]  /*4a20*/  UISETP.NE.AND UP0, UPT, UR74, URZ, UPT ;  /* 0x000000ff4a00728c */ /* 0x000fc8000bf05270 */
[----:B------:R-:W-:-:S05]  /*4a30*/  IMAD.HI.U32 R28, R29, UR32, R28 ;  /* 0x000000201d1c7c27 */ /* 0x000fca000f8e001c */
[----:B0-----:R-:W-:-:S05]  /*4a40*/  SHF.R.U32.HI R31, RZ, UR33, R28 ;  /* 0x00000021ff1f7c19 */ /* 0x001fca000801161c */
[----:B------:R-:W-:-:S04]  /*4a50*/  IMAD.MOV R30, RZ, RZ, -R31 ;  /* 0x000000ffff1e7224 */ /* 0x000fc800078e0a1f */
[----:B------:R-:W-:-:S04]  /*4a60*/  IMAD R30, R30, UR72, R29 ;  /* 0x000000481e1e7c24 */ /* 0x000fc8000f8e021d */
[----:B------:R-:W-:Y:S01]  /*4a70*/  IMAD R30, R30, UR71, RZ ;  /* 0x000000471e1e7c24 */ /* 0x000fe2000f8e02ff */
        /* <DEDUP_REMOVED lines=232> */
.L_x_62:
[----:B------:R-:W0:Y:S01]  /*5900*/  LDCU.64 UR48, c[0x0][0x540] ;  /* 0x0000a800ff3077ac */ /* 0x000e220008000a00 */
[----:B------:R-:W-:Y:S02]  /*5910*/  PRMT R28, R37, 0x7632, R28 ;  /* 0x00007632251c7816 */ /* 0x000fe4000000001c */
[----:B0-----:R-:W-:-:S04]  /*5920*/  IADD3 R30, P0, PT, R30, UR48, RZ ;  /* 0x000000301e1e7c10 */ /* 0x001fc8000ff1e0ff */
[----:B------:R-:W-:-:S05]  /*5930*/  IADD3.X R31, PT, PT, RZ, UR49, RZ, P0, !PT ;  /* 0x00000031ff1f7c10 */ /* 0x000fca00087fe4ff */
[----:B------:R1:W-:Y:S04]  /*5940*/  STG.E.U16 desc[UR76][R30.64], R28 ;  /* 0x0000001c1e007986 */ /* 0x0003e8000c10154c */
.L_x_52:
[----:B------:R-:W-:Y:S05]  /*5950*/  WARPSYNC.ALL ;  /* 0x0000000000007948 */ /* 0x000fea0003800000 */
[----:B------:R-:W4:Y:S01]  /*5960*/  LDCU UR48, c[0x0][0x360] ;  /* 0x00006c00ff3077ac */ /* 0x000f220008000800 */
[----:B---3--:R-:W4:Y:S08]  /*5970*/  LDC R29, c[0x0][0x370] ;  /* 0x0000dc00ff1d7b82 */ /* 0x008f300000000800 */
        /* <DEDUP_REMOVED lines=8> */
        .weak           $__internal_2_$__cuda_sm20_div_s64
        .type           $__internal_2_$__cuda_sm20_div_s64,@function
        .size           $__internal_2_$__cuda_sm20_div_s64,(.L_x_397 - $__internal_2_$__cuda_sm20_div_s64)
$__internal_2_$__cuda_sm20_div_s64:
[----:B------:R-:W-:Y:S01]  /*5a00*/  MOV R22, R25 ;  /* 0x0000001900167202 */ /* 0x000fe20000000f00 */
[----:B------:R-:W-:-:S05]  /*5a10*/  IMAD.MOV.U32 R23, RZ, RZ, RZ ;  /* 0x000000ffff177224 */ /* 0x000fca00078e00ff */
[----:B------:R-:W0:Y:S02]  /*5a20*/  I2F.U64.RP R22, R22 ;  /* 0x0000001600167312 */ /* 0x000e240000309000 */
[----:B0-----:R-:W0:Y:S02]  /*5a30*/  MUFU.RCP R18, R22 ;  /* 0x0000001600127308 */ /* 0x001e240000001000 */
[----:B0-----:R-:W-:-:S15]  /*5a40*/  IADD3 R18, PT, PT, R18, 0x1ffffffe, RZ ;  /* 0x1ffffffe12127810 */ /* 0x001fde0007ffe0ff */
        /* <DEDUP_REMOVED lines=20> */
[----:B------:R-:W-:-:S04]  /*5b90*/  IMAD R18, R23, R25, R19 ;  /* 0x0000001917127224 */ /* 0x000fc800078e0213 */
[----:B------:R-:W-:Y:S01]  /*5ba0*/  IMAD.HI.U32 R20, R21, R27, RZ ;  /* 0x0000001b15147227 */ /* 0x000fe200078e00ff */
[----:B------:R-:W-:Y:S02]  /*5bb0*/  IADD3.X R22, PT, PT, RZ, ~R18, RZ, P0, !PT ;  /* 0x80000012ff167210 */ /* 0x000fe400007fe4ff */
[----:B------:R-:W-:-:S03]  /*5bc0*/  IADD3 R18, P4, PT, RZ, -UR4, RZ ;  /* 0x80000004ff127c10 */ /* 0x000fc6000ff9e0ff */
[----:B------:R-:W-:Y:S01]  /*5bd0*/  IMAD.WIDE.U32 R20, P0, R21, R22, R20 ;  /* 0x0000001615147225 */ /* 0x000fe20007800014 */
[----:B------:R-:W-:-:S03]  /*5be0*/  IADD3.X R28, PT, PT, RZ, ~UR5, RZ, P4, !PT ;  /* 0x80000005ff1c7c10 */ /* 0x000fc6000a7fe4ff */
[C---:B------:R-:W-:Y:S01]  /*5bf0*/  IMAD R19, R23.reuse, R22, RZ ;  /* 0x0000001617137224 */ /* 0x040fe200078e02ff */
[----:B------:R-:W-:Y:S01]  /*5c00*/  SEL R28, R28, UR5, !P1 ;  /* 0x000000051c1c7c07 */ /* 0x000fe2000c800000 */
[----:B------:R-:W-:Y:S01]  /*5c10*/  IMAD.HI.U32 R20, P2, R23, R27, R20 ;  /* 0x0000001b17147227 */ /* 0x000fe20007840014 */
[----:B------:R-:W-:-:S03]  /*5c20*/  SEL R21, R18, UR4, !P1 ;  /* 0x0000000412157c07 */ /* 0x000fc6000c800000 */
[----:B------:R-:W-:Y:S01]  /*5c30*/  IMAD.HI.U32 R22, R23, R22, RZ ;  /* 0x0000001617167227 */ /* 0x000fe200078e00ff */
[----:B------:R-:W-:-:S03]  /*5c40*/  IADD3 R20, P3, PT, R19, R20, RZ ;  /* 0x0000001413147210 */ /* 0x000fc60007f7e0ff */
[----:B------:R-:W-:Y:S01]  /*5c50*/  IMAD.MOV.U32 R19, RZ, RZ, RZ ;  /* 0x000000ffff137224 */ /* 0x000fe200078e00ff */
[----:B------:R-:W-:Y:S01]  /*5c60*/  IADD3.X R23, PT, PT, R22, R23, RZ, P0, !PT ;  /* 0x0000001716177210 */ /* 0x000fe200007fe4ff */
[----:B------:R-:W-:-:S03]  /*5c70*/  IMAD.HI.U32 R18, R20, R21, RZ ;  /* 0x0000001514127227 */ /* 0x000fc600078e00ff */
[----:B------:R-:W-:Y:S01]  /*5c80*/  IADD3.X R23, PT, PT, RZ, RZ, R23, P3, P2 ;  /* 0x000000ffff177210 */ /* 0x000fe20001fe4417 */
        /* <DEDUP_REMOVED lines=36> */
[----:B------:R-:W-:Y:S06]  /*5ed0*/  RET.REL.NODEC R24 `(_ZN2at6native60_GLOBAL__N__2075b504_27_DistributionCauchyKernel_cu_d62eea8743distribution_elementwise_grid_stride_kernelIfLi4EZNS0_9templates4cuda21uniform_and_transformIN3c108BFloat16EfPNS_17CUDAGeneratorImplEZZZNS4_13cauchy_kernelIS9_EEvRNS_18TensorIteratorBaseEddT_ENKUlvE_clEvENKUlvE2_clEvEUlfE_EEvSC_T1_T2_EUlP24curandStatePhilox4_32_10E_ZNS1_27distribution_nullary_kernelIS7_f7double2S9_SL_SG_EEvSC_SI_RKT3_T4_EUlifE0_EEvlNS_15PhiloxCudaStateESH_SI_) ;  /* 0xffffffa018487950 */ /* 0x000fec0003c3ffff */
.L_x_64:
        /* <DEDUP_REMOVED lines=10> */
.L_x_397:


//--------------------- .text._ZN2at6native60_GLOBAL__N__2075b504_27_DistributionCauchyKernel_cu_d62eea8743distribution_elementwise_grid_stride_kernelIfLi4EZNS0_9templates4cuda21uniform_and_transformIN3c108BFloat16EfPNS_17CUDAGeneratorImplEZZZNS4_13cauchy_kernelIS9_EEvRNS_18TensorIteratorBaseEddT_ENKUlvE_clEvENKUlvE2_clEvEUlfE_EEvSC_T1_T2_EUlP24curandStatePhilox4_32_10E_ZNS1_27distribution_nullary_kernelIS7_f7double2S9_SL_SG_EEvSC_SI_RKT3_T4_EUlifE_EEvlNS_15PhiloxCudaStateESH_SI_ --------------------------
	.section	.text._ZN2at6native60_GLOBAL__N__2075b504_27_DistributionCauchyKernel_cu_d62eea8743distribution_elementwise_grid_stride_kernelIfLi4EZNS0_9templates4cuda21uniform_and_transformIN3c108BFloat16EfPNS_17CUDAGeneratorImplEZZZNS4_13cauchy_kernelIS9_EEvRNS_18TensorIteratorBaseEddT_ENKUlvE_clEvENKUlvE2_clEvEUlfE_EEvSC_T1_T2_EUlP24curandStatePhilox4_32_10E_ZNS1_27distribution_nullary_kernelIS7_f7double2S9_SL_SG_EEvSC_SI_RKT3_T4_EUlifE_EEvlNS_15PhiloxCudaStateESH_SI_,"ax",@progbits
	.align	128
.text._ZN2at6native60_GLOBAL__N__2075b504_27_DistributionCauchyKernel_cu_d62eea8743distribution_elementwise_grid_stride_kernelIfLi4EZNS0_9templates4cuda21uniform_and_transformIN3c108BFloat16EfPNS_17CUDAGeneratorImplEZZZNS4_13cauchy_kernelIS9_EEvRNS_18TensorIteratorBaseEddT_ENKUlvE_clEvENKUlvE2_clEvEUlfE_EEvSC_T1_T2_EUlP24curandStatePhilox4_32_10E_ZNS1_27distribution_nullary_kernelIS7_f7double2S9_SL_SG_EEvSC_SI_RKT3_T4_EUlifE_EEvlNS_15PhiloxCudaStateESH_SI_:
        .type           _ZN2at6native60_GLOBAL__N__2075b504_27_DistributionCauchyKernel_cu_d62eea8743distribution_elementwise_grid_stride_kernelIfLi4EZNS0_9templates4cuda21uniform_and_transformIN3c108BFloat16EfPNS_17CUDAGeneratorImplEZZZNS4_13cauchy_kernelIS9_EEvRNS_18TensorIteratorBaseEddT_ENKUlvE_clEvENKUlvE2_clEvEUlfE_EEvSC_T1_T2_EUlP24curandStatePhilox4_32_10E_ZNS1_27distribution_nullary_kernelIS7_f7double2S9_SL_SG_EEvSC_SI_RKT3_T4_EUlifE_EEvlNS_15PhiloxCudaStateESH_SI_,@function
        .size           _ZN2at6native60_GLOBAL__N__2075b504_27_DistributionCauchyKernel_cu_d62eea8743distribution_elementwise_grid_stride_kernelIfLi4EZNS0_9templates4cuda21uniform_and_transformIN3c108BFloat16EfPNS_17CUDAGeneratorImplEZZZNS4_13cauchy_kernelIS9_EEvRNS_18TensorIteratorBaseEddT_ENKUlvE_clEvENKUlvE2_clEvEUlfE_EEvSC_T1_T2_EUlP24curandStatePhilox4_32_10E_ZNS1_27distribution_nullary_kernelIS7_f7double2S9_SL_SG_EEvSC_SI_RKT3_T4_EUlifE_EEvlNS_15PhiloxCudaStateESH_SI_,(.L_x_399 - _ZN2at6native60_GLOBAL__N__2075b504_27_DistributionCauchyKernel_cu_d62eea8743distribution_elementwise_grid_stride_kernelIfLi4EZNS0_9templates4cuda21uniform_and_transformIN3c108BFloat16EfPNS_17CUDAGeneratorImplEZZZNS4_13cauchy_kernelIS9_EEvRNS_18TensorIteratorBaseEddT_ENKUlvE_clEvENKUlvE2_clEvEUlfE_EEvSC_T1_T2_EUlP24curandStatePhilox4_32_10E_ZNS1_27distribution_nullary_kernelIS7_f7double2S9_SL_SG_EEvSC_SI_RKT3_T4_EUlifE_EEvlNS_15PhiloxCudaStateESH_SI_)
        .other          _ZN2at6native60_GLOBAL__N__2075b504_27_DistributionCauchyKernel_cu_d62eea8743distribution_elementwise_grid_stride_kernelIfLi4EZNS0_9templates4cuda21uniform_and_transformIN3c108BFloat16EfPNS_17CUDAGeneratorImplEZZZNS4_13cauchy_kernelIS9_EEvRNS_18TensorIteratorBaseEddT_ENKUlvE_clEvENKUlvE2_clEvEUlfE_EEvSC_T1_T2_EUlP24curandStatePhilox4_32_10E_ZNS1_27distribution_nullary_kernelIS7_f7double2S9_SL_SG_EEvSC_SI_RKT3_T4_EUlifE_EEvlNS_15PhiloxCudaStateESH_SI_,@"STO_CUDA_ENTRY STV_DEFAULT"
_ZN2at6native60_GLOBAL__N__2075b504_27_DistributionCauchyKernel_cu_d62eea8743distribution_elementwise_grid_stride_kernelIfLi4EZNS0_9templates4cuda21uniform_and_transformIN3c108BFloat16EfPNS_17CUDAGeneratorImplEZZZNS4_13cauchy_kernelIS9_EEvRNS_18TensorIteratorBaseEddT_ENKUlvE_clEvENKUlvE2_clEvEUlfE_EEvSC_T1_T2_EUlP24curandStatePhilox4_32_10E_ZNS1_27distribution_nullary_kernelIS7_f7double2S9_SL_SG_EEvSC_SI_RKT3_T4_EUlifE_EEvlNS_15PhiloxCudaStateESH_SI_:
        /* <DEDUP_REMOVED lines=18> */
[----:B------:R-:W3:Y:S01]  /*0120*/  LDC R29, c[0x0][0x360] ;  /* 0x0000d800ff1d7b82 */ /* 0x000ee20000000800 */
[----:B------:R-:W3:Y:S02]  /*0130*/  LDCU UR8, c[0x0][0x370] ;  /* 0x00006e00ff0877ac */ /* 0x000ee40008000800 */
[----:B---3--:R-:W-:-:S02]  /*0140*/  IMAD R34, R29, UR8, RZ ;  /* 0x000000081d227c24 */ /* 0x008fc4000f8e02ff */
[----:B0-----:R-:W-:Y:S01]  /*0150*/  IMAD.WIDE.U32 R38, R29, UR4, R38 ;  /* 0x000000041d267c25 */ /* 0x001fe2000f8e0026 */
[----:B------:R-:W0:Y:S03]  /*0160*/  LDCU.64 UR4, c[0x0][0x380] ;  /* 0x00007000ff0477ac */ /* 0x000e260008000a00 */
[----:B------:R-:W-:Y:S01]  /*0170*/  IMAD.MOV.U32 R35, RZ, RZ, R38 ;  /* 0x000000ffff237224 */ /* 0x000fe200078e0026 */
[----:B------:R-:W-:Y:S01]  /*0180*/  MOV R36, R39 ;  /* 0x0000002700247202 */ /* 0x000fe20000000f00 */
[----:B------:R-:W-:-:S04]  /*0190*/  IMAD.WIDE.U32 R8, R38, -0x326172a9, RZ ;  /* 0xcd9e8d5726087825 */ /* 0x000fc800078e00ff */
[----:B------:R-:W-:Y:S01]  /*01a0*/  IMAD.SHL.U32 R40, R34, 0x4, RZ ;  /* 0x0000000422287824 */ /* 0x000fe200078e00ff */
        /* <DEDUP_REMOVED lines=12> */
[----:B------:R-:W-:Y:S02]  /*0270*/  LOP3.LUT R10, R2, R9, R20, 0x96, !PT ;  /* 0x00000009020a7212 */ /* 0x000fe400078e9614 */
[C---:B------:R-:W-:Y:S01]  /*0280*/  IADD3 R41, PT, PT, R21.reuse, -0x695add53, RZ ;  /* 0x96a522ad15297810 */ /* 0x040fe20007ffe0ff */
        /* <DEDUP_REMOVED lines=33> */
[----:B------:R-:W-:-:S03]  /*04a0*/  LOP3.LUT R32, R13, R24, R19, 0x96, !PT ;  /* 0x000000180d207212 */ /* 0x000fc600078e9613 */
        /* <DEDUP_REMOVED lines=11> */
[----:B------:R-:W-:Y:S01]  /*0560*/  IMAD.HI.U32 R23, R19, -0x2daee0ad, RZ ;  /* 0xd2511f5313177827 */ /* 0x000fe200078e00ff */
[----:B------:R-:W-:-:S04]  /*0570*/  LOP3.LUT R32, R18, R32, R31, 0x96, !PT ;  /* 0x0000002012207212 */ /* 0x000fc800078e961f */
[----:B------:R-:W-:Y:S01]  /*0580*/  LOP3.LUT R30, R30, R23, RZ, 0x3c, !PT ;  /* 0x000000171e1e7212 */ /* 0x000fe200078e3cff */
[----:B------:R-:W-:-:S05]  /*0590*/  IMAD.HI.U32 R49, R32, -0x326172a9, RZ ;  /* 0xcd9e8d5720317827 */ /* 0x000fca00078e00ff */
[----:B------:R-:W-:Y:S01]  /*05a0*/  LOP3.LUT R49, R37, R22, R49, 0x96, !PT ;  /* 0x0000001625317212 */ /* 0x000fe200078e9631 */
[----:B------:R-:W-:Y:S06]  /*05b0*/  BRA.U UP0, `(.L_x_65) ;  /* 0x0000000100507547 */ /* 0x000fec000b800000 */
[----:B------:R-:W0:Y:S01]  /*05c0*/  I2F.U32.RP R24, R40 ;  /* 0x0000002800187306 */ /* 0x000e220000209000 */
[----:B------:R-:W-:Y:S01]  /*05d0*/  IMAD.MOV R25, RZ, RZ, -R40 ;  /* 0x000000ffff197224 */ /* 0x000fe200078e0a28 */
[----:B------:R-:W-:Y:S01]  /*05e0*/  ISETP.NE.U32.AND P2, PT, R40, RZ, PT ;  /* 0x000000ff2800720c */ /* 0x000fe20003f45070 */
[----:B------:R-:W-:-:S05]  /*05f0*/  IMAD.MOV.U32 R27, RZ, RZ, RZ ;  /* 0x000000ffff1b7224 */ /* 0x000fca00078e00ff */
[----:B0-----:R-:W0:Y:S02]  /*0600*/  MUFU.RCP R24, R24 ;  /* 0x0000001800187308 */ /* 0x001e240000001000 */
[----:B0-----:R-:W-:-:S06]  /*0610*/  VIADD R22, R24, 0xffffffe ;  /* 0x0ffffffe18167836 */ /* 0x001fcc0000000000 */
[----:B------:R0:W1:Y:S02]  /*0620*/  F2I.FTZ.U32.TRUNC.NTZ R23, R22 ;  /* 0x0000001600177305 */ /* 0x000064000021f000 */
[----:B0-----:R-:W-:Y:S01]  /*0630*/  MOV R22, RZ ;  /* 0x000000ff00167202 */ /* 0x001fe20000000f00 */
[----:B-1----:R-:W-:-:S04]  /*0640*/  IMAD R25, R25, R23, RZ ;  /* 0x0000001719197224 */ /* 0x002fc800078e02ff */
[----:B------:R-:W-:-:S06]  /*0650*/  IMAD.HI.U32 R23, R23, R25, R22 ;  /* 0x0000001917177227 */ /* 0x000fcc00078e0016 */
[----:B------:R-:W-:-:S04]  /*0660*/  IMAD.HI.U32 R26, R23, UR4, RZ ;  /* 0x00000004171a7c27 */ /* 0x000fc8000f8e00ff */
[----:B------:R-:W-:-:S04]  /*0670*/  IMAD.MOV R23, RZ, RZ, -R26 ;  /* 0x000000ffff177224 */ /* 0x000fc800078e0a1a */
[----:B------:R-:W-:-:S05]  /*0680*/  IMAD R23, R40, R23, UR4 ;  /* 0x0000000428177e24 */ /* 0x000fca000f8e0217 */
[----:B------:R-:W-:-:S13]  /*0690*/  ISETP.GE.U32.AND P0, PT, R23, R40, PT ;  /* 0x000000281700720c */ /* 0x000fda0003f06070 */
[----:B------:R-:W-:Y:S01]  /*06a0*/  @P0 IMAD.IADD R23, R23, 0x1, -R40 ;  /* 0x0000000117170824 */ /* 0x000fe200078e0a28 */
[----:B------:R-:W-:-:S04]  /*06b0*/  @P0 IADD3 R26, PT, PT, R26, 0x1, RZ ;  /* 0x000000011a1a0810 */ /* 0x000fc80007ffe0ff */
[----:B------:R-:W-:-:S13]  /*06c0*/  ISETP.GE.U32.AND P1, PT, R23, R40, PT ;  /* 0x000000281700720c */ /* 0x000fda0003f26070 */
[----:B------:R-:W-:Y:S01]  /*06d0*/  @P1 VIADD R26, R26, 0x1 ;  /* 0x000000011a1a1836 */ /* 0x000fe20000000000 */
[----:B------:R-:W-:Y:S01]  /*06e0*/  @!P2 LOP3.LUT R26, RZ, R40, RZ, 0x33, !PT ;  /* 0x00000028ff1aa212 */ /* 0x000fe200078e33ff */
[----:B------:R-:W-:Y:S06]  /*06f0*/  BRA `(.L_x_66) ;  /* 0x0000000000087947 */ /* 0x000fec0003800000 */
.L_x_65:
[----:B------:R-:W-:-:S07]  /*0700*/  MOV R42, 0x720 ;  /* 0x00000720002a7802 */ /* 0x000fce0000000f00 */
[----:B------:R-:W-:Y:S05]  /*0710*/  CALL.REL.NOINC `($__internal_3_$__cuda_sm20_div_s64) ;  /* 0x0000000c00807944 */ /* 0x000fea0003c00000 */
.L_x_66:
        /* <DEDUP_REMOVED lines=13> */
[----:B------:R-:W-:Y:S01]  /*07f0*/  FMUL.RZ R33, R0, 0.15915493667125701904 ;  /* 0x3e22f98300217820 */ /* 0x000fe2000040c000 */
[----:B------:R-:W0:Y:S01]  /*0800*/  MUFU.COS R25, R31 ;  /* 0x0000001f00197308 */ /* 0x000e220000000000 */
[----:B------:R-:W1:Y:S01]  /*0810*/  LDC R45, c[0x0][0x3b4] ;  /* 0x0000ed00ff2d7b82 */ /* 0x000e620000000800 */
[----:B------:R-:W1:Y:S01]  /*0820*/  LDCU UR4, c[0x0][0x3b8] ;  /* 0x00007700ff0477ac */ /* 0x000e620008000800 */
[----:B------:R-:W-:Y:S01]  /*0830*/  IMAD R32, R32, -0x326172a9, RZ ;  /* 0xcd9e8d5720207824 */ /* 0x000fe200078e02ff */
[----:B------:R-:W-:Y:S01]  /*0840*/  LOP3.LUT R30, R30, R41, RZ, 0x3c, !PT ;  /* 0x000000291e1e7212 */ /* 0x000fe200078e3cff */
[----:B------:R-:W2:Y:S03]  /*0850*/  LDCU.64 UR8, c[0x0][0x3b0] ;  /* 0x00007600ff0877ac */ /* 0x000ea60008000a00 */
[----:B------:R-:W3:Y:S01]  /*0860*/  MUFU.COS R27, R44 ;  /* 0x0000002c001b7308 */ /* 0x000ee20000000000 */
[----:B------:R-:W4:Y:S01]  /*0870*/  LDC R42, c[0x0][0x3b8] ;  /* 0x0000ee00ff2a7b82 */ /* 0x000f220000000800 */
[----:B------:R-:W0:Y:S06]  /*0880*/  LDCU.64 UR10, c[0x0][0x3a8] ;  /* 0x00007500ff0a77ac */ /* 0x000e2c0008000a00 */
[----:B------:R-:W-:Y:S08]  /*0890*/  MUFU.SIN R24, R29 ;  /* 0x0000001d00187308 */ /* 0x000ff00000000400 */
[----:B------:R-:W-:Y:S08]  /*08a0*/  MUFU.SIN R26, R33 ;  /* 0x00000021001a7308 */ /* 0x000ff00000000400 */
[----:B0-----:R-:W0:Y:S08]  /*08b0*/  MUFU.RCP R25, R25 ;  /* 0x0000001900197308 */ /* 0x001e300000001000 */
[----:B---3--:R-:W3:Y:S01]  /*08c0*/  MUFU.RCP R27, R27 ;  /* 0x0000001b001b7308 */ /* 0x008ee20000001000 */
[----:B0-----:R-:W-:-:S04]  /*08d0*/  FMUL.FTZ R24, R24, R25 ;  /* 0x0000001918187220 */ /* 0x001fc80000410000 */
[----:B-1----:R-:W-:Y:S01]  /*08e0*/  FFMA.FTZ R44, R24, UR4, R45 ;  /* 0x00000004182c7c23 */ /* 0x002fe2000801002d */
[----:B---3--:R-:W-:-:S04]  /*08f0*/  FMUL.FTZ R26, R26, R27 ;  /* 0x0000001b1a1a7220 */ /* 0x008fc80000410000 */
[----:B------:R-:W-:Y:S01]  /*0900*/  FFMA.FTZ R29, R26, UR4, R45 ;  /* 0x000000041a1d7c23 */ /* 0x000fe2000801002d */
[----:B------:R-:W-:-:S04]  /*0910*/  LOP3.LUT R45, R28, 0x3, RZ, 0xc0, !PT ;  /* 0x000000031c2d7812 */ /* 0x000fc800078ec0ff */
[----:B--2-4-:R-:W-:-:S07]  /*0920*/  F2FP.BF16.F32.PACK_AB R44, R29, R44 ;  /* 0x0000002c1d2c723e */ /* 0x014fce00000010ff */
.L_x_75:
[----:B------:R-:W-:Y:S01]  /*0930*/  VIADD R0, R0, 0x1 ;  /* 0x0000000100007836 */ /* 0x000fe20000000000 */
[----:B------:R-:W-:Y:S03]  /*0940*/  BSSY.RECONVERGENT B0, `(.L_x_67) ;  /* 0x000000c000007945 */ /* 0x000fe60003800200 */
[C---:B------:R-:W-:Y:S01]  /*0950*/  IMAD.WIDE.U32 R46, R0.reuse, -0x2daee0ad, RZ ;  /* 0xd2511f53002e7825 */ /* 0x040fe200078e00ff */
[----:B------:R-:W-:-:S13]  /*0960*/  ISETP.NE.AND P0, PT, R0, RZ, PT ;  /* 0x000000ff0000720c */ /* 0x000fda0003f05270 */
[----:B0-----:R-:W-:Y:S05]  /*0970*/  @P0 BRA `(.L_x_68) ;  /* 0x0000000000200947 */ /* 0x001fea0003800000 */
[----:B------:R-:W-:-:S04]  /*0980*/  IADD3 R2, PT, PT, R2, 0x1, RZ ;  /* 0x0000000102027810 */ /* 0x000fc80007ffe0ff */
[----:B------:R-:W-:-:S13]  /*0990*/  ISETP.NE.AND P0, PT, R2, RZ, PT ;  /* 0x000000ff0200720c */ /* 0x000fda0003f05270 */
[----:B------:R-:W-:Y:S02]  /*09a0*/  @!P0 VIADD R38, R38, 0x1 ;  /* 0x0000000126268836 */ /* 0x000fe40000000000 */
[----:B------:R-:W-:Y:S02]  /*09b0*/  @!P0 VIADD R24, R39, 0x1 ;  /* 0x0000000127188836 */ /* 0x000fe40000000000 */
[----:B------:R-:W-:Y:S01]  /*09c0*/  @!P0 IMAD.MOV.U32 R2, RZ, RZ, RZ ;  /* 0x000000ffff028224 */ /* 0x000fe200078e00ff */
[----:B------:R-:W-:-:S13]  /*09d0*/  ISETP.NE.AND P1, PT, R38, RZ, !P0 ;  /* 0x000000ff2600720c */ /* 0x000fda0004725270 */
[----:B------:R-:W-:-:S05]  /*09e0*/  @P1 IADD3 R24, PT, PT, R39, RZ, RZ ;  /* 0x000000ff27181210 */ /* 0x000fca0007ffe0ff */
[----:B------:R-:W-:-:S07]  /*09f0*/  @!P0 IMAD.MOV.U32 R39, RZ, RZ, R24 ;  /* 0x000000ffff278224 */ /* 0x000fce00078e0018 */
.L_x_68:
[----:B------:R-:W-:Y:S05]  /*0a00*/  BSYNC.RECONVERGENT B0 ;  /* 0x0000000000007941 */ /* 0x000fea0003800200 */
.L_x_67:
        /* <DEDUP_REMOVED lines=51> */
.L_x_69:
[----:B------:R-:W-:Y:S01]  /*0d40*/  ISETP.NE.AND P0, PT, R45, 0x3, PT ;  /* 0x000000032d00780c */ /* 0x000fe20003f05270 */
[----:B------:R-:W-:Y:S01]  /*0d50*/  IMAD.MOV.U32 R32, RZ, RZ, R46 ;  /* 0x000000ffff207224 */ /* 0x000fe200078e002e */
[----:B------:R-:W-:Y:S01]  /*0d60*/  MOV R49, R29 ;  /* 0x0000001d00317202 */ /* 0x000fe20000000f00 */
[----:B------:R-:W-:Y:S01]  /*0d70*/  IMAD.MOV.U32 R31, RZ, RZ, R24 ;  /* 0x000000ffff1f7224 */ /* 0x000fe200078e0018 */
[----:B------:R-:W-:-:S09]  /*0d80*/  MOV R28, R47 ;  /* 0x0000002f001c7202 */ /* 0x000fd20000000f00 */
[----:B------:R-:W-:Y:S01]  /*0d90*/  @P0 IMAD.MOV.U32 R49, RZ, RZ, R30 ;  /* 0x000000ffff310224 */ /* 0x000fe200078e001e */
[----:B------:R-:W-:Y:S01]  /*0da0*/  @P0 MOV R31, R46 ;  /* 0x0000002e001f0202 */ /* 0x000fe20000000f00 */
[----:B------:R-:W-:Y:S02]  /*0db0*/  @P0 IMAD.MOV.U32 R32, RZ, RZ, R29 ;  /* 0x000000ffff200224 */ /* 0x000fe400078e001d */
[----:B------:R-:W-:-:S07]  /*0dc0*/  @P0 IMAD.MOV.U32 R28, RZ, RZ, R24 ;  /* 0x000000ffff1c0224 */ /* 0x000fce00078e0018 */
.L_x_70:
[----:B------:R-:W0:Y:S01]  /*0dd0*/  LDC.64 R26, c[0x0][0x380] ;  /* 0x0000e000ff1a7b82 */ /* 0x000e220000000a00 */
[----:B------:R-:W-:Y:S01]  /*0de0*/  IADD3 R51, P0, PT, R34, R35, RZ ;  /* 0x0000002322337210 */ /* 0x000fe20007f1e0ff */
[----:B------:R-:W-:Y:S01]  /*0df0*/  IMAD.WIDE.U32 R28, R28, 0x200000, RZ ;  /* 0x002000001c1c7825 */ /* 0x000fe200078e00ff */
[----:B------:R-:W-:Y:S03]  /*0e00*/  BSSY.RECONVERGENT B0, `(.L_x_71) ;  /* 0x000002e000007945 */ /* 0x000fe60003800200 */
[----:B------:R-:W-:Y:S01]  /*0e10*/  IMAD.X R30, RZ, RZ, R36, P0 ;  /* 0x000000ffff1e7224 */ /* 0x000fe200000e0624 */
[----:B------:R-:W-:Y:S01]  /*0e20*/  LOP3.LUT R50, R28, R31, RZ, 0x3c, !PT ;  /* 0x0000001f1c327212 */ /* 0x000fe200078e3cff */
[----:B------:R-:W-:Y:S01]  /*0e30*/  IMAD.MOV.U32 R31, RZ, RZ, 0x3ca00000 ;  /* 0x3ca00000ff1f7424 */ /* 0x000fe200078e00ff */
[-C--:B0-----:R-:W-:Y:S02]  /*0e40*/  ISETP.GE.U32.AND P0, PT, R35, R26.reuse, PT ;  /* 0x0000001a2300720c */ /* 0x081fe40003f06070 */
[----:B------:R-:W-:-:S02]  /*0e50*/  ISETP.GE.U32.AND P1, PT, R51, R26, PT ;  /* 0x0000001a3300720c */ /* 0x000fc40003f26070 */
[-C--:B------:R-:W-:Y:S02]  /*0e60*/  ISETP.GE.AND.EX P0, PT, R36, R27.reuse, PT, P0 ;  /* 0x0000001b2400720c */ /* 0x080fe40003f06300 */
[----:B------:R-:W-:Y:S01]  /*0e70*/  ISETP.GE.AND.EX P1, PT, R30, R27, PT, P1 ;  /* 0x0000001b1e00720c */ /* 0x000fe20003f26310 */
[----:B------:R-:W-:-:S10]  /*0e80*/  HFMA2 R30, -RZ, RZ, 0, 0 ;  /* 0x00000000ff1e7431 */ /* 0x000fd400000001ff */
[----:B------:R-:W-:Y:S05]  /*0e90*/  @P0 BRA `(.L_x_72) ;  /* 0x0000000000900947 */ /* 0x000fea0003800000 */
[----:B------:R-:W-:Y:S01]  /*0ea0*/  IMAD.WIDE.U32 R32, R32, 0x200000, RZ ;  /* 0x0020000020207825 */ /* 0x000fe200078e00ff */
[----:B------:R-:W-:Y:S01]  /*0eb0*/  UMOV UR4, 0xf0000000 ;  /* 0xf000000000047882 */ /* 0x000fe20000000000 */
[----:B------:R-:W-:Y:S01]  /*0ec0*/  UMOV UR5, 0x380fffff ;  /* 0x380fffff00057882 */ /* 0x000fe20000000000 */
[----:B------:R-:W-:-:S04]  /*0ed0*/  LOP3.LUT R32, R32, R49, RZ, 0x3c, !PT ;  /* 0x0000003120207212 */ /* 0x000fc800078e3cff */
[----:B------:R-:W0:-:S15]  /*0ee0*/  I2F.F64.U64 R48, R32 ;  /* 0x0000002000307312 */ /* 0x000e1e0000301800 */
[----:B------:R-:W-:-:S15]  /*0ef0*/  NOP ;  /* 0x0000000000007918 */ /* 0x000fde0000000000 */
[----:B------:R-:W-:-:S15]  /*0f00*/  NOP ;  /* 0x0000000000007918 */ /* 0x000fde0000000000 */
[----:B------:R-:W-:-:S15]  /*0f10*/  NOP ;  /* 0x0000000000007918 */ /* 0x000fde0000000000 */
[----:B------:R-:W-:-:S04]  /*0f20*/  NOP ;  /* 0x0000000000007918 */ /* 0x000fc80000000000 */
[----:B0-----:R-:W0:Y:S01]  /*0f30*/  DFMA R48, R48, R30, 5.5511151231257827021e-17 ;  /* 0x3c9000003030742b */ /* 0x001e22000000001e */
[----:B------:R-:W-:-:S15]  /*0f40*/  IMAD R33, R35, UR8, RZ ;  /* 0x0000000823217c24 */ /* 0x000fde000f8e02ff */
[----:B------:R-:W-:-:S15]  /*0f50*/  NOP ;  /* 0x0000000000007918 */ /* 0x000fde0000000000 */
[----:B------:R-:W-:-:S15]  /*0f60*/  NOP ;  /* 0x0000000000007918 */ /* 0x000fde0000000000 */
[----:B------:R-:W-:-:S15]  /*0f70*/  NOP ;  /* 0x0000000000007918 */ /* 0x000fde0000000000 */
[----:B------:R-:W-:-:S03]  /*0f80*/  NOP ;  /* 0x0000000000007918 */ /* 0x000fc60000000000 */
[----:B0-----:R-:W0:-:S15]  /*0f90*/  F2F.F32.F64 R52, R48 ;  /* 0x0000003000347310 */ /* 0x001e1e0000301000 */
[----:B------:R-:W-:-:S15]  /*0fa0*/  NOP ;  /* 0x0000000000007918 */ /* 0x000fde0000000000 */
[----:B------:R-:W-:-:S15]  /*0fb0*/  NOP ;  /* 0x0000000000007918 */ /* 0x000fde0000000000 */
[----:B------:R-:W-:-:S15]  /*0fc0*/  NOP ;  /* 0x0000000000007918 */ /* 0x000fde0000000000 */
[----:B------:R-:W-:-:S04]  /*0fd0*/  NOP ;  /* 0x0000000000007918 */ /* 0x000fc80000000000 */
[----:B------:R-:W0:Y:S02]  /*0fe0*/  DSETP.GEU.AND P0, PT, |R48|, UR4, PT ;  /* 0x0000000430007e2a */ /* 0x000e24000bf0e200 */
[----:B0-----:R-:W-:-:S05]  /*0ff0*/  @!P0 FMUL R52, R52, 1.175494350822287508e-38 ;  /* 0x0080000034348820 */ /* 0x001fca0000400000 */
        /* <DEDUP_REMOVED lines=9> */
[----:B------:R-:W-:-:S03]  /*1090*/  IADD3 R32, P0, PT, R33, UR10, RZ ;  /* 0x0000000a21207c10 */ /* 0x000fc6000ff1e0ff */
[----:B------:R-:W-:Y:S01]  /*10a0*/  FFMA.FTZ R53, R53, R42, UR9 ;  /* 0x0000000935357e23 */ /* 0x000fe2000801002a */
[----:B------:R-:W-:-:S04]  /*10b0*/  LEA.HI.X.SX32 R33, R33, UR11, 0x1, P0 ;  /* 0x0000000b21217c11 */ /* 0x000fc800080f0eff */
[----:B------:R-:W-:-:S05]  /*10c0*/  F2FP.BF16.F32.PACK_AB R53, RZ, R53 ;  /* 0x00000035ff35723e */ /* 0x000fca00000010ff */
[----:B------:R0:W-:Y:S02]  /*10d0*/  STG.E.U16 desc[UR6][R32.64], R53 ;  /* 0x0000003520007986 */ /* 0x0001e4000c101506 */
.L_x_72:
[----:B------:R-:W-:Y:S05]  /*10e0*/  BSYNC.RECONVERGENT B0 ;  /* 0x0000000000007941 */ /* 0x000fea0003800200 */
.L_x_71:
[----:B------:R-:W-:Y:S01]  /*10f0*/  IMAD.MOV.U32 R28, RZ, RZ, R50 ;  /* 0x000000ffff1c7224 */ /* 0x000fe200078e0032 */
[----:B------:R-:W-:Y:S05]  /*1100*/  BSSY.RECONVERGENT B0, `(.L_x_73) ;  /* 0x0000020000007945 */ /* 0x000fea0003800200 */
[----:B------:R-:W1:-:S15]  /*1110*/  I2F.F64.U64 R28, R28 ;  /* 0x0000001c001c7312 */ /* 0x000e5e0000301800 */
[----:B------:R-:W-:-:S15]  /*1120*/  NOP ;  /* 0x0000000000007918 */ /* 0x000fde0000000000 */
[----:B------:R-:W-:-:S15]  /*1130*/  NOP ;  /* 0x0000000000007918 */ /* 0x000fde0000000000 */
[----:B------:R-:W-:-:S15]  /*1140*/  NOP ;  /* 0x0000000000007918 */ /* 0x000fde0000000000 */
[----:B------:R-:W-:-:S04]  /*1150*/  NOP ;  /* 0x0000000000007918 */ /* 0x000fc80000000000 */
[----:B-1----:R1:W2:Y:S02]  /*1160*/  DFMA R30, R28, R30, 5.5511151231257827021e-17 ;  /* 0x3c9000001c1e742b */ /* 0x0022a4000000001e */
[----:B-12---:R-:W-:Y:S05]  /*1170*/  @P1 BRA `(.L_x_74) ;  /* 0x0000000000601947 */ /* 0x006fea0003800000 */
[----:B------:R-:W-:Y:S01]  /*1180*/  UMOV UR4, 0xf0000000 ;  /* 0xf000000000047882 */ /* 0x000fe20000000000 */
[----:B------:R-:W-:Y:S01]  /*1190*/  UMOV UR5, 0x380fffff ;  /* 0x380fffff00057882 */ /* 0x000fe20000000000 */
[----:B------:R-:W1:-:S15]  /*11a0*/  F2F.F32.F64 R28, R30 ;  /* 0x0000001e001c7310 */ /* 0x000e5e0000301000 */
[----:B------:R-:W-:-:S15]  /*11b0*/  NOP ;  /* 0x0000000000007918 */ /* 0x000fde0000000000 */
[----:B------:R-:W-:-:S15]  /*11c0*/  NOP ;  /* 0x0000000000007918 */ /* 0x000fde0000000000 */
[----:B------:R-:W-:-:S15]  /*11d0*/  NOP ;  /* 0x0000000000007918 */ /* 0x000fde0000000000 */
[----:B------:R-:W-:-:S04]  /*11e0*/  NOP ;  /* 0x0000000000007918 */ /* 0x000fc80000000000 */
[----:B------:R-:W1:Y:S01]  /*11f0*/  DSETP.GEU.AND P0, PT, |R30|, UR4, PT ;  /* 0x000000041e007e2a */ /* 0x000e62000bf0e200 */
[----:B------:R-:W-:Y:S02]  /*1200*/  IMAD R51, R51, UR8, RZ ;  /* 0x0000000833337c24 */ /* 0x000fe4000f8e02ff */
[----:B-1----:R-:W-:-:S05]  /*1210*/  @!P0 FMUL R28, R28, 1.175494350822287508e-38 ;  /* 0x008000001c1c8820 */ /* 0x002fca0000400000 */
[----:B------:R-:W-:-:S04]  /*1220*/  FMNMX.NAN R28, R28, 0.99999988079071044922, PT ;  /* 0x3f7ffffe1c1c7809 */ /* 0x000fc80003820000 */
[----:B------:R-:W-:-:S05]  /*1230*/  FMNMX.NAN R28, R28, 1.1920928955078125e-07, !PT ;  /* 0x340000001c1c7809 */ /* 0x000fca0007820000 */
[----:B------:R-:W-:-:S04]  /*1240*/  FADD.FTZ R28, R28, -0.5 ;  /* 0xbf0000001c1c7421 */ /* 0x000fc80000010000 */
[----:B------:R-:W-:-:S04]  /*1250*/  FMUL.FTZ R28, R28, 3.1415927410125732422 ;  /* 0x40490fdb1c1c7820 */ /* 0x000fc80000410000 */
[----:B0-----:R-:W-:-:S04]  /*1260*/  FMUL.RZ R33, R28, 0.15915493667125701904 ;  /* 0x3e22f9831c217820 */ /* 0x001fc8000040c000 */
[----:B------:R-:W0:Y:S08]  /*1270*/  MUFU.COS R32, R33 ;  /* 0x0000002100207308 */ /* 0x000e300000000000 */
[----:B------:R-:W-:Y:S08]  /*1280*/  MUFU.SIN R28, R33 ;  /* 0x00000021001c7308 */ /* 0x000ff00000000400 */
[----:B0-----:R-:W0:Y:S02]  /*1290*/  MUFU.RCP R29, R32 ;  /* 0x00000020001d7308 */ /* 0x001e240000001000 */
[----:B0-----:R-:W-:Y:S01]  /*12a0*/  FMUL.FTZ R29, R28, R29 ;  /* 0x0000001d1c1d7220 */ /* 0x001fe20000410000 */
[----:B------:R-:W-:-:S03]  /*12b0*/  IADD3 R28, P0, PT, R51, UR10, RZ ;  /* 0x0000000a331c7c10 */ /* 0x000fc6000ff1e0ff */
[----:B------:R-:W-:-:S05]  /*12c0*/  FFMA.FTZ R29, R29, R42, UR9 ;  /* 0x000000091d1d7e23 */ /* 0x000fca000801002a */
[----:B------:R-:W-:Y:S02]  /*12d0*/  F2FP.BF16.F32.PACK_AB R30, RZ, R29 ;  /* 0x0000001dff1e723e */ /* 0x000fe400000010ff */
[----:B------:R-:W-:-:S05]  /*12e0*/  LEA.HI.X.SX32 R29, R51, UR11, 0x1, P0 ;  /* 0x0000000b331d7c11 */ /* 0x000fca00080f0eff */
[----:B------:R1:W-:Y:S02]  /*12f0*/  STG.E.U16 desc[UR6][R28.64], R30 ;  /* 0x0000001e1c007986 */ /* 0x0003e4000c101506 */
.L_x_74:
[----:B------:R-:W-:Y:S05]  /*1300*/  BSYNC.RECONVERGENT B0 ;  /* 0x0000000000007941 */ /* 0x000fea0003800200 */
.L_x_73:
[C---:B-1----:R-:W-:Y:S01]  /*1310*/  IMAD R28, R34.reuse, 0x3, RZ ;  /* 0x00000003221c7824 */ /* 0x042fe200078e02ff */
[-C--:B------:R-:W-:Y:S01]  /*1320*/  LEA R25, P1, R34, R35.reuse, 0x1 ;  /* 0x0000002322197211 */ /* 0x080fe200078208ff */
[----:B------:R-:W-:Y:S05]  /*1330*/  WARPSYNC.ALL ;  /* 0x0000000000007948 */ /* 0x000fea0003800000 */
[----:B------:R-:W-:Y:S01]  /*1340*/  IADD3 R31, P2, PT, R28, R35, RZ ;  /* 0x000000231c1f7210 */ /* 0x000fe20007f5e0ff */
[----:B------:R-:W-:Y:S01]  /*1350*/  IMAD.MOV.U32 R49, RZ, RZ, R46 ;  /* 0x000000ffff317224 */ /* 0x000fe200078e002e */
[----:B------:R-:W-:Y:S02]  /*1360*/  ISETP.GE.U32.AND P0, PT, R25, R26, PT ;  /* 0x0000001a1900720c */ /* 0x000fe40003f06070 */
[----:B------:R-:W-:-:S02]  /*1370*/  IADD3.X R28, PT, PT, RZ, R36, RZ, P1, !PT ;  /* 0x00000024ff1c7210 */ /* 0x000fc40000ffe4ff */
[----:B------:R-:W-:Y:S01]  /*1380*/  ISETP.GE.U32.AND P1, PT, R31, R26, PT ;  /* 0x0000001a1f00720c */ /* 0x000fe20003f26070 */
[----:B------:R-:W-:Y:S01]  /*1390*/  IMAD.X R26, RZ, RZ, R36, P2 ;  /* 0x000000ffff1a7224 */ /* 0x000fe200010e0624 */
[----:B------:R-:W-:-:S04]  /*13a0*/  ISETP.GE.AND.EX P0, PT, R28, R27, PT, P0 ;  /* 0x0000001b1c00720c */ /* 0x000fc80003f06300 */
[----:B------:R-:W-:-:S09]  /*13b0*/  ISETP.GE.AND.EX P1, PT, R26, R27, PT, P1 ;  /* 0x0000001b1a00720c */ /* 0x000fd20003f26310 */
[----:B------:R-:W1:Y:S08]  /*13c0*/  @!P0 LDC R30, c[0x0][0x3b0] ;  /* 0x0000ec00ff1e8b82 */ /* 0x000e700000000800 */
[----:B------:R-:W2:Y:S08]  /*13d0*/  @!P0 LDC.64 R26, c[0x0][0x3a8] ;  /* 0x0000ea00ff1a8b82 */ /* 0x000eb00000000a00 */
[----:B0-----:R-:W0:Y:S01]  /*13e0*/  @!P1 LDC R32, c[0x0][0x3b0] ;  /* 0x0000ec00ff209b82 */ /* 0x001e220000000800 */
[----:B-1----:R-:W-:-:S07]  /*13f0*/  @!P0 IMAD R25, R25, R30, RZ ;  /* 0x0000001e19198224 */ /* 0x002fce00078e02ff */
[----:B------:R-:W1:Y:S01]  /*1400*/  @!P1 LDC.64 R28, c[0x0][0x3a8] ;  /* 0x0000ea00ff1c9b82 */ /* 0x000e620000000a00 */
[----:B--2---:R-:W-:-:S04]  /*1410*/  @!P0 IADD3 R26, P2, PT, R25, R26, RZ ;  /* 0x0000001a191a8210 */ /* 0x004fc80007f5e0ff */
[----:B------:R-:W-:Y:S02]  /*1420*/  @!P0 LEA.HI.X.SX32 R27, R25, R27, 0x1, P2 ;  /* 0x0000001b191b8211 */ /* 0x000fe400010f0eff */
[----:B------:R-:W-:Y:S01]  /*1430*/  PRMT R25, R44, 0x7632, R25 ;  /* 0x000076322c197816 */ /* 0x000fe20000000019 */
[----:B0-----:R-:W-:Y:S02]  /*1440*/  @!P1 IMAD R30, R31, R32, RZ ;  /* 0x000000201f1e9224 */ /* 0x001fe400078e02ff */
[----:B------:R0:W-:Y:S01]  /*1450*/  @!P0 STG.E.U16 desc[UR6][R26.64], R44 ;  /* 0x0000002c1a008986 */ /* 0x0001e2000c101506 */
[----:B------:R-:W-:Y:S02]  /*1460*/  IADD3 R35, P0, PT, R40, R35, RZ ;  /* 0x0000002328237210 */ /* 0x000fe40007f1e0ff */
[----:B------:R-:W-:-:S03]  /*1470*/  MOV R32, R24 ;  /* 0x0000001800207202 */ /* 0x000fc60000000f00 */
[----:B------:R-:W-:Y:S01]  /*1480*/  IMAD.X R36, RZ, RZ, R36, P0 ;  /* 0x000000ffff247224 */ /* 0x000fe200000e0624 */
[----:B------:R-:W-:Y:S02]  /*1490*/  ISETP.GE.U32.AND P0, PT, R35, R22, PT ;  /* 0x000000162300720c */ /* 0x000fe40003f06070 */
[----:B-1----:R-:W-:Y:S02]  /*14a0*/  @!P1 IADD3 R28, P3, PT, R30, R28, RZ ;  /* 0x0000001c1e1c9210 */ /* 0x002fe40007f7e0ff */
[----:B------:R-:W-:Y:S02]  /*14b0*/  ISETP.GE.AND.EX P0, PT, R36, R43, PT, P0 ;  /* 0x0000002b2400720c */ /* 0x000fe40003f06300 */
[----:B------:R-:W-:Y:S01]  /*14c0*/  @!P1 LEA.HI.X.SX32 R29, R30, R29, 0x1, P3 ;  /* 0x0000001d1e1d9211 */ /* 0x000fe200018f0eff */
[----:B------:R-:W-:-:S04]  /*14d0*/  IMAD.MOV.U32 R30, RZ, RZ, R47 ;  /* 0x000000ffff1e7224 */ /* 0x000fc800078e002f */
[----:B------:R0:W-:Y:S01]  /*14e0*/  @!P1 STG.E.U16 desc[UR6][R28.64], R25 ;  /* 0x000000191c009986 */ /* 0x0001e2000c101506 */
[----:B------:R-:W-:Y:S06]  /*14f0*/  BAR.SYNC.DEFER_BLOCKING 0x0 ;  /* 0x0000000000007b1d */ /* 0x000fec0000010000 */
[----:B------:R-:W-:Y:S05]  /*1500*/  @!P0 BRA `(.L_x_75) ;  /* 0xfffffff400088947 */ /* 0x000fea000383ffff */
[----:B------:R-:W-:Y:S05]  /*1510*/  EXIT ;  /* 0x000000000000794d */ /* 0x000fea0003800000 */
        .weak           $__internal_3_$__cuda_sm20_div_s64
        .type           $__internal_3_$__cuda_sm20_div_s64,@function
        .size           $__internal_3_$__cuda_sm20_div_s64,(.L_x_399 - $__internal_3_$__cuda_sm20_div_s64)
$__internal_3_$__cuda_sm20_div_s64:
        /* <DEDUP_REMOVED lines=11> */
[----:B------:R-:W-:-:S05]  /*15d0*/  IADD3 R31, P0, PT, RZ, -R22, RZ ;  /* 0x80000016ff1f7210 */ /* 0x000fca0007f1e0ff */
[----:B------:R-:W-:-:S04]  /*15e0*/  IMAD.HI.U32 R22, R24, R31, RZ ;  /* 0x0000001f18167227 */ /* 0x000fc800078e00ff */
[----:B------:R-:W-:Y:S01]  /*15f0*/  IMAD.X R33, RZ, RZ, ~R23, P0 ;  /* 0x000000ffff217224 */ /* 0x000fe200000e0e17 */
[----:B------:R-:W-:-:S03]  /*1600*/  MOV R23, R24 ;  /* 0x0000001800177202 */ /* 0x000fc60000000f00 */
        /* <DEDUP_REMOVED lines=20> */
[----:B------:R-:W-:Y:S02]  /*1750*/  IADD3 R24, P3, PT, R23, R22, RZ ;  /* 0x0000001617187210 */ /* 0x000fe40007f7e0ff */
[----:B------:R-:W-:Y:S02]  /*1760*/  IADD3.X R23, PT, PT, R44, R27, RZ, P0, !PT ;  /* 0x0000001b2c177210 */ /* 0x000fe400007fe4ff */
[----:B------:R-:W-:Y:S01]  /*1770*/  SEL R27, R26, UR5, !P1 ;  /* 0x000000051a1b7c07 */ /* 0x000fe2000c800000 */
[----:B------:R-:W-:Y:S01]  /*1780*/  IMAD.HI.U32 R22, R24, R25, RZ ;  /* 0x0000001918167227 */ /* 0x000fe200078e00ff */
[----:B------:R-:W-:-:S03]  /*1790*/  IADD3.X R26, PT, PT, RZ, RZ, R23, P3, P2 ;  /* 0x000000ffff1a7210 */ /* 0x000fc60001fe4417 */
[----:B------:R-:W-:Y:S02]  /*17a0*/  IMAD.MOV.U32 R23, RZ, RZ, RZ ;  /* 0x000000ffff177224 */ /* 0x000fe400078e00ff */
[-C--:B------:R-:W-:Y:S02]  /*17b0*/  IMAD R31, R26, R27.reuse, RZ ;  /* 0x0000001b1a1f7224 */ /* 0x080fe400078e02ff */
[----:B------:R-:W-:-:S04]  /*17c0*/  IMAD.WIDE.U32 R22, R24, R27, R22 ;  /* 0x0000001b18167225 */ /* 0x000fc800078e0016 */
[----:B------:R-:W-:-:S04]  /*17d0*/  IMAD.HI.U32 R22, P0, R26, R25, R22 ;  /* 0x000000191a167227 */ /* 0x000fc80007800016 */
[----:B------:R-:W-:Y:S01]  /*17e0*/  IMAD.HI.U32 R26, R26, R27, RZ ;  /* 0x0000001b1a1a7227 */ /* 0x000fe200078e00ff */
[----:B------:R-:W-:-:S04]  /*17f0*/  IADD3 R31, P2, PT, R31, R22, RZ ;  /* 0x000000161f1f7210 */ /* 0x000fc80007f5e0ff */
[----:B------:R-:W-:-:S05]  /*1800*/  IADD3.X R22, PT, PT, R26, RZ, RZ, P0, !PT ;  /* 0x000000ff1a167210 */ /* 0x000fca00007fe4ff */
        /* <DEDUP_REMOVED lines=11> */
[----:B------:R-:W-:Y:S01]  /*18c0*/  SEL R23, R23, R43, P0 ;  /* 0x0000002b17177207 */ /* 0x000fe20000000000 */
[----:B------:R-:W-:Y:S01]  /*18d0*/  HFMA2 R43, -RZ, RZ, 0, 0 ;  /* 0x00000000ff2b7431 */ /* 0x000fe200000001ff */
        /* <DEDUP_REMOVED lines=11> */
[----:B------:R-:W-:Y:S01]  /*1990*/  SEL R26, R23, R26, !P1 ;  /* 0x0000001a171a7207 */ /* 0x000fe20004800000 */
[----:B------:R-:W-:Y:S01]  /*19a0*/  IMAD.X R22, RZ, RZ, ~R27, P2 ;  /* 0x000000ffff167224 */ /* 0x000fe200010e0e1b */
[----:B------:R-:W-:-:S04]  /*19b0*/  ISETP.NE.AND.EX P0, PT, RZ, RZ, PT, P0 ;  /* 0x000000ffff00720c */ /* 0x000fc80003f05300 */
[----:B------:R-:W-:Y:S02]  /*19c0*/  SEL R27, R22, R27, !P1 ;  /* 0x0000001b161b7207 */ /* 0x000fe40004800000 */
[----:B------:R-:W-:Y:S02]  /*19d0*/  SEL R26, R26, 0xffffffff, P0 ;  /* 0xffffffff1a1a7807 */ /* 0x000fe40000000000 */
[----:B------:R-:W-:Y:S01]  /*19e0*/  SEL R27, R27, 0xffffffff, P0 ;  /* 0xffffffff1b1b7807 */ /* 0x000fe20000000000 */
[----:B------:R-:W-:Y:S06]  /*19f0*/  RET.REL.NODEC R42 `(_ZN2at6native60_GLOBAL__N__2075b504_27_DistributionCauchyKernel_cu_d62eea8743distribution_elementwise_grid_stride_kernelIfLi4EZNS0_9templates4cuda21uniform_and_transformIN3c108BFloat16EfPNS_17CUDAGeneratorImplEZZZNS4_13cauchy_kernelIS9_EEvRNS_18TensorIteratorBaseEddT_ENKUlvE_clEvENKUlvE2_clEvEUlfE_EEvSC_T1_T2_EUlP24curandStatePhilox4_32_10E_ZNS1_27distribution_nullary_kernelIS7_f7double2S9_SL_SG_EEvSC_SI_RKT3_T4_EUlifE_EEvlNS_15PhiloxCudaStateESH_SI_) ;  /* 0xffffffe42a807950 */ /* 0x000fec0003c3ffff */
.L_x_76:
        /* <DEDUP_REMOVED lines=16> */
.L_x_399:


//--------------------- .text._ZN2at6native60_GLOBAL__N__2075b504_27_DistributionCauchyKernel_cu_d62eea8743distribution_elementwise_grid_stride_kernelIfLi4EZNS0_9templates4cuda21uniform_and_transformIN3c104HalfEfPNS_17CUDAGeneratorImplEZZZNS4_13cauchy_kernelIS9_EEvRNS_18TensorIteratorBaseEddT_ENKUlvE_clEvENKUlvE1_clEvEUlfE_EEvSC_T1_T2_EUlP24curandStatePhilox4_32_10E0_ZNS1_27distribution_nullary_kernelIS7_f6float4S9_SL_SG_EEvSC_SI_RKT3_T4_EUlifE0_EEvlNS_15PhiloxCudaStateESH_SI_ --------------------------
	.section	.text._ZN2at6native60_GLOBAL__N__2075b504_27_DistributionCauchyKernel_cu_d62eea8743distribution_elementwise_grid_stride_kernelIfLi4EZNS0_9templates4cuda21uniform_and_transformIN3c104HalfEfPNS_17CUDAGeneratorImplEZZZNS4_13cauchy_kernelIS9_EEvRNS_18TensorIteratorBaseEddT_ENKUlvE_clEvENKUlvE1_clEvEUlfE_EEvSC_T1_T2_EUlP24curandStatePhilox4_32_10E0_ZNS1_27distribution_nullary_kernelIS7_f6float4S9_SL_SG_EEvSC_SI_RKT3_T4_EUlifE0_EEvlNS_15PhiloxCudaStateESH_SI_,"ax",@progbits
	.align	128
.text._ZN2at6native60_GLOBAL__N__2075b504_27_DistributionCauchyKernel_cu_d62eea8743distribution_elementwise_grid_stride_kernelIfLi4EZNS0_9templates4cuda21uniform_and_transformIN3c104HalfEfPNS_17CUDAGeneratorImplEZZZNS4_13cauchy_kernelIS9_EEvRNS_18TensorIteratorBaseEddT_ENKUlvE_clEvENKUlvE1_clEvEUlfE_EEvSC_T1_T2_EUlP24curandStatePhilox4_32_10E0_ZNS1_27distribution_nullary_kernelIS7_f6float4S9_SL_SG_EEvSC_SI_RKT3_T4_EUlifE0_EEvlNS_15PhiloxCudaStateESH_SI_:
        .type           _ZN2at6native60_GLOBAL__N__2075b504_27_DistributionCauchyKernel_cu_d62eea8743distribution_elementwise_grid_stride_kernelIfLi4EZNS0_9templates4cuda21uniform_and_transformIN3c104HalfEfPNS_17CUDAGeneratorImplEZZZNS4_13cauchy_kernelIS9_EEvRNS_18TensorIteratorBaseEddT_ENKUlvE_clEvENKUlvE1_clEvEUlfE_EEvSC_T1_T2_EUlP24curandStatePhilox4_32_10E0_ZNS1_27distribution_nullary_kernelIS7_f6float4S9_SL_SG_EEvSC_SI_RKT3_T4_EUlifE0_EEvlNS_15PhiloxCudaStateESH_SI_,@function
        .size           _ZN2at6native60_GLOBAL__N__2075b504_27_DistributionCauchyKernel_cu_d62eea8743distribution_elementwise_grid_stride_kernelIfLi4EZNS0_9templates4cuda21uniform_and_transformIN3c104HalfEfPNS_17CUDAGeneratorImplEZZZNS4_13cauchy_kernelIS9_EEvRNS_18TensorIteratorBaseEddT_ENKUlvE_clEvENKUlvE1_clEvEUlfE_EEvSC_T1_T2_EUlP24curandStatePhilox4_32_10E0_ZNS1_27distribution_nullary_kernelIS7_f6float4S9_SL_SG_EEvSC_SI_RKT3_T4_EUlifE0_EEvlNS_15PhiloxCudaStateESH_SI_,(.L_x_401 - _ZN2at6native60_GLOBAL__N__2075b504_27_DistributionCauchyKernel_cu_d62eea8743distribution_elementwise_grid_stride_kernelIfLi4EZNS0_9templates4cuda21uniform_and_transformIN3c104HalfEfPNS_17CUDAGeneratorImplEZZZNS4_13cauchy_kernelIS9_EEvRNS_18TensorIteratorBaseEddT_ENKUlvE_clEvENKUlvE1_clEvEUlfE_EEvSC_T1_T2_EUlP24curandStatePhilox4_32_10E0_ZNS1_27distribution_nullary_kernelIS7_f6float4S9_SL_SG_EEvSC_SI_RKT3_T4_EUlifE0_EEvlNS_15PhiloxCudaStateESH_SI_)
        .other          _ZN2at6native60_GLOBAL__N__2075b504_27_DistributionCauchyKernel_cu_d62eea8743distribution_elementwise_grid_stride_kernelIfLi4EZNS0_9templates4cuda21uniform_and_transformIN3c104HalfEfPNS_17CUDAGeneratorImplEZZZNS4_13cauchy_kernelIS9_EEvRNS_18TensorIteratorBaseEddT_ENKUlvE_clEvENKUlvE1_clEvEUlfE_EEvSC_T1_T2_EUlP24curandStatePhilox4_32_10E0_ZNS1_27distribution_nullary_kernelIS7_f6float4S9_SL_SG_EEvSC_SI_RKT3_T4_EUlifE0_EEvlNS_15PhiloxCudaStateESH_SI_,@"STO_CUDA_ENTRY STV_DEFAULT"
_ZN2at6native60_GLOBAL__N__2075b504_27_DistributionCauchyKernel_cu_d62eea8743distribution_elementwise_grid_stride_kernelIfLi4EZNS0_9templates4cuda21uniform_and_transformIN3c104HalfEfPNS_17CUDAGeneratorImplEZZZNS4_13cauchy_kernelIS9_EEvRNS_18TensorIteratorBaseEddT_ENKUlvE_clEvENKUlvE1_clEvEUlfE_EEvSC_T1_T2_EUlP24curandStatePhilox4_32_10E0_ZNS1_27distribution_nullary_kernelIS7_f6float4S9_SL_SG_EEvSC_SI_RKT3_T4_EUlifE0_EEvlNS_15PhiloxCudaStateESH_SI_:
        /* <DEDUP_REMOVED lines=114> */
.L_x_77:
[----:B------:R-:W-:-:S07]  /*0720*/  MOV R30, 0x740 ;  /* 0x00000740001e7802 */ /* 0x000fce0000000f00 */
[----:B------:R-:W-:Y:S05]  /*0730*/  CALL.REL.NOINC `($__internal_4_$__cuda_sm20_div_s64) ;  /* 0x0000004c00b07944 */ /* 0x000fea0003c00000 */
.L_x_78:
        /* <DEDUP_REMOVED lines=84> */
.L_x_101:
        /* <DEDUP_REMOVED lines=13> */
.L_x_80:
[----:B0-----:R-:W-:Y:S05]  /*0d50*/  BSYNC.RECONVERGENT B0 ;  /* 0x0000000000007941 */ /* 0x001fea0003800200 */
.L_x_79:
        /* <DEDUP_REMOVED lines=62> */
.L_x_81:
        /* <DEDUP_REMOVED lines=9> */
.L_x_82:
        /* <DEDUP_REMOVED lines=38> */
[----:B------:R-:W-:-:S05]  /*1430*/  F2FP.F16.F32.PACK_AB R47, RZ, R47 ;  /* 0x0000002fff2f723e */ /* 0x000fca00000000ff */
[----:B0-----:R0:W-:Y:S02]  /*1440*/  STG.E.U16 desc[UR76][R34.64], R47 ;  /* 0x0000002f22007986 */ /* 0x0011e4000c10154c */
.L_x_85:
[----:B------:R-:W-:Y:S05]  /*1450*/  BSYNC.RECONVERGENT B0 ;  /* 0x0000000000007941 */ /* 0x000fea0003800200 */
.L_x_84:
        /* <DEDUP_REMOVED lines=15> */
.L_x_87:
[----:B------:R-:W-:Y:S05]  /*1550*/  BSYNC.RECONVERGENT B0 ;  /* 0x0000000000007941 */ /* 0x000fea0003800200 */
.L_x_86:
        /* <DEDUP_REMOVED lines=15> */
.L_x_89:
[----:B------:R-:W-:Y:S05]  /*1650*/  BSYNC.RECONVERGENT B0 ;  /* 0x0000000000007941 */ /* 0x000fea0003800200 */
.L_x_88:
        /* <DEDUP_REMOVED lines=13> */
[----:B0-----:R3:W-:Y:S01]  /*1730*/  STG.E.U16 desc[UR76][R34.64], R43 ;  /* 0x0000002b22007986 */ /* 0x0017e2000c10154c */
[----:B------:R-:W-:Y:S05]  /*1740*/  BRA `(.L_x_90) ;  /* 0x0000003c00807947 */ /* 0x000fea0003800000 */
.L_x_83:
        /* <DEDUP_REMOVED lines=232> */
.L_x_93:
        /* <DEDUP_REMOVED lines=11> */
[----:B------:R-:W-:Y:S02]  /*2680*/  F2FP.F16.F32.PACK_AB R45, RZ, R35 ;  /* 0x00000023ff2d723e */ /* 0x000fe400000000ff */
[----:B------:R-:W-:-:S05]  /*2690*/  IADD3.X R35, PT, PT, RZ, R29, RZ, P0, !PT ;  /* 0x0000001dff237210 */ /* 0x000fca00007fe4ff */
[----:B------:R0:W-:Y:S02]  /*26a0*/  STG.E.U16 desc[UR76][R34.64], R45 ;  /* 0x0000002d22007986 */ /* 0x0001e4000c10154c */
.L_x_92:
[----:B------:R-:W-:Y:S05]  /*26b0*/  BSYNC.RECONVERGENT B0 ;  /* 0x0000000000007941 */ /* 0x000fea0003800200 */
.L_x_91:
        /* <DEDUP_REMOVED lines=234> */
.L_x_96:
        /* <DEDUP_REMOVED lines=14> */
.L_x_95:
[----:B------:R-:W-:Y:S05]  /*3640*/  BSYNC.RECONVERGENT B0 ;  /* 0x0000000000007941 */ /* 0x000fea0003800200 */
.L_x_94:
        /* <DEDUP_REMOVED lines=234> */
.L_x_99:
        /* <DEDUP_REMOVED lines=11> */
[----:B------:R-:W-:Y:S01]  /*45a0*/  F2FP.F16.F32.PACK_AB R42, RZ, R35 ;  /* 0x00000023ff2a723e */ /* 0x000fe200000000ff */
[----:B------:R-:W-:-:S05]  /*45b0*/  IMAD.X R35, RZ, RZ, R29, P0 ;  /* 0x000000ffff237224 */ /* 0x000fca00000e061d */
[----:B------:R0:W-:Y:S02]  /*45c0*/  STG.E.U16 desc[UR76][R34.64], R42 ;  /* 0x0000002a22007986 */ /* 0x0001e4000c10154c */
.L_x_98:
[----:B------:R-:W-:Y:S05]  /*45d0*/  BSYNC.RECONVERGENT B0 ;  /* 0x0000000000007941 */ /* 0x000fea0003800200 */
.L_x_97:
        /* <DEDUP_REMOVED lines=233> */
.L_x_100:
        /* <DEDUP_REMOVED lines=14> */
.L_x_90:
        /* <DEDUP_REMOVED lines=11> */
        .weak           $__internal_4_$__cuda_sm20_div_s64
        .type           $__internal_4_$__cuda_sm20_div_s64,@function
        .size           $__internal_4_$__cuda_sm20_div_s64,(.L_x_401 - $__internal_4_$__cuda_sm20_div_s64)
$__internal_4_$__cuda_sm20_div_s64:
        /* <DEDUP_REMOVED lines=77> */
[----:B------:R-:W-:Y:S06]  /*5ad0*/  RET.REL.NODEC R30 `(_ZN2at6native60_GLOBAL__N__2075b504_27_DistributionCauchyKernel_cu_d62eea8743distribution_elementwise_grid_stride_kernelIfLi4EZNS0_9templates4cuda21uniform_and_transformIN3c104HalfEfPNS_17CUDAGeneratorImplEZZZNS4_13cauchy_kernelIS9_EEvRNS_18TensorIteratorBaseEddT_ENKUlvE_clEvENKUlvE1_clEvEUlfE_EEvSC_T1_T2_EUlP24curandStatePhilox4_32_10E0_ZNS1_27distribution_nullary_kernelIS7_f6float4S9_SL_SG_EEvSC_SI_RKT3_T4_EUlifE0_EEvlNS_15PhiloxCudaStateESH_SI_) ;  /* 0xffffffa41e487950 */ /* 0x000fec0003c3ffff */
.L_x_102:
        /* <DEDUP_REMOVED lines=10> */
.L_x_401:


//--------------------- .text._ZN2at6native60_GLOBAL__N__2075b504_27_DistributionCauchyKernel_cu_d62eea8743distribution_elementwise_grid_stride_kernelIfLi4EZNS0_9templates4cuda21uniform_and_transformIN3c104HalfEfPNS_17CUDAGeneratorImplEZZZNS4_13cauchy_kernelIS9_EEvRNS_18TensorIteratorBaseEddT_ENKUlvE_clEvENKUlvE1_clEvEUlfE_EEvSC_T1_T2_EUlP24curandStatePhilox4_32_10E0_ZNS1_27distribution_nullary_kernelIS7_f6float4S9_SL_SG_EEvSC_SI_RKT3_T4_EUlifE_EEvlNS_15PhiloxCudaStateESH_SI_ --------------------------
	.section	.text._ZN2at6native60_GLOBAL__N__2075b504_27_DistributionCauchyKernel_cu_d62eea8743distribution_elementwise_grid_stride_kernelIfLi4EZNS0_9templates4cuda21uniform_and_transformIN3c104HalfEfPNS_17CUDAGeneratorImplEZZZNS4_13cauchy_kernelIS9_EEvRNS_18TensorIteratorBaseEddT_ENKUlvE_clEvENKUlvE1_clEvEUlfE_EEvSC_T1_T2_EUlP24curandStatePhilox4_32_10E0_ZNS1_27distribution_nullary_kernelIS7_f6float4S9_SL_SG_EEvSC_SI_RKT3_T4_EUlifE_EEvlNS_15PhiloxCudaStateESH_SI_,"ax",@progbits
	.align	128
.text._ZN2at6native60_GLOBAL__N__2075b504_27_DistributionCauchyKernel_cu_d62eea8743distribution_elementwise_grid_stride_kernelIfLi4EZNS0_9templates4cuda21uniform_and_transformIN3c104HalfEfPNS_17CUDAGeneratorImplEZZZNS4_13cauchy_kernelIS9_EEvRNS_18TensorIteratorBaseEddT_ENKUlvE_clEvENKUlvE1_clEvEUlfE_EEvSC_T1_T2_EUlP24curandStatePhilox4_32_10E0_ZNS1_27distribution_nullary_kernelIS7_f6float4S9_SL_SG_EEvSC_SI_RKT3_T4_EUlifE_EEvlNS_15PhiloxCudaStateESH_SI_:
        .type           _ZN2at6native60_GLOBAL__N__2075b504_27_DistributionCauchyKernel_cu_d62eea8743distribution_elementwise_grid_stride_kernelIfLi4EZNS0_9templates4cuda21uniform_and_transformIN3c104HalfEfPNS_17CUDAGeneratorImplEZZZNS4_13cauchy_kernelIS9_EEvRNS_18TensorIteratorBaseEddT_ENKUlvE_clEvENKUlvE1_clEvEUlfE_EEvSC_T1_T2_EUlP24curandStatePhilox4_32_10E0_ZNS1_27distribution_nullary_kernelIS7_f6float4S9_SL_SG_EEvSC_SI_RKT3_T4_EUlifE_EEvlNS_15PhiloxCudaStateESH_SI_,@function
        .size           _ZN2at6native60_GLOBAL__N__2075b504_27_DistributionCauchyKernel_cu_d62eea8743distribution_elementwise_grid_stride_kernelIfLi4EZNS0_9templates4cuda21uniform_and_transformIN3c104HalfEfPNS_17CUDAGeneratorImplEZZZNS4_13cauchy_kernelIS9_EEvRNS_18TensorIteratorBaseEddT_ENKUlvE_clEvENKUlvE1_clEvEUlfE_EEvSC_T1_T2_EUlP24curandStatePhilox4_32_10E0_ZNS1_27distribution_nullary_kernelIS7_f6float4S9_SL_SG_EEvSC_SI_RKT3_T4_EUlifE_EEvlNS_15PhiloxCudaStateESH_SI_,(.L_x_403 - _ZN2at6native60_GLOBAL__N__2075b504_27_DistributionCauchyKernel_cu_d62eea8743distribution_elementwise_grid_stride_kernelIfLi4EZNS0_9templates4cuda21uniform_and_transformIN3c104HalfEfPNS_17CUDAGeneratorImplEZZZNS4_13cauchy_kernelIS9_EEvRNS_18TensorIteratorBaseEddT_ENKUlvE_clEvENKUlvE1_clEvEUlfE_EEvSC_T1_T2_EUlP24curandStatePhilox4_32_10E0_ZNS1_27distribution_nullary_kernelIS7_f6float4S9_SL_SG_EEvSC_SI_RKT3_T4_EUlifE_EEvlNS_15PhiloxCudaStateESH_SI_)
        .other          _ZN2at6native60_GLOBAL__N__2075b504_27_DistributionCauchyKernel_cu_d62eea8743distribution_elementwise_grid_stride_kernelIfLi4EZNS0_9templates4cuda21uniform_and_transformIN3c104HalfEfPNS_17CUDAGeneratorImplEZZZNS4_13cauchy_kernelIS9_EEvRNS_18TensorIteratorBaseEddT_ENKUlvE_clEvENKUlvE1_clEvEUlfE_EEvSC_T1_T2_EUlP24curandStatePhilox4_32_10E0_ZNS1_27distribution_nullary_kernelIS7_f6float4S9_SL_SG_EEvSC_SI_RKT3_T4_EUlifE_EEvlNS_15PhiloxCudaStateESH_SI_,@"STO_CUDA_ENTRY STV_DEFAULT"
_ZN2at6native60_GLOBAL__N__2075b504_27_DistributionCauchyKernel_cu_d62eea8743distribution_elementwise_grid_stride_kernelIfLi4EZNS0_9templates4cuda21uniform_and_transformIN3c104HalfEfPNS_17CUDAGeneratorImplEZZZNS4_13cauchy_kernelIS9_EEvRNS_18TensorIteratorBaseEddT_ENKUlvE_clEvENKUlvE1_clEvEUlfE_EEvSC_T1_T2_EUlP24curandStatePhilox4_32_10E0_ZNS1_27distribution_nullary_kernelIS7_f6float4S9_SL_SG_EEvSC_SI_RKT3_T4_EUlifE_EEvlNS_15PhiloxCudaStateESH_SI_:
        /* <DEDUP_REMOVED lines=114> */
.L_x_103:
[----:B------:R-:W-:-:S07]  /*0720*/  MOV R30, 0x740 ;  /* 0x00000740001e7802 */ /* 0x000fce0000000f00 */
[----:B------:R-:W-:Y:S05]  /*0730*/  CALL.REL.NOINC `($__internal_5_$__cuda_sm20_div_s64) ;  /* 0x0000000c00107944 */ /* 0x000fea0003c00000 */
.L_x_104:
        /* <DEDUP_REMOVED lines=17> */
.L_x_116:
        /* <DEDUP_REMOVED lines=13> */
.L_x_106:
[----:B-12---:R-:W-:Y:S05]  /*0920*/  BSYNC.RECONVERGENT B0 ;  /* 0x0000000000007941 */ /* 0x006fea0003800200 */
.L_x_105:
        /* <DEDUP_REMOVED lines=51> */
.L_x_107:
        /* <DEDUP_REMOVED lines=9> */
.L_x_108:
        /* <DEDUP_REMOVED lines=33> */
[----:B------:R-:W-:Y:S02]  /*0f00*/  F2FP.F16.F32.PACK_AB R50, RZ, R50 ;  /* 0x00000032ff32723e */ /* 0x000fe400000000ff */
[----:B------:R-:W-:-:S05]  /*0f10*/  LEA.HI.X.SX32 R29, R29, UR9, 0x1, P2 ;  /* 0x000000091d1d7c11 */ /* 0x000fca00090f0eff */
[----:B------:R1:W-:Y:S03]  /*0f20*/  STG.E.U16 desc[UR6][R28.64], R50 ;  /* 0x000000321c007986 */ /* 0x0003e6000c101506 */
.L_x_110:
[----:B------:R-:W-:Y:S05]  /*0f30*/  BSYNC.RECONVERGENT B0 ;  /* 0x0000000000007941 */ /* 0x000fea0003800200 */
.L_x_109:
        /* <DEDUP_REMOVED lines=16> */
[----:B------:R-:W-:Y:S02]  /*1040*/  F2FP.F16.F32.PACK_AB R48, RZ, R29 ;  /* 0x0000001dff30723e */ /* 0x000fe400000000ff */
[----:B------:R-:W-:-:S05]  /*1050*/  LEA.HI.X.SX32 R29, R49, UR9, 0x1, P0 ;  /* 0x00000009311d7c11 */ /* 0x000fca00080f0eff */
[----:B------:R1:W-:Y:S02]  /*1060*/  STG.E.U16 desc[UR6][R28.64], R48 ;  /* 0x000000301c007986 */ /* 0x0003e4000c101506 */
.L_x_112:
[----:B------:R-:W-:Y:S05]  /*1070*/  BSYNC.RECONVERGENT B0 ;  /* 0x0000000000007941 */ /* 0x000fea0003800200 */
.L_x_111:
        /* <DEDUP_REMOVED lines=19> */
.L_x_114:
[----:B------:R-:W-:Y:S05]  /*11b0*/  BSYNC.RECONVERGENT B0 ;  /* 0x0000000000007941 */ /* 0x000fea0003800200 */
.L_x_113:
        /* <DEDUP_REMOVED lines=17> */
.L_x_115:
        /* <DEDUP_REMOVED lines=11> */
        .weak           $__internal_5_$__cuda_sm20_div_s64
        .type           $__internal_5_$__cuda_sm20_div_s64,@function
        .size           $__internal_5_$__cuda_sm20_div_s64,(.L_x_403 - $__internal_5_$__cuda_sm20_div_s64)
$__internal_5_$__cuda_sm20_div_s64:
        /* <DEDUP_REMOVED lines=77> */
[----:B------:R-:W-:Y:S06]  /*1850*/  RET.REL.NODEC R30 `(_ZN2at6native60_GLOBAL__N__2075b504_27_DistributionCauchyKernel_cu_d62eea8743distribution_elementwise_grid_stride_kernelIfLi4EZNS0_9templates4cuda21uniform_and_transformIN3c104HalfEfPNS_17CUDAGeneratorImplEZZZNS4_13cauchy_kernelIS9_EEvRNS_18TensorIteratorBaseEddT_ENKUlvE_clEvENKUlvE1_clEvEUlfE_EEvSC_T1_T2_EUlP24curandStatePhilox4_32_10E0_ZNS1_27distribution_nullary_kernelIS7_f6float4S9_SL_SG_EEvSC_SI_RKT3_T4_EUlifE_EEvlNS_15PhiloxCudaStateESH_SI_) ;  /* 0xffffffe41ee87950 */ /* 0x000fec0003c3ffff */
.L_x_117:
        /* <DEDUP_REMOVED lines=10> */
.L_x_403:


//--------------------- .text._ZN2at6native60_GLOBAL__N__2075b504_27_DistributionCauchyKernel_cu_d62eea8743distribution_elementwise_grid_stride_kernelIfLi4EZNS0_9templates4cuda21uniform_and_transformIN3c104HalfEfPNS_17CUDAGeneratorImplEZZZNS4_13cauchy_kernelIS9_EEvRNS_18TensorIteratorBaseEddT_ENKUlvE_clEvENKUlvE1_clEvEUlfE_EEvSC_T1_T2_EUlP24curandStatePhilox4_32_10E_ZNS1_27distribution_nullary_kernelIS7_f7double2S9_SL_SG_EEvSC_SI_RKT3_T4_EUlifE0_EEvlNS_15PhiloxCudaStateESH_SI_ --------------------------
	.section	.text._ZN2at6native60_GLOBAL__N__2075b504_27_DistributionCauchyKernel_cu_d62eea8743distribution_elementwise_grid_stride_kernelIfLi4EZNS0_9templates4cuda21uniform_and_transformIN3c104HalfEfPNS_17CUDAGeneratorImplEZZZNS4_13cauchy_kernelIS9_EEvRNS_18TensorIteratorBaseEddT_ENKUlvE_clEvENKUlvE1_clEvEUlfE_EEvSC_T1_T2_EUlP24curandStatePhilox4_32_10E_ZNS1_27distribution_nullary_kernelIS7_f7double2S9_SL_SG_EEvSC_SI_RKT3_T4_EUlifE0_EEvlNS_15PhiloxCudaStateESH_SI_,"ax",@progbits
	.align	128
.text._ZN2at6native60_GLOBAL__N__2075b504_27_DistributionCauchyKernel_cu_d62eea8743distribution_elementwise_grid_stride_kernelIfLi4EZNS0_9templates4cuda21uniform_and_transformIN3c104HalfEfPNS_17CUDAGeneratorImplEZZZNS4_13cauchy_kernelIS9_EEvRNS_18TensorIteratorBaseEddT_ENKUlvE_clEvENKUlvE1_clEvEUlfE_EEvSC_T1_T2_EUlP24curandStatePhilox4_32_10E_ZNS1_27distribution_nullary_kernelIS7_f7double2S9_SL_SG_EEvSC_SI_RKT3_T4_EUlifE0_EEvlNS_15PhiloxCudaStateESH_SI_:
        .type           _ZN2at6native60_GLOBAL__N__2075b504_27_DistributionCauchyKernel_cu_d62eea8743distribution_elementwise_grid_stride_kernelIfLi4EZNS0_9templates4cuda21uniform_and_transformIN3c104HalfEfPNS_17CUDAGeneratorImplEZZZNS4_13cauchy_kernelIS9_EEvRNS_18TensorIteratorBaseEddT_ENKUlvE_clEvENKUlvE1_clEvEUlfE_EEvSC_T1_T2_EUlP24curandStatePhilox4_32_10E_ZNS1_27distribution_nullary_kernelIS7_f7double2S9_SL_SG_EEvSC_SI_RKT3_T4_EUlifE0_EEvlNS_15PhiloxCudaStateESH_SI_,@function
        .size           _ZN2at6native60_GLOBAL__N__2075b504_27_DistributionCauchyKernel_cu_d62eea8743distribution_elementwise_grid_stride_kernelIfLi4EZNS0_9templates4cuda21uniform_and_transformIN3c104HalfEfPNS_17CUDAGeneratorImplEZZZNS4_13cauchy_kernelIS9_EEvRNS_18TensorIteratorBaseEddT_ENKUlvE_clEvENKUlvE1_clEvEUlfE_EEvSC_T1_T2_EUlP24curandStatePhilox4_32_10E_ZNS1_27distribution_nullary_kernelIS7_f7double2S9_SL_SG_EEvSC_SI_RKT3_T4_EUlifE0_EEvlNS_15PhiloxCudaStateESH_SI_,(.L_x_405 - _ZN2at6native60_GLOBAL__N__2075b504_27_DistributionCauchyKernel_cu_d62eea8743distribution_elementwise_grid_stride_kernelIfLi4EZNS0_9templates4cuda21uniform_and_transformIN3c104HalfEfPNS_17CUDAGeneratorImplEZZZNS4_13cauchy_kernelIS9_EEvRNS_18TensorIteratorBaseEddT_ENKUlvE_clEvENKUlvE1_clEvEUlfE_EEvSC_T1_T2_EUlP24curandStatePhilox4_32_10E_ZNS1_27distribution_nullary_kernelIS7_f7double2S9_SL_SG_EEvSC_SI_RKT3_T4_EUlifE0_EEvlNS_15PhiloxCudaStateESH_SI_)
        .other          _ZN2at6native60_GLOBAL__N__2075b504_27_DistributionCauchyKernel_cu_d62eea8743distribution_elementwise_grid_stride_kernelIfLi4EZNS0_9templates4cuda21uniform_and_transformIN3c104HalfEfPNS_17CUDAGeneratorImplEZZZNS4_13cauchy_kernelIS9_EEvRNS_18TensorIteratorBaseEddT_ENKUlvE_clEvENKUlvE1_clEvEUlfE_EEvSC_T1_T2_EUlP24curandStatePhilox4_32_10E_ZNS1_27distribution_nullary_kernelIS7_f7double2S9_SL_SG_EEvSC_SI_RKT3_T4_EUlifE0_EEvlNS_15PhiloxCudaStateESH_SI_,@"STO_CUDA_ENTRY STV_DEFAULT"
_ZN2at6native60_GLOBAL__N__2075b504_27_DistributionCauchyKernel_cu_d62eea8743distribution_elementwise_grid_stride_kernelIfLi4EZNS0_9templates4cuda21uniform_and_transformIN3c104HalfEfPNS_17CUDAGeneratorImplEZZZNS4_13cauchy_kernelIS9_EEvRNS_18TensorIteratorBaseEddT_ENKUlvE_clEvENKUlvE1_clEvEUlfE_EEvSC_T1_T2_EUlP24curandStatePhilox4_32_10E_ZNS1_27distribution_nullary_kernelIS7_f7double2S9_SL_SG_EEvSC_SI_RKT3_T4_EUlifE0_EEvlNS_15PhiloxCudaStateESH_SI_:
        /* <DEDUP_REMOVED lines=114> */
.L_x_118:
[----:B------:R-:W-:-:S07]  /*0720*/  MOV R24, 0x740 ;  /* 0x0000074000187802 */ /* 0x000fce0000000f00 */
[----:B------:R-:W-:Y:S05]  /*0730*/  CALL.REL.NOINC `($__internal_6_$__cuda_sm20_div_s64) ;  /* 0x0000005000b07944 */ /* 0x000fea0003c00000 */
.L_x_119:
        /* <DEDUP_REMOVED lines=66> */
[----:B------:R-:W-:Y:S01]  /*0b60*/  F2FP.F16.F32.PACK_AB R36, R37, R36 ;  /* 0x000000242524723e */ /* 0x000fe200000000ff */
        /* <DEDUP_REMOVED lines=10> */
[----:B------:R-:W-:Y:S02]  /*0c10*/  F2FP.F16.F32.PACK_AB R37, R28, R39 ;  /* 0x000000271c25723e */ /* 0x000fe400000000ff */
        /* <DEDUP_REMOVED lines=37> */
.L_x_140:
        /* <DEDUP_REMOVED lines=13> */
.L_x_121:
[----:B0-----:R-:W-:Y:S05]  /*0f40*/  BSYNC.RECONVERGENT B0 ;  /* 0x0000000000007941 */ /* 0x001fea0003800200 */
.L_x_120:
        /* <DEDUP_REMOVED lines=67> */
.L_x_122:
        /* <DEDUP_REMOVED lines=9> */
.L_x_123:
        /* <DEDUP_REMOVED lines=57> */
[----:B------:R-:W-:-:S05]  /*17a0*/  F2FP.F16.F32.PACK_AB R45, RZ, R45 ;  /* 0x0000002dff2d723e */ /* 0x000fca00000000ff */
[----:B-1----:R1:W-:Y:S02]  /*17b0*/  STG.E.U16 desc[UR76][R28.64], R45 ;  /* 0x0000002d1c007986 */ /* 0x0023e4000c10154c */
.L_x_126:
[----:B------:R-:W-:Y:S05]  /*17c0*/  BSYNC.RECONVERGENT B0 ;  /* 0x0000000000007941 */ /* 0x000fea0003800200 */
.L_x_125:
        /* <DEDUP_REMOVED lines=22> */
[----:B------:R-:W-:-:S05]  /*1930*/  F2FP.F16.F32.PACK_AB R31, RZ, R31 ;  /* 0x0000001fff1f723e */ /* 0x000fca00000000ff */
[----:B-1----:R3:W-:Y:S02]  /*1940*/  STG.E.U16 desc[UR76][R28.64], R31 ;  /* 0x0000001f1c007986 */ /* 0x0027e4000c10154c */
.L_x_128:
[----:B------:R-:W-:Y:S05]  /*1950*/  BSYNC.RECONVERGENT B0 ;  /* 0x0000000000007941 */ /* 0x000fea0003800200 */
.L_x_127:
        /* <DEDUP_REMOVED lines=10> */
.L_x_124:
        /* <DEDUP_REMOVED lines=241> */
.L_x_132:
        /* <DEDUP_REMOVED lines=11> */
[----:B------:R-:W-:Y:S01]  /*29c0*/  F2FP.F16.F32.PACK_AB R33, RZ, R29 ;  /* 0x0000001dff21723e */ /* 0x000fe200000000ff */
[----:B------:R-:W-:-:S05]  /*29d0*/  IMAD.X R29, RZ, RZ, R25, P0 ;  /* 0x000000ffff1d7224 */ /* 0x000fca00000e0619 */
[----:B------:R0:W-:Y:S02]  /*29e0*/  STG.E.U16 desc[UR76][R28.64], R33 ;  /* 0x000000211c007986 */ /* 0x0001e4000c10154c */
.L_x_131:
[----:B------:R-:W-:Y:S05]  /*29f0*/  BSYNC.RECONVERGENT B0 ;  /* 0x0000000000007941 */ /* 0x000fea0003800200 */
.L_x_130:
        /* <DEDUP_REMOVED lines=243> */
.L_x_135:
        /* <DEDUP_REMOVED lines=11> */
[----:B------:R-:W-:Y:S02]  /*39e0*/  F2FP.F16.F32.PACK_AB R31, RZ, R29 ;  /* 0x0000001dff1f723e */ /* 0x000fe400000000ff */
[----:B------:R-:W-:-:S05]  /*39f0*/  IADD3.X R29, PT, PT, RZ, R25, RZ, P0, !PT ;  /* 0x00000019ff1d7210 */ /* 0x000fca00007fe4ff */
[----:B------:R0:W-:Y:S02]  /*3a00*/  STG.E.U16 desc[UR76][R28.64], R31 ;  /* 0x0000001f1c007986 */ /* 0x0001e4000c10154c */
.L_x_134:
[----:B------:R-:W-:Y:S05]  /*3a10*/  BSYNC.RECONVERGENT B0 ;  /* 0x0000000000007941 */ /* 0x000fea0003800200 */
.L_x_133:
        /* <DEDUP_REMOVED lines=245> */
.L_x_138:
[----:B------:R-:W0:Y:S02]  /*4970*/  LDCU.64 UR48, c[0x0][0x540] ;  /* 0x0000a800ff3077ac */ /* 0x000e240008000a00 */
[----:B0-----:R-:W-:-:S04]  /*4980*/  IADD3 R30, P0, PT, R30, UR48, RZ ;  /* 0x000000301e1e7c10 */ /* 0x001fc8000ff1e0ff */
[----:B------:R-:W-:-:S05]  /*4990*/  IADD3.X R31, PT, PT, RZ, UR49, RZ, P0, !PT ;  /* 0x00000031ff1f7c10 */ /* 0x000fca00087fe4ff */
[----:B------:R0:W-:Y:S04]  /*49a0*/  STG.E.U16 desc[UR76][R30.64], R37 ;  /* 0x000000251e007986 */ /* 0x0001e8000c10154c */
.L_x_137:
[----:B------:R-:W-:Y:S05]  /*49b0*/  BSYNC.RECONVERGENT B0 ;  /* 0x0000000000007941 */ /* 0x000fea0003800200 */
.L_x_136:
        /* <DEDUP_REMOVED lines=244> */
.L_x_139:
[----:B------:R-:W0:Y:S01]  /*5900*/  LDCU.64 UR48, c[0x0][0x540] ;  /* 0x0000a800ff3077ac */ /* 0x000e220008000a00 */
[----:B------:R-:W-:Y:S02]  /*5910*/  PRMT R28, R37, 0x7632, R28 ;  /* 0x00007632251c7816 */ /* 0x000fe4000000001c */
[----:B0-----:R-:W-:-:S04]  /*5920*/  IADD3 R30, P0, PT, R30, UR48, RZ ;  /* 0x000000301e1e7c10 */ /* 0x001fc8000ff1e0ff */
[----:B------:R-:W-:-:S05]  /*5930*/  IADD3.X R31, PT, PT, RZ, UR49, RZ, P0, !PT ;  /* 0x00000031ff1f7c10 */ /* 0x000fca00087fe4ff */
[----:B------:R1:W-:Y:S04]  /*5940*/  STG.E.U16 desc[UR76][R30.64], R28 ;  /* 0x0000001c1e007986 */ /* 0x0003e8000c10154c */
.L_x_129:
        /* <DEDUP_REMOVED lines=11> */
        .weak           $__internal_6_$__cuda_sm20_div_s64
        .type           $__internal_6_$__cuda_sm20_div_s64,@function
        .size           $__internal_6_$__cuda_sm20_div_s64,(.L_x_405 - $__internal_6_$__cuda_sm20_div_s64)
$__internal_6_$__cuda_sm20_div_s64:
        /* <DEDUP_REMOVED lines=77> */
[----:B------:R-:W-:Y:S06]  /*5ed0*/  RET.REL.NODEC R24 `(_ZN2at6native60_GLOBAL__N__2075b504_27_DistributionCauchyKernel_cu_d62eea8743distribution_elementwise_grid_stride_kernelIfLi4EZNS0_9templates4cuda21uniform_and_transformIN3c104HalfEfPNS_17CUDAGeneratorImplEZZZNS4_13cauchy_kernelIS9_EEvRNS_18TensorIteratorBaseEddT_ENKUlvE_clEvENKUlvE1_clEvEUlfE_EEvSC_T1_T2_EUlP24curandStatePhilox4_32_10E_ZNS1_27distribution_nullary_kernelIS7_f7double2S9_SL_SG_EEvSC_SI_RKT3_T4_EUlifE0_EEvlNS_15PhiloxCudaStateESH_SI_) ;  /* 0xffffffa018487950 */ /* 0x000fec0003c3ffff */
.L_x_141:
        /* <DEDUP_REMOVED lines=10> */
.L_x_405:


//--------------------- .text._ZN2at6native60_GLOBAL__N__2075b504_27_DistributionCauchyKernel_cu_d62eea8743distribution_elementwise_grid_stride_kernelIfLi4EZNS0_9templates4cuda21uniform_and_transformIN3c104HalfEfPNS_17CUDAGeneratorImplEZZZNS4_13cauchy_kernelIS9_EEvRNS_18TensorIteratorBaseEddT_ENKUlvE_clEvENKUlvE1_clEvEUlfE_EEvSC_T1_T2_EUlP24curandStatePhilox4_32_10E_ZNS1_27distribution_nullary_kernelIS7_f7double2S9_SL_SG_EEvSC_SI_RKT3_T4_EUlifE_EEvlNS_15PhiloxCudaStateESH_SI_ --------------------------
	.section	.text._ZN2at6native60_GLOBAL__N__2075b504_27_DistributionCauchyKernel_cu_d62eea8743distribution_elementwise_grid_stride_kernelIfLi4EZNS0_9templates4cuda21uniform_and_transformIN3c104HalfEfPNS_17CUDAGeneratorImplEZZZNS4_13cauchy_kernelIS9_EEvRNS_18TensorIteratorBaseEddT_ENKUlvE_clEvENKUlvE1_clEvEUlfE_EEvSC_T1_T2_EUlP24curandStatePhilox4_32_10E_ZNS1_27distribution_nullary_kernelIS7_f7double2S9_SL_SG_EEvSC_SI_RKT3_T4_EUlifE_EEvlNS_15PhiloxCudaStateESH_SI_,"ax",@progbits
	.align	128
.text._ZN2at6native60_GLOBAL__N__2075b504_27_DistributionCauchyKernel_cu_d62eea8743distribution_elementwise_grid_stride_kernelIfLi4EZNS0_9templates4cuda21uniform_and_transformIN3c104HalfEfPNS_17CUDAGeneratorImplEZZZNS4_13cauchy_kernelIS9_EEvRNS_18TensorIteratorBaseEddT_ENKUlvE_clEvENKUlvE1_clEvEUlfE_EEvSC_T1_T2_EUlP24curandStatePhilox4_32_10E_ZNS1_27distribution_nullary_kernelIS7_f7double2S9_SL_SG_EEvSC_SI_RKT3_T4_EUlifE_EEvlNS_15PhiloxCudaStateESH_SI_:
        .type           _ZN2at6native60_GLOBAL__N__2075b504_27_DistributionCauchyKernel_cu_d62eea8743distribution_elementwise_grid_stride_kernelIfLi4EZNS0_9templates4cuda21uniform_and_transformIN3c104HalfEfPNS_17CUDAGeneratorImplEZZZNS4_13cauchy_kernelIS9_EEvRNS_18TensorIteratorBaseEddT_ENKUlvE_clEvENKUlvE1_clEvEUlfE_EEvSC_T1_T2_EUlP24curandStatePhilox4_32_10E_ZNS1_27distribution_nullary_kernelIS7_f7double2S9_SL_SG_EEvSC_SI_RKT3_T4_EUlifE_EEvlNS_15PhiloxCudaStateESH_SI_,@function
        .size           _ZN2at6native60_GLOBAL__N__2075b504_27_DistributionCauchyKernel_cu_d62eea8743distribution_elementwise_grid_stride_kernelIfLi4EZNS0_9templates4cuda21uniform_and_transformIN3c104HalfEfPNS_17CUDAGeneratorImplEZZZNS4_13cauchy_kernelIS9_EEvRNS_18TensorIteratorBaseEddT_ENKUlvE_clEvENKUlvE1_clEvEUlfE_EEvSC_T1_T2_EUlP24curandStatePhilox4_32_10E_ZNS1_27distribution_nullary_kernelIS7_f7double2S9_SL_SG_EEvSC_SI_RKT3_T4_EUlifE_EEvlNS_15PhiloxCudaStateESH_SI_,(.L_x_407 - _ZN2at6native60_GLOBAL__N__2075b504_27_DistributionCauchyKernel_cu_d62eea8743distribution_elementwise_grid_stride_kernelIfLi4EZNS0_9templates4cuda21uniform_and_transformIN3c104HalfEfPNS_17CUDAGeneratorImplEZZZNS4_13cauchy_kernelIS9_EEvRNS_18TensorIteratorBaseEddT_ENKUlvE_clEvENKUlvE1_clEvEUlfE_EEvSC_T1_T2_EUlP24curandStatePhilox4_32_10E_ZNS1_27distribution_nullary_kernelIS7_f7double2S9_SL_SG_EEvSC_SI_RKT3_T4_EUlifE_EEvlNS_15PhiloxCudaStateESH_SI_)
        .other          _ZN2at6native60_GLOBAL__N__2075b504_27_DistributionCauchyKernel_cu_d62eea8743distribution_elementwise_grid_stride_kernelIfLi4EZNS0_9templates4cuda21uniform_and_transformIN3c104HalfEfPNS_17CUDAGeneratorImplEZZZNS4_13cauchy_kernelIS9_EEvRNS_18TensorIteratorBaseEddT_ENKUlvE_clEvENKUlvE1_clEvEUlfE_EEvSC_T1_T2_EUlP24curandStatePhilox4_32_10E_ZNS1_27distribution_nullary_kernelIS7_f7double2S9_SL_SG_EEvSC_SI_RKT3_T4_EUlifE_EEvlNS_15PhiloxCudaStateESH_SI_,@"STO_CUDA_ENTRY STV_DEFAULT"
_ZN2at6native60_GLOBAL__N__2075b504_27_DistributionCauchyKernel_cu_d62eea8743distribution_elementwise_grid_stride_kernelIfLi4EZNS0_9templates4cuda21uniform_and_transformIN3c104HalfEfPNS_17CUDAGeneratorImplEZZZNS4_13cauchy_kernelIS9_EEvRNS_18TensorIteratorBaseEddT_ENKUlvE_clEvENKUlvE1_clEvEUlfE_EEvSC_T1_T2_EUlP24curandStatePhilox4_32_10E_ZNS1_27distribution_nullary_kernelIS7_f7double2S9_SL_SG_EEvSC_SI_RKT3_T4_EUlifE_EEvlNS_15PhiloxCudaStateESH_SI_:
        /* <DEDUP_REMOVED lines=112> */
.L_x_142:
[----:B------:R-:W-:-:S07]  /*0700*/  MOV R42, 0x720 ;  /* 0x00000720002a7802 */ /* 0x000fce0000000f00 */
[----:B------:R-:W-:Y:S05]  /*0710*/  CALL.REL.NOINC `($__internal_7_$__cuda_sm20_div_s64) ;  /* 0x0000000c00807944 */ /* 0x000fea0003c00000 */
.L_x_143:
        /* <DEDUP_REMOVED lines=32> */
[----:B--2-4-:R-:W-:-:S07]  /*0920*/  F2FP.F16.F32.PACK_AB R44, R29, R44 ;  /* 0x0000002c1d2c723e */ /* 0x014fce00000000ff */
.L_x_152:
        /* <DEDUP_REMOVED lines=13> */
.L_x_145:
[----:B------:R-:W-:Y:S05]  /*0a00*/  BSYNC.RECONVERGENT B0 ;  /* 0x0000000000007941 */ /* 0x000fea0003800200 */
.L_x_144:
        /* <DEDUP_REMOVED lines=51> */
.L_x_146:
        /* <DEDUP_REMOVED lines=9> */
.L_x_147:
        /* <DEDUP_REMOVED lines=47> */
[----:B------:R-:W-:-:S05]  /*10c0*/  F2FP.F16.F32.PACK_AB R53, RZ, R53 ;  /* 0x00000035ff35723e */ /* 0x000fca00000000ff */
[----:B------:R0:W-:Y:S02]  /*10d0*/  STG.E.U16 desc[UR6][R32.64], R53 ;  /* 0x0000003520007986 */ /* 0x0001e4000c101506 */
.L_x_149:
[----:B------:R-:W-:Y:S05]  /*10e0*/  BSYNC.RECONVERGENT B0 ;  /* 0x0000000000007941 */ /* 0x000fea0003800200 */
.L_x_148:
        /* <DEDUP_REMOVED lines=30> */
[----:B------:R-:W-:Y:S02]  /*12d0*/  F2FP.F16.F32.PACK_AB R30, RZ, R29 ;  /* 0x0000001dff1e723e */ /* 0x000fe400000000ff */
[----:B------:R-:W-:-:S05]  /*12e0*/  LEA.HI.X.SX32 R29, R51, UR11, 0x1, P0 ;  /* 0x0000000b331d7c11 */ /* 0x000fca00080f0eff */
[----:B------:R1:W-:Y:S02]  /*12f0*/  STG.E.U16 desc[UR6][R28.64], R30 ;  /* 0x0000001e1c007986 */ /* 0x0003e4000c101506 */
.L_x_151:
[----:B------:R-:W-:Y:S05]  /*1300*/  BSYNC.RECONVERGENT B0 ;  /* 0x0000000000007941 */ /* 0x000fea0003800200 */
.L_x_150:
        /* <DEDUP_REMOVED lines=33> */
        .weak           $__internal_7_$__cuda_sm20_div_s64
        .type           $__internal_7_$__cuda_sm20_div_s64,@function
        .size           $__internal_7_$__cuda_sm20_div_s64,(.L_x_407 - $__internal_7_$__cuda_sm20_div_s64)
$__internal_7_$__cuda_sm20_div_s64:
        /* <DEDUP_REMOVED lines=77> */
[----:B------:R-:W-:Y:S06]  /*19f0*/  RET.REL.NODEC R42 `(_ZN2at6native60_GLOBAL__N__2075b504_27_DistributionCauchyKernel_cu_d62eea8743distribution_elementwise_grid_stride_kernelIfLi4EZNS0_9templates4cuda21uniform_and_transformIN3c104HalfEfPNS_17CUDAGeneratorImplEZZZNS4_13cauchy_kernelIS9_EEvRNS_18TensorIteratorBaseEddT_ENKUlvE_clEvENKUlvE1_clEvEUlfE_EEvSC_T1_T2_EUlP24curandStatePhilox4_32_10E_ZNS1_27distribution_nullary_kernelIS7_f7double2S9_SL_SG_EEvSC_SI_RKT3_T4_EUlifE_EEvlNS_15PhiloxCudaStateESH_SI_) ;  /* 0xffffffe42a807950 */ /* 0x000fec0003c3ffff */
.L_x_153:
        /* <DEDUP_REMOVED lines=16> */
.L_x_407:


//--------------------- .text._ZN2at6native60_GLOBAL__N__2075b504_27_DistributionCauchyKernel_cu_d62eea8743distribution_elementwise_grid_stride_kernelIfLi4EZNS0_9templates4cuda21uniform_and_transformIffPNS_17CUDAGeneratorImplEZZZNS4_13cauchy_kernelIS7_EEvRNS_18TensorIteratorBaseEddT_ENKUlvE_clEvENKUlvE0_clEvEUlfE_EEvSA_T1_T2_EUlP24curandStatePhilox4_32_10E0_ZNS1_27distribution_nullary_kernelIff6float4S7_SJ_SE_EEvSA_SG_RKT3_T4_EUlifE0_EEvlNS_15PhiloxCudaStateESF_SG_ --------------------------
	.section	.text._ZN2at6native60_GLOBAL__N__2075b504_27_DistributionCauchyKernel_cu_d62eea8743distribution_elementwise_grid_stride_kernelIfLi4EZNS0_9templates4cuda21uniform_and_transformIffPNS_17CUDAGeneratorImplEZZZNS4_13cauchy_kernelIS7_EEvRNS_18TensorIteratorBaseEddT_ENKUlvE_clEvENKUlvE0_clEvEUlfE_EEvSA_T1_T2_EUlP24curandStatePhilox4_32_10E0_ZNS1_27distribution_nullary_kernelIff6float4S7_SJ_SE_EEvSA_SG_RKT3_T4_EUlifE0_EEvlNS_15PhiloxCudaStateESF_SG_,"ax",@progbits
	.align	128
.text._ZN2at6native60_GLOBAL__N__2075b504_27_DistributionCauchyKernel_cu_d62eea8743distribution_elementwise_grid_stride_kernelIfLi4EZNS0_9templates4cuda21uniform_and_transformIffPNS_17CUDAGeneratorImplEZZZNS4_13cauchy_kernelIS7_EEvRNS_18TensorIteratorBaseEddT_ENKUlvE_clEvENKUlvE0_clEvEUlfE_EEvSA_T1_T2_EUlP24curandStatePhilox4_32_10E0_ZNS1_27distribution_nullary_kernelIff6float4S7_SJ_SE_EEvSA_SG_RKT3_T4_EUlifE0_EEvlNS_15PhiloxCudaStateESF_SG_:
        .type           _ZN2at6native60_GLOBAL__N__2075b504_27_DistributionCauchyKernel_cu_d62eea8743distribution_elementwise_grid_stride_kernelIfLi4EZNS0_9templates4cuda21uniform_and_transformIffPNS_17CUDAGeneratorImplEZZZNS4_13cauchy_kernelIS7_EEvRNS_18TensorIteratorBaseEddT_ENKUlvE_clEvENKUlvE0_clEvEUlfE_EEvSA_T1_T2_EUlP24curandStatePhilox4_32_10E0_ZNS1_27distribution_nullary_kernelIff6float4S7_SJ_SE_EEvSA_SG_RKT3_T4_EUlifE0_EEvlNS_15PhiloxCudaStateESF_SG_,@function
        .size           _ZN2at6native60_GLOBAL__N__2075b504_27_DistributionCauchyKernel_cu_d62eea8743distribution_elementwise_grid_stride_kernelIfLi4EZNS0_9templates4cuda21uniform_and_transformIffPNS_17CUDAGeneratorImplEZZZNS4_13cauchy_kernelIS7_EEvRNS_18TensorIteratorBaseEddT_ENKUlvE_clEvENKUlvE0_clEvEUlfE_EEvSA_T1_T2_EUlP24curandStatePhilox4_32_10E0_ZNS1_27distribution_nullary_kernelIff6float4S7_SJ_SE_EEvSA_SG_RKT3_T4_EUlifE0_EEvlNS_15PhiloxCudaStateESF_SG_,(.L_x_409 - _ZN2at6native60_GLOBAL__N__2075b504_27_DistributionCauchyKernel_cu_d62eea8743distribution_elementwise_grid_stride_kernelIfLi4EZNS0_9templates4cuda21uniform_and_transformIffPNS_17CUDAGeneratorImplEZZZNS4_13cauchy_kernelIS7_EEvRNS_18TensorIteratorBaseEddT_ENKUlvE_clEvENKUlvE0_clEvEUlfE_EEvSA_T1_T2_EUlP24curandStatePhilox4_32_10E0_ZNS1_27distribution_nullary_kernelIff6float4S7_SJ_SE_EEvSA_SG_RKT3_T4_EUlifE0_EEvlNS_15PhiloxCudaStateESF_SG_)
        .other          _ZN2at6native60_GLOBAL__N__2075b504_27_DistributionCauchyKernel_cu_d62eea8743distribution_elementwise_grid_stride_kernelIfLi4EZNS0_9templates4cuda21uniform_and_transformIffPNS_17CUDAGeneratorImplEZZZNS4_13cauchy_kernelIS7_EEvRNS_18TensorIteratorBaseEddT_ENKUlvE_clEvENKUlvE0_clEvEUlfE_EEvSA_T1_T2_EUlP24curandStatePhilox4_32_10E0_ZNS1_27distribution_nullary_kernelIff6float4S7_SJ_SE_EEvSA_SG_RKT3_T4_EUlifE0_EEvlNS_15PhiloxCudaStateESF_SG_,@"STO_CUDA_ENTRY STV_DEFAULT"
_ZN2at6native60_GLOBAL__N__2075b504_27_DistributionCauchyKernel_cu_d62eea8743distribution_elementwise_grid_stride_kernelIfLi4EZNS0_9templates4cuda21uniform_and_transformIffPNS_17CUDAGeneratorImplEZZZNS4_13cauchy_kernelIS7_EEvRNS_18TensorIteratorBaseEddT_ENKUlvE_clEvENKUlvE0_clEvEUlfE_EEvSA_T1_T2_EUlP24curandStatePhilox4_32_10E0_ZNS1_27distribution_nullary_kernelIff6float4S7_SJ_SE_EEvSA_SG_RKT3_T4_EUlifE0_EEvlNS_15PhiloxCudaStateESF_SG_:
        /* <DEDUP_REMOVED lines=13> */
[----:B0-----:R-:W-:Y:S01]  /*00d0*/  MOV R22, UR4 ;  /* 0x0000000400167c02 */ /* 0x001fe20008000f00 */
[----:B------:R-:W-:-:S06]  /*00e0*/  IMAD.U32 R23, RZ, RZ, UR5 ;  /* 0x00000005ff177e24 */ /* 0x000fcc000f8e00ff */
[----:B------:R-:W2:Y:S01]  /*00f0*/  @P0 LDG.E.64 R22, desc[UR76][R22.64] ;  /* 0x0000004c16160981 */ /* 0x000ea2000c1e1b00 */
[----:B------:R-:W1:Y:S01]  /*0100*/  S2UR UR4, SR_CTAID.X ;  /* 0x00000000000479c3 */ /* 0x000e620000002500 */
[----:B------:R-:W-:-:S07]  /*0110*/  HFMA2 R27, -RZ, RZ, 0, 0 ;  /* 0x00000000ff1b7431 */ /* 0x000fce00000001ff */
        /* <DEDUP_REMOVED lines=12> */
[C---:B--2---:R-:W-:Y:S01]  /*01e0*/  VIADD R3, R23.reuse, 0xbb67ae85 ;  /* 0xbb67ae8517037836 */ /* 0x044fe20000000000 */
[----:B------:R-:W-:Y:S02]  /*01f0*/  SHF.R.U32.HI R2, RZ, 0x2, R35 ;  /* 0x00000002ff027819 */ /* 0x000fe40000011623 */
[----:B------:R-:W-:Y:S01]  /*0200*/  IADD3 R4, PT, PT, R22, -0x61c88647, RZ ;  /* 0x9e3779b916047810 */ /* 0x000fe20007ffe0ff */
[----:B------:R-:W-:Y:S01]  /*0210*/  IMAD.WIDE.U32 R6, R0, -0x2daee0ad, RZ ;  /* 0xd2511f5300067825 */ /* 0x000fe200078e00ff */
[----:B------:R-:W-:Y:S02]  /*0220*/  LOP3.LUT R10, R2, R9, R22, 0x96, !PT ;  /* 0x00000009020a7212 */ /* 0x000fe400078e9616 */
[----:B------:R-:W-:Y:S02]  /*0230*/  IADD3 R5, PT, PT, R22, 0x3c6ef372, RZ ;  /* 0x3c6ef37216057810 */ /* 0x000fe40007ffe0ff */
[----:B------:R-:W-:Y:S01]  /*0240*/  LOP3.LUT R12, R23, R7, R27, 0x96, !PT ;  /* 0x00000007170c7212 */ /* 0x000fe200078e961b */
[----:B------:R-:W-:Y:S01]  /*0250*/  IMAD.WIDE.U32 R10, R10, -0x2daee0ad, RZ ;  /* 0xd2511f530a0a7825 */ /* 0x000fe200078e00ff */
[----:B------:R-:W-:-:S03]  /*0260*/  IADD3 R9, PT, PT, R22, 0x78dde6e4, RZ ;  /* 0x78dde6e416097810 */ /* 0x000fc60007ffe0ff */
[----:B------:R-:W-:Y:S01]  /*0270*/  IMAD.WIDE.U32 R12, R12, -0x326172a9, RZ ;  /* 0xcd9e8d570c0c7825 */ /* 0x000fe200078e00ff */
[----:B------:R-:W-:Y:S02]  /*0280*/  LOP3.LUT R16, R3, R6, R11, 0x96, !PT ;  /* 0x0000000603107212 */ /* 0x000fe400078e960b */
[C---:B------:R-:W-:Y:S01]  /*0290*/  IADD3 R6, PT, PT, R23.reuse, 0x76cf5d0a, RZ ;  /* 0x76cf5d0a17067810 */ /* 0x040fe20007ffe0ff */
[----:B------:R-:W-:Y:S01]  /*02a0*/  VIADD R7, R23, 0x32370b8f ;  /* 0x32370b8f17077836 */ /* 0x000fe20000000000 */
[----:B------:R-:W-:Y:S01]  /*02b0*/  LOP3.LUT R14, R4, R8, R13, 0x96, !PT ;  /* 0x00000008040e7212 */ /* 0x000fe200078e960d */
[----:B------:R-:W-:Y:S01]  /*02c0*/  IMAD.WIDE.U32 R16, R16, -0x326172a9, RZ ;  /* 0xcd9e8d5710107825 */ /* 0x000fe200078e00ff */
[----:B------:R-:W-:-:S03]  /*02d0*/  IADD3 R8, PT, PT, R22, -0x255992d5, RZ ;  /* 0xdaa66d2b16087810 */ /* 0x000fc60007ffe0ff */
[----:B------:R-:W-:Y:S01]  /*02e0*/  IMAD.WIDE.U32 R14, R14, -0x2daee0ad, RZ ;  /* 0xd2511f530e0e7825 */ /* 0x000fe200078e00ff */
[----:B------:R-:W-:-:S03]  /*02f0*/  LOP3.LUT R12, R5, R12, R17, 0x96, !PT ;  /* 0x0000000c050c7212 */ /* 0x000fc600078e9611 */
[C---:B------:R-:W-:Y:S01]  /*0300*/  VIADD R11, R23.reuse, 0xa9066899 ;  /* 0xa9066899170b7836 */ /* 0x040fe20000000000 */
        /* <DEDUP_REMOVED lines=26> */
[----:B------:R-:W-:Y:S02]  /*04b0*/  MOV R18, R27 ;  /* 0x0000001b00127202 */ /* 0x000fe40000000f00 */
[----:B------:R-:W-:Y:S01]  /*04c0*/  LOP3.LUT R17, R17, R16, R15, 0x96, !PT ;  /* 0x0000001011117212 */ /* 0x000fe200078e960f */
[----:B------:R-:W-:Y:S01]  /*04d0*/  IMAD.WIDE.U32 R24, R19, -0x326172a9, RZ ;  /* 0xcd9e8d5713187825 */ /* 0x000fe200078e00ff */
[C---:B------:R-:W-:Y:S02]  /*04e0*/  IADD3 R15, PT, PT, R22.reuse, -0xe443238, RZ ;  /* 0xf1bbcdc8160f7810 */ /* 0x040fe40007ffe0ff */
[----:B------:R-:W-:Y:S01]  /*04f0*/  IADD3 R19, PT, PT, R22, -0x700cb87f, RZ ;  /* 0x8ff3478116137810 */ /* 0x000fe20007ffe0ff */
[----:B------:R-:W-:Y:S01]  /*0500*/  IMAD.WIDE.U32 R36, R17, -0x2daee0ad, RZ ;  /* 0xd2511f5311247825 */ /* 0x000fe200078e00ff */
[----:B------:R-:W-:-:S02]  /*0510*/  IADD3 R17, PT, PT, R23, -0x24c28bd8, RZ ;  /* 0xdb3d742817117810 */ /* 0x000fc40007ffe0ff */
[----:B------:R-:W-:Y:S01]  /*0520*/  LOP3.LUT R14, R15, R14, R25, 0x96, !PT ;  /* 0x0000000e0f0e7212 */ /* 0x000fe200078e9619 */
[----:B0-----:R-:W-:Y:S01]  /*0530*/  IMAD R15, R21, UR6, RZ ;  /* 0x00000006150f7c24 */ /* 0x001fe2000f8e02ff */
[----:B------:R-:W-:Y:S01]  /*0540*/  LOP3.LUT R38, R17, R38, R37, 0x96, !PT ;  /* 0x0000002611267212 */ /* 0x000fe200078e9625 */
[----:B------:R-:W-:Y:S02]  /*0550*/  IMAD.MOV.U32 R16, RZ, RZ, R26 ;  /* 0x000000ffff107224 */ /* 0x000fe400078e001a */
[----:B------:R-:W-:Y:S01]  /*0560*/  IMAD.HI.U32 R25, R14, -0x2daee0ad, RZ ;  /* 0xd2511f530e197827 */ /* 0x000fe200078e00ff */
[----:B------:R-:W-:-:S03]  /*0570*/  SHF.L.U32 R31, R15, 0x2, RZ ;  /* 0x000000020f1f7819 */ /* 0x000fc600000006ff */
[----:B------:R-:W-:Y:S01]  /*0580*/  IMAD.HI.U32 R28, R38, -0x326172a9, RZ ;  /* 0xcd9e8d57261c7827 */ /* 0x000fe200078e00ff */
[----:B------:R-:W-:-:S03]  /*0590*/  LOP3.LUT R36, R36, R25, RZ, 0x3c, !PT ;  /* 0x0000001924247212 */ /* 0x000fc600078e3cff */
[----:B------:R-:W-:Y:S01]  /*05a0*/  IMAD.MOV.U32 R17, RZ, RZ, R27 ;  /* 0x000000ffff117224 */ /* 0x000fe200078e001b */
[----:B------:R-:W-:Y:S01]  /*05b0*/  LOP3.LUT R19, R19, R24, R28, 0x96, !PT ;  /* 0x0000001813137212 */ /* 0x000fe200078e961c */
[----:B------:R-:W-:Y:S06]  /*05c0*/  BRA.U UP0, `(.L_x_154) ;  /* 0x0000000100547547 */ /* 0x000fec000b800000 */
[----:B------:R-:W0:Y:S01]  /*05d0*/  I2F.U32.RP R26, R31 ;  /* 0x0000001f001a7306 */ /* 0x000e220000209000 */
[----:B------:R-:W-:Y:S02]  /*05e0*/  IADD3 R27, PT, PT, RZ, -R31, RZ ;  /* 0x8000001fff1b7210 */ /* 0x000fe40007ffe0ff */
[----:B------:R-:W-:-:S05]  /*05f0*/  ISETP.NE.U32.AND P2, PT, R31, RZ, PT ;  /* 0x000000ff1f00720c */ /* 0x000fca0003f45070 */
[----:B0-----:R-:W0:Y:S02]  /*0600*/  MUFU.RCP R26, R26 ;  /* 0x0000001a001a7308 */ /* 0x001e240000001000 */
[----:B0-----:R-:W-:-:S06]  /*0610*/  IADD3 R24, PT, PT, R26, 0xffffffe, RZ ;  /* 0x0ffffffe1a187810 */ /* 0x001fcc0007ffe0ff */
[----:B------:R0:W1:Y:S02]  /*0620*/  F2I.FTZ.U32.TRUNC.NTZ R25, R24 ;  /* 0x0000001800197305 */ /* 0x000064000021f000 */
[----:B0-----:R-:W-:Y:S02]  /*0630*/  IMAD.MOV.U32 R24, RZ, RZ, RZ ;  /* 0x000000ffff187224 */ /* 0x001fe400078e00ff */
[----:B-1----:R-:W-:-:S04]  /*0640*/  IMAD R27, R27, R25, RZ ;  /* 0x000000191b1b7224 */ /* 0x002fc800078e02ff */
[----:B------:R-:W-:Y:S01]  /*0650*/  IMAD.HI.U32 R25, R25, R27, R24 ;  /* 0x0000001b19197227 */ /* 0x000fe200078e0018 */
[----:B------:R-:W-:-:S05]  /*0660*/  MOV R27, RZ ;  /* 0x000000ff001b7202 */ /* 0x000fca0000000f00 */
[----:B------:R-:W-:-:S05]  /*0670*/  IMAD.HI.U32 R25, R25, UR4, RZ ;  /* 0x0000000419197c27 */ /* 0x000fca000f8e00ff */
[----:B------:R-:W-:-:S05]  /*0680*/  IADD3 R28, PT, PT, -R25, RZ, RZ ;  /* 0x000000ff191c7210 */ /* 0x000fca0007ffe1ff */
[----:B------:R-:W-:-:S05]  /*0690*/  IMAD R28, R31, R28, UR4 ;  /* 0x000000041f1c7e24 */ /* 0x000fca000f8e021c */
[----:B------:R-:W-:-:S13]  /*06a0*/  ISETP.GE.U32.AND P0, PT, R28, R31, PT ;  /* 0x0000001f1c00720c */ /* 0x000fda0003f06070 */
[----:B------:R-:W-:Y:S02]  /*06b0*/  @P0 IADD3 R28, PT, PT, -R31, R28, RZ ;  /* 0x0000001c1f1c0210 */ /* 0x000fe40007ffe1ff */
[----:B------:R-:W-:Y:S02]  /*06c0*/  @P0 IADD3 R25, PT, PT, R25, 0x1, RZ ;  /* 0x0000000119190810 */ /* 0x000fe40007ffe0ff */
[----:B------:R-:W-:-:S13]  /*06d0*/  ISETP.GE.U32.AND P1, PT, R28, R31, PT ;  /* 0x0000001f1c00720c */ /* 0x000fda0003f26070 */
[----:B------:R-:W-:Y:S01]  /*06e0*/  @P1 VIADD R25, R25, 0x1 ;  /* 0x0000000119191836 */ /* 0x000fe20000000000 */
[----:B------:R-:W-:-:S04]  /*06f0*/  @!P2 LOP3.LUT R25, RZ, R31, RZ, 0x33, !PT ;  /* 0x0000001fff19a212 */ /* 0x000fc800078e33ff */
[----:B------:R-:W-:Y:S01]  /*0700*/  MOV R26, R25 ;  /* 0x00000019001a7202 */ /* 0x000fe20000000f00 */
[----:B------:R-:W-:Y:S06]  /*0710*/  BRA `(.L_x_155) ;  /* 0x0000000000087947 */ /* 0x000fec0003800000 */
.L_x_154:
[----:B------:R-:W-:-:S07]  /*0720*/  MOV R30, 0x740 ;  /* 0x00000740001e7802 */ /* 0x000fce0000000f00 */
[----:B------:R-:W-:Y:S05]  /*0730*/  CALL.REL.NOINC `($__internal_8_$__cuda_sm20_div_s64) ;  /* 0x0000004c00907944 */ /* 0x000fea0003c00000 */
.L_x_155:
        /* <DEDUP_REMOVED lines=84> */
.L_x_178:
[----:B------:R-:W-:Y:S01]  /*0c80*/  IADD3 R0, PT, PT, R0, 0x1, RZ ;  /* 0x0000000100007810 */ /* 0x000fe20007ffe0ff */
[----:B------:R-:W-:Y:S03]  /*0c90*/  BSSY.RECONVERGENT B0, `(.L_x_156) ;  /* 0x000000c000007945 */ /* 0x000fe60003800200 */
[C---:B------:R-:W-:Y:S01]  /*0ca0*/  ISETP.NE.AND P0, PT, R0.reuse, RZ, PT ;  /* 0x000000ff0000720c */ /* 0x040fe20003f05270 */
[----:B------:R-:W-:-:S12]  /*0cb0*/  IMAD.WIDE.U32 R42, R0, -0x2daee0ad, RZ ;  /* 0xd2511f53002a7825 */ /* 0x000fd800078e00ff */
[----:B------:R-:W-:Y:S05]  /*0cc0*/  @P0 BRA `(.L_x_157) ;  /* 0x0000000000200947 */ /* 0x000fea0003800000 */
[----:B------:R-:W-:-:S05]  /*0cd0*/  VIADD R2, R2, 0x1 ;  /* 0x0000000102027836 */ /* 0x000fca0000000000 */
[----:B------:R-:W-:-:S13]  /*0ce0*/  ISETP.NE.AND P0, PT, R2, RZ, PT ;  /* 0x000000ff0200720c */ /* 0x000fda0003f05270 */
[----:B------:R-:W-:Y:S01]  /*0cf0*/  @!P0 IADD3 R20, PT, PT, R20, 0x1, RZ ;  /* 0x0000000114148810 */ /* 0x000fe20007ffe0ff */
[----:B------:R-:W-:Y:S01]  /*0d00*/  @!P0 IMAD.MOV.U32 R2, RZ, RZ, RZ ;  /* 0x000000ffff028224 */ /* 0x000fe200078e00ff */
[----:B------:R-:W-:Y:S02]  /*0d10*/  @!P0 IADD3 R34, PT, PT, R17, 0x1, RZ ;  /* 0x0000000111228810 */ /* 0x000fe40007ffe0ff */
[----:B------:R-:W-:-:S13]  /*0d20*/  ISETP.NE.AND P1, PT, R20, RZ, !P0 ;  /* 0x000000ff1400720c */ /* 0x000fda0004725270 */
[----:B------:R-:W-:-:S04]  /*0d30*/  @P1 IADD3 R34, PT, PT, R17, RZ, RZ ;  /* 0x000000ff11221210 */ /* 0x000fc80007ffe0ff */
[----:B------:R-:W-:-:S07]  /*0d40*/  @!P0 MOV R17, R34 ;  /* 0x0000002200118202 */ /* 0x000fce0000000f00 */
.L_x_157:
[----:B0-----:R-:W-:Y:S05]  /*0d50*/  BSYNC.RECONVERGENT B0 ;  /* 0x0000000000007941 */ /* 0x001fea0003800200 */
.L_x_156:
        /* <DEDUP_REMOVED lines=62> */
.L_x_158:
        /* <DEDUP_REMOVED lines=9> */
.L_x_159:
        /* <DEDUP_REMOVED lines=38> */
[----:B0-----:R0:W-:Y:S02]  /*1430*/  STG.E desc[UR76][R34.64], R47 ;  /* 0x0000002f22007986 */ /* 0x0011e4000c10194c */
.L_x_162:
[----:B------:R-:W-:Y:S05]  /*1440*/  BSYNC.RECONVERGENT B0 ;  /* 0x0000000000007941 */ /* 0x000fea0003800200 */
.L_x_161:
        /* <DEDUP_REMOVED lines=14> */
.L_x_164:
[----:B------:R-:W-:Y:S05]  /*1530*/  BSYNC.RECONVERGENT B0 ;  /* 0x0000000000007941 */ /* 0x000fea0003800200 */
.L_x_163:
        /* <DEDUP_REMOVED lines=14> */
.L_x_166:
[----:B------:R-:W-:Y:S05]  /*1620*/  BSYNC.RECONVERGENT B0 ;  /* 0x0000000000007941 */ /* 0x000fea0003800200 */
.L_x_165:
        /* <DEDUP_REMOVED lines=12> */
[----:B0-----:R3:W-:Y:S01]  /*16f0*/  STG.E desc[UR76][R34.64], R43 ;  /* 0x0000002b22007986 */ /* 0x0017e2000c10194c */
[----:B------:R-:W-:Y:S05]  /*1700*/  BRA `(.L_x_167) ;  /* 0x0000003c00707947 */ /* 0x000fea0003800000 */
.L_x_160:
        /* <DEDUP_REMOVED lines=232> */
.L_x_170:
[----:B------:R-:W-:Y:S02]  /*2590*/  FMNMX.NAN R40, R40, 0.99999988079071044922, PT ;  /* 0x3f7ffffe28287809 */ /* 0x000fe40003820000 */
[----:B------:R-:W-:Y:S02]  /*25a0*/  IADD3 R34, P0, PT, R45, R28, RZ ;  /* 0x0000001c2d227210 */ /* 0x000fe40007f1e0ff */
        /* <DEDUP_REMOVED lines=8> */
[----:B------:R-:W-:-:S03]  /*2630*/  IADD3.X R35, PT, PT, RZ, R29, RZ, P0, !PT ;  /* 0x0000001dff237210 */ /* 0x000fc600007fe4ff */
[----:B------:R-:W-:-:S05]  /*2640*/  FFMA.FTZ R45, R45, R31, R30 ;  /* 0x0000001f2d2d7223 */ /* 0x000fca000001001e */
[----:B------:R0:W-:Y:S02]  /*2650*/  STG.E desc[UR76][R34.64], R45 ;  /* 0x0000002d22007986 */ /* 0x0001e4000c10194c */
.L_x_169:
[----:B------:R-:W-:Y:S05]  /*2660*/  BSYNC.RECONVERGENT B0 ;  /* 0x0000000000007941 */ /* 0x000fea0003800200 */
.L_x_168:
        /* <DEDUP_REMOVED lines=234> */
.L_x_173:
        /* <DEDUP_REMOVED lines=13> */
.L_x_172:
[----:B------:R-:W-:Y:S05]  /*35e0*/  BSYNC.RECONVERGENT B0 ;  /* 0x0000000000007941 */ /* 0x000fea0003800200 */
.L_x_171:
        /* <DEDUP_REMOVED lines=234> */
.L_x_176:
        /* <DEDUP_REMOVED lines=10> */
[----:B------:R-:W-:-:S03]  /*4530*/  IMAD.X R35, RZ, RZ, R29, P0 ;  /* 0x000000ffff237224 */ /* 0x000fc600000e061d */
[----:B------:R-:W-:-:S05]  /*4540*/  FFMA.FTZ R45, R45, R31, R30 ;  /* 0x0000001f2d2d7223 */ /* 0x000fca000001001e */
[----:B------:R0:W-:Y:S02]  /*4550*/  STG.E desc[UR76][R34.64], R45 ;  /* 0x0000002d22007986 */ /* 0x0001e4000c10194c */
.L_x_175:
[----:B------:R-:W-:Y:S05]  /*4560*/  BSYNC.RECONVERGENT B0 ;  /* 0x0000000000007941 */ /* 0x000fea0003800200 */
.L_x_174:
[----:B0-----:R-:W-:-:S04]  /*4570*/  IADD3 R45, P1, PT, R41, R16, RZ ;  /* 0x00000010292d7210 */ /* 0x001fc80007f3e0ff */
[----:B------:R-:W-:Y:S02]  /*4580*/  ISETP.GE.U32.AND P0, PT, R45, R32, PT ;  /* 0x000000202d00720c */ /* 0x000fe40003f06070 */
[----:B------:R-:W-:-:S04]  /*4590*/  IADD3.X R34, PT, PT, RZ, R18, RZ, P1, !PT ;  /* 0x00000012ff227210 */ /* 0x000fc80000ffe4ff */
        /* <DEDUP_REMOVED lines=230> */
.L_x_177:
        /* <DEDUP_REMOVED lines=13> */
.L_x_167:
        /* <DEDUP_REMOVED lines=11> */
        .weak           $__internal_8_$__cuda_sm20_div_s64
        .type           $__internal_8_$__cuda_sm20_div_s64,@function
        .size           $__internal_8_$__cuda_sm20_div_s64,(.L_x_409 - $__internal_8_$__cuda_sm20_div_s64)
$__internal_8_$__cuda_sm20_div_s64:
        /* <DEDUP_REMOVED lines=77> */
[----:B------:R-:W-:Y:S06]  /*5a50*/  RET.REL.NODEC R30 `(_ZN2at6native60_GLOBAL__N__2075b504_27_DistributionCauchyKernel_cu_d62eea8743distribution_elementwise_grid_stride_kernelIfLi4EZNS0_9templates4cuda21uniform_and_transformIffPNS_17CUDAGeneratorImplEZZZNS4_13cauchy_kernelIS7_EEvRNS_18TensorIteratorBaseEddT_ENKUlvE_clEvENKUlvE0_clEvEUlfE_EEvSA_T1_T2_EUlP24curandStatePhilox4_32_10E0_ZNS1_27distribution_nullary_kernelIff6float4S7_SJ_SE_EEvSA_SG_RKT3_T4_EUlifE0_EEvlNS_15PhiloxCudaStateESF_SG_) ;  /* 0xffffffa41e687950 */ /* 0x000fec0003c3ffff */
.L_x_179:
        /* <DEDUP_REMOVED lines=10> */
.L_x_409:


//--------------------- .text._ZN2at6native60_GLOBAL__N__2075b504_27_DistributionCauchyKernel_cu_d62eea8743distribution_elementwise_grid_stride_kernelIfLi4EZNS0_9templates4cuda21uniform_and_transformIffPNS_17CUDAGeneratorImplEZZZNS4_13cauchy_kernelIS7_EEvRNS_18TensorIteratorBaseEddT_ENKUlvE_clEvENKUlvE0_clEvEUlfE_EEvSA_T1_T2_EUlP24curandStatePhilox4_32_10E0_ZNS1_27distribution_nullary_kernelIff6float4S7_SJ_SE_EEvSA_SG_RKT3_T4_EUlifE_EEvlNS_15PhiloxCudaStateESF_SG_ --------------------------
	.section	.text._ZN2at6native60_GLOBAL__N__2075b504_27_DistributionCauchyKernel_cu_d62eea8743distribution_elementwise_grid_stride_kernelIfLi4EZNS0_9templates4cuda21uniform_and_transformIffPNS_17CUDAGeneratorImplEZZZNS4_13cauchy_kernelIS7_EEvRNS_18TensorIteratorBaseEddT_ENKUlvE_clEvENKUlvE0_clEvEUlfE_EEvSA_T1_T2_EUlP24curandStatePhilox4_32_10E0_ZNS1_27distribution_nullary_kernelIff6float4S7_SJ_SE_EEvSA_SG_RKT3_T4_EUlifE_EEvlNS_15PhiloxCudaStateESF_SG_,"ax",@progbits
	.align	128
.text._ZN2at6native60_GLOBAL__N__2075b504_27_DistributionCauchyKernel_cu_d62eea8743distribution_elementwise_grid_stride_kernelIfLi4EZNS0_9templates4cuda21uniform_and_transformIffPNS_17CUDAGeneratorImplEZZZNS4_13cauchy_kernelIS7_EEvRNS_18TensorIteratorBaseEddT_ENKUlvE_clEvENKUlvE0_clEvEUlfE_EEvSA_T1_T2_EUlP24curandStatePhilox4_32_10E0_ZNS1_27distribution_nullary_kernelIff6float4S7_SJ_SE_EEvSA_SG_RKT3_T4_EUlifE_EEvlNS_15PhiloxCudaStateESF_SG_:
        .type           _ZN2at6native60_GLOBAL__N__2075b504_27_DistributionCauchyKernel_cu_d62eea8743distribution_elementwise_grid_stride_kernelIfLi4EZNS0_9templates4cuda21uniform_and_transformIffPNS_17CUDAGeneratorImplEZZZNS4_13cauchy_kernelIS7_EEvRNS_18TensorIteratorBaseEddT_ENKUlvE_clEvENKUlvE0_clEvEUlfE_EEvSA_T1_T2_EUlP24curandStatePhilox4_32_10E0_ZNS1_27distribution_nullary_kernelIff6float4S7_SJ_SE_EEvSA_SG_RKT3_T4_EUlifE_EEvlNS_15PhiloxCudaStateESF_SG_,@function
        .size           _ZN2at6native60_GLOBAL__N__2075b504_27_DistributionCauchyKernel_cu_d62eea8743distribution_elementwise_grid_stride_kernelIfLi4EZNS0_9templates4cuda21uniform_and_transformIffPNS_17CUDAGeneratorImplEZZZNS4_13cauchy_kernelIS7_EEvRNS_18TensorIteratorBaseEddT_ENKUlvE_clEvENKUlvE0_clEvEUlfE_EEvSA_T1_T2_EUlP24curandStatePhilox4_32_10E0_ZNS1_27distribution_nullary_kernelIff6float4S7_SJ_SE_EEvSA_SG_RKT3_T4_EUlifE_EEvlNS_15PhiloxCudaStateESF_SG_,(.L_x_411 - _ZN2at6native60_GLOBAL__N__2075b504_27_DistributionCauchyKernel_cu_d62eea8743distribution_elementwise_grid_stride_kernelIfLi4EZNS0_9templates4cuda21uniform_and_transformIffPNS_17CUDAGeneratorImplEZZZNS4_13cauchy_kernelIS7_EEvRNS_18TensorIteratorBaseEddT_ENKUlvE_clEvENKUlvE0_clEvEUlfE_EEvSA_T1_T2_EUlP24curandStatePhilox4_32_10E0_ZNS1_27distribution_nullary_kernelIff6float4S7_SJ_SE_EEvSA_SG_RKT3_T4_EUlifE_EEvlNS_15PhiloxCudaStateESF_SG_)
        .other          _ZN2at6native60_GLOBAL__N__2075b504_27_DistributionCauchyKernel_cu_d62eea8743distribution_elementwise_grid_stride_kernelIfLi4EZNS0_9templates4cuda21uniform_and_transformIffPNS_17CUDAGeneratorImplEZZZNS4_13cauchy_kernelIS7_EEvRNS_18TensorIteratorBaseEddT_ENKUlvE_clEvENKUlvE0_clEvEUlfE_EEvSA_T1_T2_EUlP24curandStatePhilox4_32_10E0_ZNS1_27distribution_nullary_kernelIff6float4S7_SJ_SE_EEvSA_SG_RKT3_T4_EUlifE_EEvlNS_15PhiloxCudaStateESF_SG_,@"STO_CUDA_ENTRY STV_DEFAULT"
_ZN2at6native60_GLOBAL__N__2075b504_27_DistributionCauchyKernel_cu_d62eea8743distribution_elementwise_grid_stride_kernelIfLi4EZNS0_9templates4cuda21uniform_and_transformIffPNS_17CUDAGeneratorImplEZZZNS4_13cauchy_kernelIS7_EEvRNS_18TensorIteratorBaseEddT_ENKUlvE_clEvENKUlvE0_clEvEUlfE_EEvSA_T1_T2_EUlP24curandStatePhilox4_32_10E0_ZNS1_27distribution_nullary_kernelIff6float4S7_SJ_SE_EEvSA_SG_RKT3_T4_EUlifE_EEvlNS_15PhiloxCudaStateESF_SG_:
        /* <DEDUP_REMOVED lines=114> */
.L_x_180:
[----:B------:R-:W-:-:S07]  /*0720*/  MOV R30, 0x740 ;  /* 0x00000740001e7802 */ /* 0x000fce0000000f00 */
[----:B------:R-:W-:Y:S05]  /*0730*/  CALL.REL.NOINC `($__internal_9_$__cuda_sm20_div_s64) ;  /* 0x0000000c00007944 */ /* 0x000fea0003c00000 */
.L_x_181:
        /* <DEDUP_REMOVED lines=17> */
.L_x_193:
[----:B------:R-:W-:Y:S01]  /*0850*/  VIADD R0, R0, 0x1 ;  /* 0x0000000100007836 */ /* 0x000fe20000000000 */
[----:B------:R-:W-:Y:S03]  /*0860*/  BSSY.RECONVERGENT B0, `(.L_x_182) ;  /* 0x000000c000007945 */ /* 0x000fe60003800200 */
[C---:B-1----:R-:W-:Y:S01]  /*0870*/  IMAD.WIDE.U32 R32, R0.reuse, -0x2daee0ad, RZ ;  /* 0xd2511f5300207825 */ /* 0x042fe200078e00ff */
        /* <DEDUP_REMOVED lines=10> */
.L_x_183:
[----:B-12---:R-:W-:Y:S05]  /*0920*/  BSYNC.RECONVERGENT B0 ;  /* 0x0000000000007941 */ /* 0x006fea0003800200 */
.L_x_182:
        /* <DEDUP_REMOVED lines=51> */
.L_x_184:
        /* <DEDUP_REMOVED lines=9> */
.L_x_185:
        /* <DEDUP_REMOVED lines=25> */
[----:B------:R-:W-:Y:S01]  /*0e80*/  FMUL.RZ R52, R29, 0.15915493667125701904 ;  /* 0x3e22f9831d347820 */ /* 0x000fe2000040c000 */
[----:B------:R-:W-:-:S03]  /*0e90*/  IMAD R29, R34, UR4, RZ ;  /* 0x00000004221d7c24 */ /* 0x000fc6000f8e02ff */
[----:B------:R-:W1:Y:S02]  /*0ea0*/  MUFU.COS R50, R52 ;  /* 0x0000003400327308 */ /* 0x000e640000000000 */
[----:B------:R-:W-:-:S04]  /*0eb0*/  IADD3 R28, P2, PT, R29, UR8, RZ ;  /* 0x000000081d1c7c10 */ /* 0x000fc8000ff5e0ff */
[----:B------:R-:W-:Y:S02]  /*0ec0*/  LEA.HI.X.SX32 R29, R29, UR9, 0x1, P2 ;  /* 0x000000091d1d7c11 */ /* 0x000fe400090f0eff */
[----:B------:R-:W-:Y:S08]  /*0ed0*/  MUFU.SIN R38, R52 ;  /* 0x0000003400267308 */ /* 0x000ff00000000400 */
[----:B-1----:R-:W1:Y:S02]  /*0ee0*/  MUFU.RCP R53, R50 ;  /* 0x0000003200357308 */ /* 0x002e640000001000 */
[----:B-1----:R-:W-:-:S04]  /*0ef0*/  FMUL.FTZ R38, R38, R53 ;  /* 0x0000003526267220 */ /* 0x002fc80000410000 */
[----:B0-----:R-:W-:-:S05]  /*0f00*/  FFMA.FTZ R53, R38, R43, UR5 ;  /* 0x0000000526357e23 */ /* 0x001fca000801002b */
[----:B------:R1:W-:Y:S02]  /*0f10*/  STG.E desc[UR6][R28.64], R53 ;  /* 0x000000351c007986 */ /* 0x0003e4000c101906 */
.L_x_187:
[----:B------:R-:W-:Y:S05]  /*0f20*/  BSYNC.RECONVERGENT B0 ;  /* 0x0000000000007941 */ /* 0x000fea0003800200 */
.L_x_186:
[----:B------:R-:W-:Y:S01]  /*0f30*/  BSSY.RECONVERGENT B0, `(.L_x_188) ;  /* 0x0000012000007945 */ /* 0x000fe20003800200 */
[----:B-1----:R-:W-:Y:S01]  /*0f40*/  I2FP.F32.U32 R53, R48 ;  /* 0x0000003000357245 */ /* 0x002fe20000201000 */
[----:B------:R-:W-:Y:S02]  /*0f50*/  FFMA.FTZ R28, R51, R44, 1.1641532182693481445e-10 ;  /* 0x2f000000331c7423 */ /* 0x000fe4000001002c */
[----:B------:R-:W-:Y:S05]  /*0f60*/  @P0 BRA `(.L_x_189) ;  /* 0x0000000000380947 */ /* 0x000fea0003800000 */
[----:B------:R-:W-:Y:S01]  /*0f70*/  FMNMX.NAN R28, R28, 0.99999988079071044922, PT ;  /* 0x3f7ffffe1c1c7809 */ /* 0x000fe20003820000 */
[----:B------:R-:W-:-:S03]  /*0f80*/  IMAD R49, R49, UR4, RZ ;  /* 0x0000000431317c24 */ /* 0x000fc6000f8e02ff */
[----:B------:R-:W-:-:S05]  /*0f90*/  FMNMX.NAN R28, R28, 1.1920928955078125e-07, !PT ;  /* 0x340000001c1c7809 */ /* 0x000fca0007820000 */
[----:B------:R-:W-:-:S04]  /*0fa0*/  FADD.FTZ R28, R28, -0.5 ;  /* 0xbf0000001c1c7421 */ /* 0x000fc80000010000 */
[----:B------:R-:W-:-:S04]  /*0fb0*/  FMUL.FTZ R28, R28, 3.1415927410125732422 ;  /* 0x40490fdb1c1c7820 */ /* 0x000fc80000410000 */
[----:B------:R-:W-:Y:S01]  /*0fc0*/  FMUL.RZ R50, R28, 0.15915493667125701904 ;  /* 0x3e22f9831c327820 */ /* 0x000fe2000040c000 */
[----:B------:R-:W-:-:S03]  /*0fd0*/  IADD3 R28, P0, PT, R49, UR8, RZ ;  /* 0x00000008311c7c10 */ /* 0x000fc6000ff1e0ff */
[----:B------:R-:W1:Y:S08]  /*0fe0*/  MUFU.COS R38, R50 ;  /* 0x0000003200267308 */ /* 0x000e700000000000 */
[----:B------:R-:W-:Y:S08]  /*0ff0*/  MUFU.SIN R29, R50 ;  /* 0x00000032001d7308 */ /* 0x000ff00000000400 */
[----:B-1----:R-:W1:Y:S02]  /*1000*/  MUFU.RCP R38, R38 ;  /* 0x0000002600267308 */ /* 0x002e640000001000 */
[----:B-1----:R-:W-:Y:S01]  /*1010*/  FMUL.FTZ R48, R29, R38 ;  /* 0x000000261d307220 */ /* 0x002fe20000410000 */
[----:B------:R-:W-:-:S03]  /*1020*/  LEA.HI.X.SX32 R29, R49, UR9, 0x1, P0 ;  /* 0x00000009311d7c11 */ /* 0x000fc600080f0eff */
[----:B0-----:R-:W-:-:S05]  /*1030*/  FFMA.FTZ R49, R48, R43, UR5 ;  /* 0x0000000530317e23 */ /* 0x001fca000801002b */
[----:B------:R1:W-:Y:S02]  /*1040*/  STG.E desc[UR6][R28.64], R49 ;  /* 0x000000311c007986 */ /* 0x0003e4000c101906 */
.L_x_189:
[----:B------:R-:W-:Y:S05]  /*1050*/  BSYNC.RECONVERGENT B0 ;  /* 0x0000000000007941 */ /* 0x000fea0003800200 */
.L_x_188:
        /* <DEDUP_REMOVED lines=18> */
.L_x_191:
[----:B------:R-:W-:Y:S05]  /*1180*/  BSYNC.RECONVERGENT B0 ;  /* 0x0000000000007941 */ /* 0x000fea0003800200 */
.L_x_190:
[----:B-1----:R-:W-:Y:S01]  /*1190*/  FFMA.FTZ R28, R31, R44, 1.1641532182693481445e-10 ;  /* 0x2f0000001f1c7423 */ /* 0x002fe2000001002c */
[----:B------:R-:W-:Y:S06]  /*11a0*/  @P1 BRA `(.L_x_192) ;  /* 0x0000000000381947 */ /* 0x000fec0003800000 */
        /* <DEDUP_REMOVED lines=14> */
.L_x_192:
[----:B------:R-:W-:Y:S01]  /*1290*/  IADD3 R34, P0, PT, R40, R34, RZ ;  /* 0x0000002228227210 */ /* 0x000fe20007f1e0ff */
[----:B------:R-:W-:Y:S05]  /*12a0*/  WARPSYNC.ALL ;  /* 0x0000000000007948 */ /* 0x000fea0003800000 */
[----:B------:R-:W-:Y:S01]  /*12b0*/  IMAD.X R35, RZ, RZ, R35, P0 ;  /* 0x000000ffff237224 */ /* 0x000fe200000e0623 */
[----:B------:R-:W-:Y:S01]  /*12c0*/  BAR.SYNC.DEFER_BLOCKING 0x0 ;  /* 0x0000000000007b1d */ /* 0x000fe20000010000 */
[----:B------:R-:W-:Y:S01]  /*12d0*/  ISETP.GE.U32.AND P0, PT, R34, R24, PT ;  /* 0x000000182200720c */ /* 0x000fe20003f06070 */
[----:B------:R-:W-:Y:S01]  /*12e0*/  IMAD.MOV.U32 R38, RZ, RZ, R32 ;  /* 0x000000ffff267224 */ /* 0x000fe200078e0020 */
[----:B------:R-:W-:Y:S01]  /*12f0*/  MOV R44, R22 ;  /* 0x00000016002c7202 */ /* 0x000fe20000000f00 */
[----:B------:R-:W-:Y:S01]  /*1300*/  IMAD.MOV.U32 R45, RZ, RZ, R30 ;  /* 0x000000ffff2d7224 */ /* 0x000fe200078e001e */
[----:B------:R-:W-:-:S13]  /*1310*/  ISETP.GE.AND.EX P0, PT, R35, R42, PT, P0 ;  /* 0x0000002a2300720c */ /* 0x000fda0003f06300 */
[----:B------:R-:W-:Y:S05]  /*1320*/  @!P0 BRA `(.L_x_193) ;  /* 0xfffffff400488947 */ /* 0x000fea000383ffff */
[----:B------:R-:W-:Y:S05]  /*1330*/  EXIT ;  /* 0x000000000000794d */ /* 0x000fea0003800000 */
        .weak           $__internal_9_$__cuda_sm20_div_s64
        .type           $__internal_9_$__cuda_sm20_div_s64,@function
        .size           $__internal_9_$__cuda_sm20_div_s64,(.L_x_411 - $__internal_9_$__cuda_sm20_div_s64)
$__internal_9_$__cuda_sm20_div_s64:
        /* <DEDUP_REMOVED lines=66> */
[----:B------:R-:W-:Y:S01]  /*1760*/  SEL R26, R26, R31, P0 ;  /* 0x0000001f1a1a7207 */ /* 0x000fe20000000000 */
[----:B------:R-:W-:Y:S01]  /*1770*/  HFMA2 R31, -RZ, RZ, 0, 0 ;  /* 0x00000000ff1f7431 */ /* 0x000fe200000001ff */
        /* <DEDUP_REMOVED lines=9> */
[----:B------:R-:W-:Y:S06]  /*1810*/  RET.REL.NODEC R30 `(_ZN2at6native60_GLOBAL__N__2075b504_27_DistributionCauchyKernel_cu_d62eea8743distribution_elementwise_grid_stride_kernelIfLi4EZNS0_9templates4cuda21uniform_and_transformIffPNS_17CUDAGeneratorImplEZZZNS4_13cauchy_kernelIS7_EEvRNS_18TensorIteratorBaseEddT_ENKUlvE_clEvENKUlvE0_clEvEUlfE_EEvSA_T1_T2_EUlP24curandStatePhilox4_32_10E0_ZNS1_27distribution_nullary_kernelIff6float4S7_SJ_SE_EEvSA_SG_RKT3_T4_EUlifE_EEvlNS_15PhiloxCudaStateESF_SG_) ;  /* 0xffffffe41ef87950 */ /* 0x000fec0003c3ffff */
.L_x_194:
        /* <DEDUP_REMOVED lines=14> */
.L_x_411:


//--------------------- .text._ZN2at6native60_GLOBAL__N__2075b504_27_DistributionCauchyKernel_cu_d62eea8743distribution_elementwise_grid_stride_kernelIfLi4EZNS0_9templates4cuda21uniform_and_transformIffPNS_17CUDAGeneratorImplEZZZNS4_13cauchy_kernelIS7_EEvRNS_18TensorIteratorBaseEddT_ENKUlvE_clEvENKUlvE0_clEvEUlfE_EEvSA_T1_T2_EUlP24curandStatePhilox4_32_10E_ZNS1_27distribution_nullary_kernelIff7double2S7_SJ_SE_EEvSA_SG_RKT3_T4_EUlifE0_EEvlNS_15PhiloxCudaStateESF_SG_ --------------------------
	.section	.text._ZN2at6native60_GLOBAL__N__2075b504_27_DistributionCauchyKernel_cu_d62eea8743distribution_elementwise_grid_stride_kernelIfLi4EZNS0_9templates4cuda21uniform_and_transformIffPNS_17CUDAGeneratorImplEZZZNS4_13cauchy_kernelIS7_EEvRNS_18TensorIteratorBaseEddT_ENKUlvE_clEvENKUlvE0_clEvEUlfE_EEvSA_T1_T2_EUlP24curandStatePhilox4_32_10E_ZNS1_27distribution_nullary_kernelIff7double2S7_SJ_SE_EEvSA_SG_RKT3_T4_EUlifE0_EEvlNS_15PhiloxCudaStateESF_SG_,"ax",@progbits
	.align	128
.text._ZN2at6native60_GLOBAL__N__2075b504_27_DistributionCauchyKernel_cu_d62eea8743distribution_elementwise_grid_stride_kernelIfLi4EZNS0_9templates4cuda21uniform_and_transformIffPNS_17CUDAGeneratorImplEZZZNS4_13cauchy_kernelIS7_EEvRNS_18TensorIteratorBaseEddT_ENKUlvE_clEvENKUlvE0_clEvEUlfE_EEvSA_T1_T2_EUlP24curandStatePhilox4_32_10E_ZNS1_27distribution_nullary_kernelIff7double2S7_SJ_SE_EEvSA_SG_RKT3_T4_EUlifE0_EEvlNS_15PhiloxCudaStateESF_SG_:
        .type           _ZN2at6native60_GLOBAL__N__2075b504_27_DistributionCauchyKernel_cu_d62eea8743distribution_elementwise_grid_stride_kernelIfLi4EZNS0_9templates4cuda21uniform_and_transformIffPNS_17CUDAGeneratorImplEZZZNS4_13cauchy_kernelIS7_EEvRNS_18TensorIteratorBaseEddT_ENKUlvE_clEvENKUlvE0_clEvEUlfE_EEvSA_T1_T2_EUlP24curandStatePhilox4_32_10E_ZNS1_27distribution_nullary_kernelIff7double2S7_SJ_SE_EEvSA_SG_RKT3_T4_EUlifE0_EEvlNS_15PhiloxCudaStateESF_SG_,@function
        .size           _ZN2at6native60_GLOBAL__N__2075b504_27_DistributionCauchyKernel_cu_d62eea8743distribution_elementwise_grid_stride_kernelIfLi4EZNS0_9templates4cuda21uniform_and_transformIffPNS_17CUDAGeneratorImplEZZZNS4_13cauchy_kernelIS7_EEvRNS_18TensorIteratorBaseEddT_ENKUlvE_clEvENKUlvE0_clEvEUlfE_EEvSA_T1_T2_EUlP24curandStatePhilox4_32_10E_ZNS1_27distribution_nullary_kernelIff7double2S7_SJ_SE_EEvSA_SG_RKT3_T4_EUlifE0_EEvlNS_15PhiloxCudaStateESF_SG_,(.L_x_413 - _ZN2at6native60_GLOBAL__N__2075b504_27_DistributionCauchyKernel_cu_d62eea8743distribution_elementwise_grid_stride_kernelIfLi4EZNS0_9templates4cuda21uniform_and_transformIffPNS_17CUDAGeneratorImplEZZZNS4_13cauchy_kernelIS7_EEvRNS_18TensorIteratorBaseEddT_ENKUlvE_clEvENKUlvE0_clEvEUlfE_EEvSA_T1_T2_EUlP24curandStatePhilox4_32_10E_ZNS1_27distribution_nullary_kernelIff7double2S7_SJ_SE_EEvSA_SG_RKT3_T4_EUlifE0_EEvlNS_15PhiloxCudaStateESF_SG_)
        .other          _ZN2at6native60_GLOBAL__N__2075b504_27_DistributionCauchyKernel_cu_d62eea8743distribution_elementwise_grid_stride_kernelIfLi4EZNS0_9templates4cuda21uniform_and_transformIffPNS_17CUDAGeneratorImplEZZZNS4_13cauchy_kernelIS7_EEvRNS_18TensorIteratorBaseEddT_ENKUlvE_clEvENKUlvE0_clEvEUlfE_EEvSA_T1_T2_EUlP24curandStatePhilox4_32_10E_ZNS1_27distribution_nullary_kernelIff7double2S7_SJ_SE_EEvSA_SG_RKT3_T4_EUlifE0_EEvlNS_15PhiloxCudaStateESF_SG_,@"STO_CUDA_ENTRY STV_DEFAULT"
_ZN2at6native60_GLOBAL__N__2075b504_27_DistributionCauchyKernel_cu_d62eea8743distribution_elementwise_grid_stride_kernelIfLi4EZNS0_9templates4cuda21uniform_and_transformIffPNS_17CUDAGeneratorImplEZZZNS4_13cauchy_kernelIS7_EEvRNS_18TensorIteratorBaseEddT_ENKUlvE_clEvENKUlvE0_clEvEUlfE_EEvSA_T1_T2_EUlP24curandStatePhilox4_32_10E_ZNS1_27distribution_nullary_kernelIff7double2S7_SJ_SE_EEvSA_SG_RKT3_T4_EUlifE0_EEvlNS_15PhiloxCudaStateESF_SG_:
        /* <DEDUP_REMOVED lines=21> */
[----:B------:R-:W1:Y:S03]  /*0150*/  LDCU.64 UR4, c[0x0][0x380] ;  /* 0x00007000ff0477ac */ /* 0x000e660008000a00 */
        /* <DEDUP_REMOVED lines=12> */
[----:B------:R-:W-:Y:S02]  /*0220*/  IADD3 R5, PT, PT, R16, 0x3c6ef372, RZ ;  /* 0x3c6ef37210057810 */ /* 0x000fe40007ffe0ff */
[C---:B------:R-:W-:Y:S01]  /*0230*/  LOP3.LUT R12, R17.reuse, R7, R15, 0x96, !PT ;  /* 0x00000007110c7212 */ /* 0x040fe200078e960f */
[----:B------:R-:W-:Y:S01]  /*0240*/  IMAD.WIDE.U32 R10, R10, -0x2daee0ad, RZ ;  /* 0xd2511f530a0a7825 */ /* 0x000fe200078e00ff */
[----:B------:R-:W-:-:S02]  /*0250*/  IADD3 R7, PT, PT, R17, 0x32370b8f, RZ ;  /* 0x32370b8f11077810 */ /* 0x000fc40007ffe0ff */
[----:B------:R-:W-:Y:S01]  /*0260*/  IADD3 R9, PT, PT, R16, 0x78dde6e4, RZ ;  /* 0x78dde6e410097810 */ /* 0x000fe20007ffe0ff */
[----:B------:R-:W-:Y:S01]  /*0270*/  IMAD.WIDE.U32 R12, R12, -0x326172a9, RZ ;  /* 0xcd9e8d570c0c7825 */ /* 0x000fe200078e00ff */
[----:B------:R-:W-:Y:S02]  /*0280*/  LOP3.LUT R20, R3, R6, R11, 0x96, !PT ;  /* 0x0000000603147212 */ /* 0x000fe400078e960b */
[----:B------:R-:W-:Y:S02]  /*0290*/  IADD3 R6, PT, PT, R17, 0x76cf5d0a, RZ ;  /* 0x76cf5d0a11067810 */ /* 0x000fe40007ffe0ff */
        /* <DEDUP_REMOVED lines=19> */
[C---:B------:R-:W-:Y:S01]  /*03d0*/  IADD3 R11, PT, PT, R16.reuse, -0x4ab325aa, RZ ;  /* 0xb54cda56100b7810 */ /* 0x040fe20007ffe0ff */
[----:B------:R-:W-:-:S05]  /*03e0*/  VIADD R9, R16, 0x1715609d ;  /* 0x1715609d10097836 */ /* 0x000fca0000000000 */
[----:B------:R-:W-:Y:S01]  /*03f0*/  LOP3.LUT R9, R9, R12, R21, 0x96, !PT ;  /* 0x0000000c09097212 */ /* 0x000fe200078e9615 */
[----:B------:R-:W-:-:S04]  /*0400*/  IMAD.WIDE.U32 R12, R13, -0x326172a9, RZ ;  /* 0xcd9e8d570d0c7825 */ /* 0x000fc800078e00ff */
[----:B------:R-:W-:Y:S01]  /*0410*/  IMAD.WIDE.U32 R18, R9, -0x2daee0ad, RZ ;  /* 0xd2511f5309127825 */ /* 0x000fe200078e00ff */
[----:B------:R-:W-:Y:S02]  /*0420*/  IADD3 R9, PT, PT, R17, 0x646e171e, RZ ;  /* 0x646e171e11097810 */ /* 0x000fe40007ffe0ff */
[----:B------:R-:W-:Y:S02]  /*0430*/  LOP3.LUT R11, R11, R20, R13, 0x96, !PT ;  /* 0x000000140b0b7212 */ /* 0x000fe400078e960d */
[----:B------:R-:W-:Y:S02]  /*0440*/  LOP3.LUT R9, R9, R10, R19, 0x96, !PT ;  /* 0x0000000a09097212 */ /* 0x000fe400078e9613 */
[----:B------:R-:W-:Y:S01]  /*0450*/  IADD3 R13, PT, PT, R17, 0x1fd5c5a3, RZ ;  /* 0x1fd5c5a3110d7810 */ /* 0x000fe20007ffe0ff */
[----:B------:R-:W-:-:S04]  /*0460*/  IMAD.WIDE.U32 R10, R11, -0x2daee0ad, RZ ;  /* 0xd2511f530b0a7825 */ /* 0x000fc800078e00ff */
[----:B------:R-:W-:Y:S01]  /*0470*/  IMAD.WIDE.U32 R20, R9, -0x326172a9, RZ ;  /* 0xcd9e8d5709147825 */ /* 0x000fe200078e00ff */
[----:B------:R-:W-:Y:S02]  /*0480*/  LOP3.LUT R18, R13, R18, R11, 0x96, !PT ;  /* 0x000000120d127212 */ /* 0x000fe400078e960b */
[C---:B------:R-:W-:Y:S01]  /*0490*/  IADD3 R11, PT, PT, R16.reuse, -0xe443238, RZ ;  /* 0xf1bbcdc8100b7810 */ /* 0x040fe20007ffe0ff */
[----:B------:R-:W-:Y:S01]  /*04a0*/  VIADD R9, R16, 0x5384540f ;  /* 0x5384540f10097836 */ /* 0x000fe20000000000 */
[----:B------:R-:W-:Y:S01]  /*04b0*/  IADD3 R13, PT, PT, R17, -0x24c28bd8, RZ ;  /* 0xdb3d7428110d7810 */ /* 0x000fe20007ffe0ff */
[----:B------:R-:W-:-:S03]  /*04c0*/  IMAD.WIDE.U32 R18, R18, -0x326172a9, RZ ;  /* 0xcd9e8d5712127825 */ /* 0x000fc600078e00ff */
[----:B------:R-:W-:Y:S01]  /*04d0*/  LOP3.LUT R9, R9, R12, R21, 0x96, !PT ;  /* 0x0000000c09097212 */ /* 0x000fe200078e9615 */
[----:B------:R-:W-:-:S04]  /*04e0*/  IMAD.MOV.U32 R12, RZ, RZ, R15 ;  /* 0x000000ffff0c7224 */ /* 0x000fc800078e000f */
[----:B------:R-:W-:Y:S01]  /*04f0*/  IMAD.WIDE.U32 R34, R9, -0x2daee0ad, RZ ;  /* 0xd2511f5309227825 */ /* 0x000fe200078e00ff */
[----:B------:R-:W-:Y:S02]  /*0500*/  LOP3.LUT R9, R11, R20, R19, 0x96, !PT ;  /* 0x000000140b097212 */ /* 0x000fe400078e9613 */
[----:B------:R-:W-:Y:S02]  /*0510*/  IADD3 R19, PT, PT, R16, -0x700cb87f, RZ ;  /* 0x8ff3478110137810 */ /* 0x000fe40007ffe0ff */
[----:B------:R-:W-:Y:S01]  /*0520*/  LOP3.LUT R35, R13, R10, R35, 0x96, !PT ;  /* 0x0000000a0d237212 */ /* 0x000fe200078e9623 */
[----:B0-----:R-:W-:Y:S01]  /*0530*/  IMAD R10, R22, UR6, RZ ;  /* 0x00000006160a7c24 */ /* 0x001fe2000f8e02ff */
[----:B------:R-:W-:Y:S01]  /*0540*/  MOV R13, R15 ;  /* 0x0000000f000d7202 */ /* 0x000fe20000000f00 */
[----:B------:R-:W-:Y:S01]  /*0550*/  IMAD.HI.U32 R21, R9, -0x2daee0ad, RZ ;  /* 0xd2511f5309157827 */ /* 0x000fe200078e00ff */
[----:B------:R-:W-:Y:S02]  /*0560*/  MOV R11, R14 ;  /* 0x0000000e000b7202 */ /* 0x000fe40000000f00 */
[----:B------:R-:W-:Y:S01]  /*0570*/  SHF.L.U32 R23, R10, 0x2, RZ ;  /* 0x000000020a177819 */ /* 0x000fe200000006ff */
[----:B------:R-:W-:Y:S01]  /*0580*/  IMAD.HI.U32 R20, R35, -0x326172a9, RZ ;  /* 0xcd9e8d5723147827 */ /* 0x000fe200078e00ff */
[----:B------:R-:W-:-:S04]  /*0590*/  LOP3.LUT R34, R34, R21, RZ, 0x3c, !PT ;  /* 0x0000001522227212 */ /* 0x000fc800078e3cff */
[----:B------:R-:W-:Y:S01]  /*05a0*/  LOP3.LUT R15, R19, R18, R20, 0x96, !PT ;  /* 0x00000012130f7212 */ /* 0x000fe200078e9614 */
[----:B------:R-:W-:Y:S06]  /*05b0*/  BRA.U UP0, `(.L_x_195) ;  /* 0x0000000100547547 */ /* 0x000fec000b800000 */
[----:B------:R-:W0:Y:S01]  /*05c0*/  I2F.U32.RP R20, R23 ;  /* 0x0000001700147306 */ /* 0x000e220000209000 */
[----:B------:R-:W-:Y:S02]  /*05d0*/  IADD3 R21, PT, PT, RZ, -R23, RZ ;  /* 0x80000017ff157210 */ /* 0x000fe40007ffe0ff */
[----:B------:R-:W-:-:S05]  /*05e0*/  ISETP.NE.U32.AND P2, PT, R23, RZ, PT ;  /* 0x000000ff1700720c */ /* 0x000fca0003f45070 */
[----:B0-----:R-:W0:Y:S02]  /*05f0*/  MUFU.RCP R20, R20 ;  /* 0x0000001400147308 */ /* 0x001e240000001000 */
[----:B0-----:R-:W-:-:S06]  /*0600*/  VIADD R18, R20, 0xffffffe ;  /* 0x0ffffffe14127836 */ /* 0x001fcc0000000000 */
[----:B------:R0:W1:Y:S02]  /*0610*/  F2I.FTZ.U32.TRUNC.NTZ R19, R18 ;  /* 0x0000001200137305 */ /* 0x000064000021f000 */
[----:B0-----:R-:W-:Y:S01]  /*0620*/  MOV R18, RZ ;  /* 0x000000ff00127202 */ /* 0x001fe20000000f00 */
[----:B-1----:R-:W-:-:S04]  /*0630*/  IMAD R21, R21, R19, RZ ;  /* 0x0000001315157224 */ /* 0x002fc800078e02ff */
[----:B------:R-:W-:-:S04]  /*0640*/  IMAD.HI.U32 R19, R19, R21, R18 ;  /* 0x0000001513137227 */ /* 0x000fc800078e0012 */
[----:B------:R-:W-:Y:S02]  /*0650*/  IMAD.MOV.U32 R21, RZ, RZ, RZ ;  /* 0x000000ffff157224 */ /* 0x000fe400078e00ff */
        /* <DEDUP_REMOVED lines=8> */
[----:B------:R-:W-:-:S04]  /*06e0*/  @!P2 LOP3.LUT R19, RZ, R23, RZ, 0x33, !PT ;  /* 0x00000017ff13a212 */ /* 0x000fc800078e33ff */
[----:B------:R-:W-:Y:S01]  /*06f0*/  MOV R20, R19 ;  /* 0x0000001300147202 */ /* 0x000fe20000000f00 */
[----:B------:R-:W-:Y:S06]  /*0700*/  BRA `(.L_x_196) ;  /* 0x0000000000087947 */ /* 0x000fec0003800000 */
.L_x_195:
[----:B------:R-:W-:-:S07]  /*0710*/  MOV R26, 0x730 ;  /* 0x00000730001a7802 */ /* 0x000fce0000000f00 */
[----:B------:R-:W-:Y:S05]  /*0720*/  CALL.REL.NOINC `($__internal_10_$__cuda_sm20_div_s64) ;  /* 0x0000005000307944 */ /* 0x000fea0003c00000 */
.L_x_196:
[----:B------:R-:W-:-:S05]  /*0730*/  IMAD.WIDE.U32 R22, R22, UR6, RZ ;  /* 0x0000000616167c25 */ /* 0x000fca000f8e00ff */
[C---:B------:R-:W-:Y:S02]  /*0740*/  SHF.L.U64.HI R23, R22.reuse, 0x2, R23 ;  /* 0x0000000216177819 */ /* 0x040fe40000010217 */
[----:B------:R-:W-:-:S03]  /*0750*/  SHF.L.U32 R22, R22, 0x2, RZ ;  /* 0x0000000216167819 */ /* 0x000fc600000006ff */
[----:B------:R-:W-:Y:S02]  /*0760*/  IMAD R25, R23, R20, RZ ;  /* 0x0000001417197224 */ /* 0x000fe400078e02ff */
[----:B------:R-:W-:-:S04]  /*0770*/  IMAD.WIDE.U32 R18, R20, R22, R22 ;  /* 0x0000001614127225 */ /* 0x000fc800078e0016 */
[----:B------:R-:W-:Y:S01]  /*0780*/  IMAD R25, R21, R22, R25 ;  /* 0x0000001615197224 */ /* 0x000fe200078e0219 */
[----:B------:R-:W-:-:S04]  /*0790*/  ISETP.GE.U32.AND P0, PT, R11, R18, PT ;  /* 0x000000120b00720c */ /* 0x000fc80003f06070 */
[----:B------:R-:W-:-:S04]  /*07a0*/  IADD3 R31, PT, PT, R19, R25, RZ ;  /* 0x00000019131f7210 */ /* 0x000fc80007ffe0ff */
        /* <DEDUP_REMOVED lines=11> */
[----:B------:R-:W1:Y:S01]  /*0860*/  LDCU UR74, c[0x0][0x3a8] ;  /* 0x00007500ff4a77ac */ /* 0x000e620008000800 */
[----:B------:R-:W2:Y:S01]  /*0870*/  LDC.64 R28, c[0x0][0x548] ;  /* 0x00015200ff1c7b82 */ /* 0x000ea20000000a00 */
[----:B------:R-:W-:Y:S01]  /*0880*/  IADD3 R43, PT, PT, R17, -0x695add53, RZ ;  /* 0x96a522ad112b7810 */ /* 0x000fe20007ffe0ff */
[----:B------:R-:W-:Y:S01]  /*0890*/  IMAD R35, R35, -0x326172a9, RZ ;  /* 0xcd9e8d5723237824 */ /* 0x000fe200078e02ff */
[----:B------:R-:W3:Y:S01]  /*08a0*/  LDCU UR72, c[0x0][0x3ac] ;  /* 0x00007580ff4877ac */ /* 0x000ee20008000800 */
[----:B------:R-:W-:Y:S01]  /*08b0*/  MUFU.COS R41, R41 ;  /* 0x0000002900297308 */ /* 0x000fe20000000000 */
[----:B------:R-:W-:Y:S01]  /*08c0*/  LOP3.LUT R34, R34, R43, RZ, 0x3c, !PT ;  /* 0x0000002b22227212 */ /* 0x000fe200078e3cff */
[----:B------:R-:W-:Y:S01]  /*08d0*/  IMAD R42, R10, 0x3, RZ ;  /* 0x000000030a2a7824 */ /* 0x000fe200078e02ff */
[----:B------:R-:W4:Y:S01]  /*08e0*/  LDCU UR71, c[0x0][0x4d8] ;  /* 0x00009b00ff4777ac */ /* 0x000f220008000800 */
[----:B------:R-:W2:Y:S01]  /*08f0*/  LDC.64 R20, c[0x0][0x380] ;  /* 0x0000e000ff147b82 */ /* 0x000ea20000000a00 */
[----:B------:R-:W0:Y:S03]  /*0900*/  LDCU UR70, c[0x0][0x3c0] ;  /* 0x00007800ff4677ac */ /* 0x000e260008000800 */
[----:B------:R-:W-:Y:S01]  /*0910*/  MUFU.COS R40, R40 ;  /* 0x0000002800287308 */ /* 0x000fe20000000000 */
[----:B------:R-:W0:Y:S03]  /*0920*/  LDCU UR69, c[0x0][0x4dc] ;  /* 0x00009b80ff4577ac */ /* 0x000e260008000800 */
[----:B------:R-:W3:Y:S01]  /*0930*/  LDC.64 R22, c[0x0][0x548] ;  /* 0x00015200ff167b82 */ /* 0x000ee20000000a00 */
[----:B-1----:R-:W-:-:S03]  /*0940*/  UIADD3 UR74, UPT, UPT, UR74, -0x1, URZ ;  /* 0xffffffff4a4a7890 */ /* 0x002fc6000fffe0ff */
[----:B------:R-:W-:Y:S01]  /*0950*/  MUFU.COS R38, R38 ;  /* 0x0000002600267308 */ /* 0x000fe20000000000 */
[----:B------:R-:W1:Y:S03]  /*0960*/  LDCU UR68, c[0x0][0x3c4] ;  /* 0x00007880ff4477ac */ /* 0x000e660008000800 */
[----:B------:R-:W1:Y:S01]  /*0970*/  LDC.64 R24, c[0x0][0x540] ;  /* 0x00015000ff187b82 */ /* 0x000e620000000a00 */
[----:B------:R-:W-:Y:S01]  /*0980*/  UISETP.LT.U32.AND UP0, UPT, UR74, 0x18, UPT ;  /* 0x000000184a00788c */ /* 0x000fe2000bf01070 */
[----:B------:R-:W1:Y:S02]  /*0990*/  LDCU UR67, c[0x0][0x4e0] ;  /* 0x00009c00ff4377ac */ /* 0x000e640008000800 */
[----:B------:R-:W-:Y:S01]  /*09a0*/  MUFU.SIN R30, R30 ;  /* 0x0000001e001e7308 */ /* 0x000fe20000000400 */
[----:B------:R-:W-:-:S03]  /*09b0*/  USEL UR73, UR74, 0x18, UP0 ;  /* 0x000000184a497887 */ /* 0x000fc60008000000 */
[----:B------:R-:W1:Y:S01]  /*09c0*/  LDC.64 R26, c[0x0][0x548] ;  /* 0x00015200ff1a7b82 */ /* 0x000e620000000a00 */
[----:B------:R-:W1:Y:S03]  /*09d0*/  LDCU UR66, c[0x0][0x3d8] ;  /* 0x00007b00ff4277ac */ /* 0x000e660008000800 */
[----:B0-----:R-:W0:Y:S01]  /*09e0*/  MUFU.RCP R39, R39 ;  /* 0x0000002700277308 */ /* 0x001e220000001000 */
[----:B------:R-:W1:Y:S01]  /*09f0*/  LDCU UR65, c[0x0][0x4e4] ;  /* 0x00009c80ff4177ac */ /* 0x000e620008000800 */
[----:B------:R-:W1:Y:S06]  /*0a00*/  LDCU UR64, c[0x0][0x3dc] ;  /* 0x00007b80ff4077ac */ /* 0x000e6c0008000800 */
[----:B------:R-:W-:Y:S01]  /*0a10*/  MUFU.SIN R32, R32 ;  /* 0x0000002000207308 */ /* 0x000fe20000000400 */
[----:B------:R-:W1:Y:S01]  /*0a20*/  LDCU UR63, c[0x0][0x4e8] ;  /* 0x00009d00ff3f77ac */ /* 0x000e620008000800 */
[----:B------:R-:W1:Y:S06]  /*0a30*/  LDCU UR62, c[0x0][0x3f0] ;  /* 0x00007e00ff3e77ac */ /* 0x000e6c0008000800 */
[----:B------:R-:W-:Y:S01]  /*0a40*/  MUFU.SIN R33, R33 ;  /* 0x0000002100217308 */ /* 0x000fe20000000400 */
[----:B------:R-:W1:Y:S01]  /*0a50*/  LDCU UR61, c[0x0][0x4ec] ;  /* 0x00009d80ff3d77ac */ /* 0x000e620008000800 */
[----:B0-----:R-:W-:Y:S01]  /*0a60*/  FMUL.FTZ R39, R30, R39 ;  /* 0x000000271e277220 */ /* 0x001fe20000410000 */
[----:B------:R-:W0:Y:S03]  /*0a70*/  LDCU UR60, c[0x0][0x3f4] ;  /* 0x00007e80ff3c77ac */ /* 0x000e260008000800 */
[--C-:B--2---:R-:W-:Y:S01]  /*0a80*/  FFMA.FTZ R30, R39, R29, R28.reuse ;  /* 0x0000001d271e7223 */ /* 0x104fe2000001001c */
[----:B------:R-:W-:Y:S01]  /*0a90*/  LOP3.LUT R39, R36, 0x3, RZ, 0xc0, !PT ;  /* 0x0000000324277812 */ /* 0x000fe200078ec0ff */
[----:B------:R-:W-:Y:S01]  /*0aa0*/  MUFU.SIN R37, R37 ;  /* 0x0000002500257308 */ /* 0x000fe20000000400 */
[----:B------:R-:W2:Y:S01]  /*0ab0*/  LDCU UR59, c[0x0][0x4f0] ;  /* 0x00009e00ff3b77ac */ /* 0x000ea20008000800 */
[----:B------:R-:W0:Y:S06]  /*0ac0*/  LDCU UR58, c[0x0][0x408] ;  /* 0x00008100ff3a77ac */ /* 0x000e2c0008000800 */
[----:B------:R-:W5:Y:S01]  /*0ad0*/  MUFU.RCP R41, R41 ;  /* 0x0000002900297308 */ /* 0x000f620000001000 */
[----:B------:R-:W0:Y:S01]  /*0ae0*/  LDCU UR57, c[0x0][0x4f4] ;  /* 0x00009e80ff3977ac */ /* 0x000e220008000800 */
[----:B------:R-:W0:Y:S06]  /*0af0*/  LDCU UR56, c[0x0][0x40c] ;  /* 0x00008180ff3877ac */ /* 0x000e2c0008000800 */
[----:B------:R-:W4:Y:S01]  /*0b00*/  MUFU.RCP R40, R40 ;  /* 0x0000002800287308 */ /* 0x000f220000001000 */
[----:B------:R-:W0:Y:S01]  /*0b10*/  LDCU UR55, c[0x0][0x4f8] ;  /* 0x00009f00ff3777ac */ /* 0x000e220008000800 */
[----:B------:R-:W0:Y:S06]  /*0b20*/  LDCU UR54, c[0x0][0x420] ;  /* 0x00008400ff3677ac */ /* 0x000e2c0008000800 */
[----:B------:R-:W3:Y:S01]  /*0b30*/  MUFU.RCP R38, R38 ;  /* 0x0000002600267308 */ /* 0x000ee20000001000 */
[----:B------:R-:W0:Y:S01]  /*0b40*/  LDCU UR53, c[0x0][0x4fc] ;  /* 0x00009f80ff3577ac */ /* 0x000e220008000800 */
[----:B-----5:R-:W-:Y:S01]  /*0b50*/  FMUL.FTZ R41, R32, R41 ;  /* 0x0000002920297220 */ /* 0x020fe20000410000 */
[----:B------:R-:W0:Y:S03]  /*0b60*/  LDCU UR52, c[0x0][0x424] ;  /* 0x00008480ff3477ac */ /* 0x000e260008000800 */
[-CC-:B------:R-:W-:Y:S01]  /*0b70*/  FFMA.FTZ R32, R41, R29.reuse, R28.reuse ;  /* 0x0000001d29207223 */ /* 0x180fe2000001001c */
[----:B------:R-:W0:Y:S01]  /*0b80*/  LDCU UR51, c[0x0][0x500] ;  /* 0x0000a000ff3377ac */ /* 0x000e220008000800 */
[----:B----4-:R-:W-:Y:S01]  /*0b90*/  FMUL.FTZ R33, R33, R40 ;  /* 0x0000002821217220 */ /* 0x010fe20000410000 */
[----:B------:R-:W-:Y:S01]  /*0ba0*/  IMAD.SHL.U32 R40, R10, 0x2, RZ ;  /* 0x000000020a287824 */ /* 0x000fe200078e00ff */
[----:B------:R-:W4:Y:S02]  /*0bb0*/  LDCU UR50, c[0x0][0x438] ;  /* 0x00008700ff3277ac */ /* 0x000f240008000800 */
[-CC-:B------:R-:W-:Y:S01]  /*0bc0*/  FFMA.FTZ R33, R33, R29.reuse, R28.reuse ;  /* 0x0000001d21217223 */ /* 0x180fe2000001001c */
[----:B------:R-:W0:Y:S01]  /*0bd0*/  LDCU UR4, c[0x0][0x504] ;  /* 0x0000a080ff0477ac */ /* 0x000e220008000800 */
[----:B---3--:R-:W-:Y:S01]  /*0be0*/  FMUL.FTZ R37, R37, R38 ;  /* 0x0000002625257220 */ /* 0x008fe20000410000 */
[----:B------:R-:W3:Y:S03]  /*0bf0*/  LDCU UR5, c[0x0][0x43c] ;  /* 0x00008780ff0577ac */ /* 0x000ee60008000800 */
[----:B------:R-:W-:Y:S01]  /*0c00*/  FFMA.FTZ R38, R37, R29, R28 ;  /* 0x0000001d25267223 */ /* 0x000fe2000001001c */
        /* <DEDUP_REMOVED lines=35> */
.L_x_217:
[----:B------:R-:W-:Y:S01]  /*0e40*/  IADD3 R0, PT, PT, R0, 0x1, RZ ;  /* 0x0000000100007810 */ /* 0x000fe20007ffe0ff */
[----:B------:R-:W-:Y:S03]  /*0e50*/  BSSY.RECONVERGENT B0, `(.L_x_197) ;  /* 0x000000c000007945 */ /* 0x000fe60003800200 */
[C---:B------:R-:W-:Y:S01]  /*0e60*/  ISETP.NE.AND P0, PT, R0.reuse, RZ, PT ;  /* 0x000000ff0000720c */ /* 0x040fe20003f05270 */
[----:B------:R-:W-:-:S12]  /*0e70*/  IMAD.WIDE.U32 R46, R0, -0x2daee0ad, RZ ;  /* 0xd2511f53002e7825 */ /* 0x000fd800078e00ff */
[----:B01----:R-:W-:Y:S05]  /*0e80*/  @P0 BRA `(.L_x_198) ;  /* 0x0000000000200947 */ /* 0x003fea0003800000 */
[----:B------:R-:W-:-:S04]  /*0e90*/  IADD3 R2, PT, PT, R2, 0x1, RZ ;  /* 0x0000000102027810 */ /* 0x000fc80007ffe0ff */
[----:B------:R-:W-:-:S13]  /*0ea0*/  ISETP.NE.AND P0, PT, R2, RZ, PT ;  /* 0x000000ff0200720c */ /* 0x000fda0003f05270 */
[----:B------:R-:W-:Y:S01]  /*0eb0*/  @!P0 IADD3 R14, PT, PT, R14, 0x1, RZ ;  /* 0x000000010e0e8810 */ /* 0x000fe20007ffe0ff */
[----:B------:R-:W-:Y:S01]  /*0ec0*/  @!P0 VIADD R28, R13, 0x1 ;  /* 0x000000010d1c8836 */ /* 0x000fe20000000000 */
[----:B------:R-:W-:Y:S02]  /*0ed0*/  @!P0 MOV R2, RZ ;  /* 0x000000ff00028202 */ /* 0x000fe40000000f00 */
[----:B------:R-:W-:-:S13]  /*0ee0*/  ISETP.NE.AND P1, PT, R14, RZ, !P0 ;  /* 0x000000ff0e00720c */ /* 0x000fda0004725270 */
[----:B------:R-:W-:-:S04]  /*0ef0*/  @P1 IADD3 R28, PT, PT, R13, RZ, RZ ;  /* 0x000000ff0d1c1210 */ /* 0x000fc80007ffe0ff */
[----:B------:R-:W-:-:S07]  /*0f00*/  @!P0 MOV R13, R28 ;  /* 0x0000001c000d8202 */ /* 0x000fce0000000f00 */
.L_x_198:
[----:B0-----:R-:W-:Y:S05]  /*0f10*/  BSYNC.RECONVERGENT B0 ;  /* 0x0000000000007941 */ /* 0x001fea0003800200 */
.L_x_197:
[----:B------:R-:W-:Y:S01]  /*0f20*/  LOP3.LUT R36, R13, R47, R17, 0x96, !PT ;  /* 0x0000002f0d247212 */ /* 0x000fe200078e9611 */
[----:B------:R-:W-:Y:S01]  /*0f30*/  IMAD.WIDE.U32 R28, R14, -0x326172a9, RZ ;  /* 0xcd9e8d570e1c7825 */ /* 0x000fe200078e00ff */
[----:B------:R-:W-:Y:S02]  /*0f40*/  IADD3 R41, PT, PT, R16, 0x78dde6e4, RZ ;  /* 0x78dde6e410297810 */ /* 0x000fe40007ffe0ff */
[----:B------:R-:W-:Y:S01]  /*0f50*/  ISETP.GT.AND P0, PT, R39, 0x1, PT ;  /* 0x000000012700780c */ /* 0x000fe20003f04270 */
[----:B------:R-:W-:Y:S01]  /*0f60*/  IMAD.WIDE.U32 R36, R36, -0x326172a9, RZ ;  /* 0xcd9e8d5724247825 */ /* 0x000fe200078e00ff */
[----:B------:R-:W-:-:S04]  /*0f70*/  LOP3.LUT R29, R2, R29, R16, 0x96, !PT ;  /* 0x0000001d021d7212 */ /* 0x000fc800078e9610 */
        /* <DEDUP_REMOVED lines=23> */
[----:B------:R-:W-:Y:S01]  /*10f0*/  VIADD R29, R17, 0x646e171e ;  /* 0x646e171e111d7836 */ /* 0x000fe20000000000 */
        /* <DEDUP_REMOVED lines=16> */
[----:B------:R-:W-:Y:S01]  /*1200*/  IMAD R37, R9, -0x2daee0ad, RZ ;  /* 0xd2511f5309257824 */ /* 0x000fe200078e02ff */
[----:B------:R-:W-:Y:S01]  /*1210*/  LOP3.LUT R9, R36, R48, R45, 0x96, !PT ;  /* 0x0000003024097212 */ /* 0x000fe200078e962d */
[----:B------:R-:W-:Y:S01]  /*1220*/  IMAD.WIDE.U32 R28, R28, -0x326172a9, RZ ;  /* 0xcd9e8d571c1c7825 */ /* 0x000fe200078e00ff */
[----:B------:R-:W-:-:S04]  /*1230*/  MOV R36, R15 ;  /* 0x0000000f00247202 */ /* 0x000fc80000000f00 */
[----:B------:R-:W-:Y:S01]  /*1240*/  LOP3.LUT R15, R41, R44, R29, 0x96, !PT ;  /* 0x0000002c290f7212 */ /* 0x000fe200078e961d */
[----:B------:R-:W-:Y:S01]  /*1250*/  IMAD.HI.U32 R41, R9, -0x2daee0ad, RZ ;  /* 0xd2511f5309297827 */ /* 0x000fe200078e00ff */
[----:B------:R-:W-:Y:S02]  /*1260*/  MOV R29, R35 ;  /* 0x00000023001d7202 */ /* 0x000fe40000000f00 */
[----:B------:R-:W-:Y:S01]  /*1270*/  MOV R35, R28 ;  /* 0x0000001c00237202 */ /* 0x000fe20000000f00 */
[----:B------:R-:W-:Y:S01]  /*1280*/  VIADD R44, R17, 0x96a522ad ;  /* 0x96a522ad112c7836 */ /* 0x000fe20000000000 */
[----:B------:R-:W-:-:S04]  /*1290*/  MOV R28, R34 ;  /* 0x00000022001c7202 */ /* 0x000fc80000000f00 */
        /* <DEDUP_REMOVED lines=11> */
.L_x_199:
        /* <DEDUP_REMOVED lines=9> */
.L_x_200:
[----:B------:R-:W-:Y:S01]  /*13e0*/  IMAD.WIDE.U32 R28, R29, 0x200000, RZ ;  /* 0x002000001d1c7825 */ /* 0x000fe200078e00ff */
[----:B------:R-:W-:-:S03]  /*13f0*/  UISETP.NE.AND UP0, UPT, UR31, URZ, UPT ;  /* 0x000000ff1f00728c */ /* 0x000fc6000bf05270 */
[----:B------:R-:W-:Y:S01]  /*1400*/  IMAD.MOV.U32 R37, RZ, RZ, 0x3ca00000 ;  /* 0x3ca00000ff257424 */ /* 0x000fe200078e00ff */
[----:B------:R-:W-:Y:S01]  /*1410*/  LOP3.LUT R46, R28, R36, RZ, 0x3c, !PT ;  /* 0x000000241c2e7212 */ /* 0x000fe200078e3cff */
[----:B------:R-:W-:Y:S01]  /*1420*/  HFMA2 R36, -RZ, RZ, 0, 0 ;  /* 0x00000000ff247431 */ /* 0x000fe200000001ff */
[----:B------:R-:W-:Y:S01]  /*1430*/  MOV R47, R29 ;  /* 0x0000001d002f7202 */ /* 0x000fe20000000f00 */
[----:B------:R-:W-:-:S03]  /*1440*/  IMAD.WIDE.U32 R28, R41, 0x200000, RZ ;  /* 0x00200000291c7825 */ /* 0x000fc600078e00ff */
[----:B------:R-:W0:Y:S01]  /*1450*/  I2F.F64.U64 R44, R46 ;  /* 0x0000002e002c7312 */ /* 0x000e220000301800 */
[----:B------:R-:W-:-:S15]  /*1460*/  LOP3.LUT R28, R28, R43, RZ, 0x3c, !PT ;  /* 0x0000002b1c1c7212 */ /* 0x000fde00078e3cff */
[----:B------:R-:W-:-:S15]  /*1470*/  NOP ;  /* 0x0000000000007918 */ /* 0x000fde0000000000 */
[----:B------:R-:W-:-:S15]  /*1480*/  NOP ;  /* 0x0000000000007918 */ /* 0x000fde0000000000 */
[----:B------:R-:W-:-:S15]  /*1490*/  NOP ;  /* 0x0000000000007918 */ /* 0x000fde0000000000 */
[----:B------:R-:W-:-:S03]  /*14a0*/  NOP ;  /* 0x0000000000007918 */ /* 0x000fc60000000000 */
[----:B0-----:R0:W1:-:S15]  /*14b0*/  DFMA R44, R44, R36, 5.5511151231257827021e-17 ;  /* 0x3c9000002c2c742b */ /* 0x00105e0000000024 */
[----:B------:R-:W-:-:S15]  /*14c0*/  NOP ;  /* 0x0000000000007918 */ /* 0x000fde0000000000 */
[----:B------:R-:W-:-:S15]  /*14d0*/  NOP ;  /* 0x0000000000007918 */ /* 0x000fde0000000000 */
[----:B------:R-:W-:-:S15]  /*14e0*/  NOP ;  /* 0x0000000000007918 */ /* 0x000fde0000000000 */
[----:B------:R-:W-:-:S04]  /*14f0*/  NOP ;  /* 0x0000000000007918 */ /* 0x000fc80000000000 */
[----:B------:R-:W2:-:S15]  /*1500*/  I2F.F64.U64 R28, R28 ;  /* 0x0000001c001c7312 */ /* 0x000e9e0000301800 */
[----:B------:R-:W-:-:S15]  /*1510*/  NOP ;  /* 0x0000000000007918 */ /* 0x000fde0000000000 */
[----:B------:R-:W-:-:S15]  /*1520*/  NOP ;  /* 0x0000000000007918 */ /* 0x000fde0000000000 */
[----:B------:R-:W-:-:S15]  /*1530*/  NOP ;  /* 0x0000000000007918 */ /* 0x000fde0000000000 */
[----:B------:R-:W-:-:S04]  /*1540*/  NOP ;  /* 0x0000000000007918 */ /* 0x000fc80000000000 */
[----:B--2---:R0:W2:Y:S02]  /*1550*/  DFMA R36, R28, R36, 5.5511151231257827021e-17 ;  /* 0x3c9000001c24742b */ /* 0x0040a40000000024 */
[----:B012---:R-:W-:Y:S05]  /*1560*/  BRA.U UP0, `(.L_x_201) ;  /* 0x0000000500107547 */ /* 0x007fea000b800000 */
[-C--:B------:R-:W-:Y:S01]  /*1570*/  IADD3 R29, P1, PT, R40, R11.reuse, RZ ;  /* 0x0000000b281d7210 */ /* 0x080fe20007f3e0ff */
[----:B------:R-:W-:Y:S01]  /*1580*/  BSSY.RECONVERGENT B0, `(.L_x_202) ;  /* 0x0000021000007945 */ /* 0x000fe20003800200 */
[----:B------:R-:W-:Y:S02]  /*1590*/  IADD3 R41, P3, PT, R10, R11, RZ ;  /* 0x0000000b0a297210 */ /* 0x000fe40007f7e0ff */
[----:B------:R-:W-:Y:S02]  /*15a0*/  ISETP.GE.U32.AND P0, PT, R29, R20, PT ;  /* 0x000000141d00720c */ /* 0x000fe40003f06070 */
[----:B------:R-:W-:Y:S02]  /*15b0*/  IADD3.X R28, PT, PT, RZ, R12, RZ, P1, !PT ;  /* 0x0000000cff1c7210 */ /* 0x000fe40000ffe4ff */
[----:B------:R-:W-:Y:S02]  /*15c0*/  ISETP.GE.U32.AND P1, PT, R11, R20, PT ;  /* 0x000000140b00720c */ /* 0x000fe40003f26070 */
[----:B------:R-:W-:-:S02]  /*15d0*/  ISETP.GE.AND.EX P0, PT, R28, R21, PT, P0 ;  /* 0x000000151c00720c */ /* 0x000fc40003f06300 */
[----:B------:R-:W-:Y:S02]  /*15e0*/  ISETP.GE.AND.EX P1, PT, R12, R21, PT, P1 ;  /* 0x000000150c00720c */ /* 0x000fe40003f26310 */
[----:B------:R-:W-:Y:S02]  /*15f0*/  ISETP.GE.U32.AND P2, PT, R41, R20, PT ;  /* 0x000000142900720c */ /* 0x000fe40003f46070 */
[----:B------:R-:W-:-:S04]  /*1600*/  IADD3.X R46, PT, PT, RZ, R12, RZ, P3, !PT ;  /* 0x0000000cff2e7210 */ /* 0x000fc80001ffe4ff */
[----:B------:R-:W-:-:S03]  /*1610*/  ISETP.GE.AND.EX P2, PT, R46, R21, PT, P2 ;  /* 0x000000152e00720c */ /* 0x000fc60003f46320 */
[----:B------:R-:W0:Y:S02]  /*1620*/  @!P0 LDC.64 R28, c[0x0][0x540] ;  /* 0x00015000ff1c8b82 */ /* 0x000e240000000a00 */
[----:B------:R-:W-:Y:S08]  /*1630*/  @P1 BRA `(.L_x_203) ;  /* 0x0000000000541947 */ /* 0x000ff00003800000 */
        /* <DEDUP_REMOVED lines=15> */
[----:B------:R-:W2:Y:S08]  /*1730*/  MUFU.COS R43, R47 ;  /* 0x0000002f002b7308 */ /* 0x000eb00000000000 */
[----:B------:R-:W-:Y:S08]  /*1740*/  MUFU.SIN R41, R47 ;  /* 0x0000002f00297308 */ /* 0x000ff00000000400 */
[----:B--2---:R-:W2:Y:S02]  /*1750*/  MUFU.RCP R46, R43 ;  /* 0x0000002b002e7308 */ /* 0x004ea40000001000 */
[----:B--2---:R-:W-:-:S04]  /*1760*/  FMUL.FTZ R41, R41, R46 ;  /* 0x0000002e29297220 */ /* 0x004fc80000410000 */
[----:B------:R-:W-:-:S05]  /*1770*/  FFMA.FTZ R41, R41, R23, R22 ;  /* 0x0000001729297223 */ /* 0x000fca0000010016 */
[----:B-1----:R1:W-:Y:S02]  /*1780*/  STG.E desc[UR76][R44.64], R41 ;  /* 0x000000292c007986 */ /* 0x0023e4000c10194c */
.L_x_203:
[----:B------:R-:W-:Y:S05]  /*1790*/  BSYNC.RECONVERGENT B0 ;  /* 0x0000000000007941 */ /* 0x000fea0003800200 */
.L_x_202:
        /* <DEDUP_REMOVED lines=23> */
.L_x_205:
[----:B------:R-:W-:Y:S05]  /*1910*/  BSYNC.RECONVERGENT B0 ;  /* 0x0000000000007941 */ /* 0x000fea0003800200 */
.L_x_204:
[----:B--2---:R-:W-:Y:S01]  /*1920*/  IADD3 R37, P1, PT, R42, R11, RZ ;  /* 0x0000000b2a257210 */ /* 0x004fe20007f3e0ff */
[----:B0-----:R2:W-:Y:S03]  /*1930*/  @!P0 STG.E desc[UR76][R28.64], R30 ;  /* 0x0000001e1c008986 */ /* 0x0015e6000c10194c */
[----:B------:R-:W-:Y:S02]  /*1940*/  ISETP.GE.U32.AND P0, PT, R37, R20, PT ;  /* 0x000000142500720c */ /* 0x000fe40003f06070 */
[----:B------:R-:W-:-:S04]  /*1950*/  IADD3.X R36, PT, PT, RZ, R12, RZ, P1, !PT ;  /* 0x0000000cff247210 */ /* 0x000fc80000ffe4ff */
[----:B------:R-:W-:-:S13]  /*1960*/  ISETP.GE.AND.EX P0, PT, R36, R21, PT, P0 ;  /* 0x000000152400720c */ /* 0x000fda0003f06300 */
[----:B--2---:R-:W-:Y:S05]  /*1970*/  @P0 BRA `(.L_x_206) ;  /* 0x0000003c00700947 */ /* 0x004fea0003800000 */
[----:B------:R-:W0:Y:S02]  /*1980*/  LDC.64 R28, c[0x0][0x540] ;  /* 0x00015000ff1c7b82 */ /* 0x000e240000000a00 */
[----:B0-----:R2:W-:Y:S01]  /*1990*/  STG.E desc[UR76][R28.64], R32 ;  /* 0x000000201c007986 */ /* 0x0015e2000c10194c */
[----:B------:R-:W-:Y:S05]  /*19a0*/  BRA `(.L_x_206) ;  /* 0x0000003c00647947 */ /* 0x000fea0003800000 */
.L_x_201:
[----:B------:R-:W-:Y:S01]  /*19b0*/  ISETP.GE.U32.AND P0, PT, R11, R20, PT ;  /* 0x000000140b00720c */ /* 0x000fe20003f06070 */
[----:B------:R-:W-:Y:S03]  /*19c0*/  BSSY.RECONVERGENT B0, `(.L_x_207) ;  /* 0x00000fd000007945 */ /* 0x000fe60003800200 */
[----:B------:R-:W-:-:S13]  /*19d0*/  ISETP.GE.AND.EX P0, PT, R12, R21, PT, P0 ;  /* 0x000000150c00720c */ /* 0x000fda0003f06300 */
[----:B------:R-:W-:Y:S05]  /*19e0*/  @P0 BRA `(.L_x_208) ;  /* 0x0000000c00e80947 */ /* 0x000fea0003800000 */
[----:B------:R-:W-:Y:S01]  /*19f0*/  MOV R29, R11 ;  /* 0x0000000b001d7202 */ /* 0x000fe20000000f00 */
[----:B------:R-:W-:Y:S01]  /*1a00*/  IMAD.MOV.U32 R28, RZ, RZ, RZ ;  /* 0x000000ffff1c7224 */ /* 0x000fe200078e00ff */
[----:B------:R-:W-:Y:S01]  /*1a10*/  UISETP.NE.AND UP0, UPT, UR74, URZ, UPT ;  /* 0x000000ff4a00728c */ /* 0x000fe2000bf05270 */
[----:B------:R-:W0:Y:S01]  /*1a20*/  F2F.F32.F64 R41, R44 ;  /* 0x0000002c00297310 */ /* 0x000e220000301000 */
[----:B------:R-:W-:Y:S01]  /*1a30*/  UMOV UR48, 0xf0000000 ;  /* 0xf000000000307882 */ /* 0x000fe20000000000 */
[----:B------:R-:W-:Y:S01]  /*1a40*/  IMAD.HI.U32 R29, R11, UR32, R28 ;  /* 0x000000200b1d7c27 */ /* 0x000fe2000f8e001c */
[----:B------:R-:W-:-:S15]  /*1a50*/  UMOV UR49, 0x380fffff ;  /* 0x380fffff00317882 */ /* 0x000fde0000000000 */
[----:B------:R-:W-:-:S15]  /*1a60*/  NOP ;  /* 0x0000000000007918 */ /* 0x000fde0000000000 */
[----:B------:R-:W-:-:S15]  /*1a70*/  NOP ;  /* 0x0000000000007918 */ /* 0x000fde0000000000 */
[----:B------:R-:W-:-:S15]  /*1a80*/  NOP ;  /* 0x0000000000007918 */ /* 0x000fde0000000000 */
[----:B------:R-:W-:-:S01]  /*1a90*/  NOP ;  /* 0x0000000000007918 */ /* 0x000fc20000000000 */
[----:B------:R-:W0:Y:S01]  /*1aa0*/  DSETP.GEU.AND P0, PT, |R44|, UR48, PT ;  /* 0x000000302c007e2a */ /* 0x000e22000bf0e200 */
[----:B------:R-:W-:Y:S01]  /*1ab0*/  SHF.R.U32.HI R29, RZ, UR33, R29 ;  /* 0x00000021ff1d7c19 */ /* 0x000fe2000801161d */
[----:B0-----:R-:W-:-:S03]  /*1ac0*/  @!P0 FMUL R41, R41, 1.175494350822287508e-38 ;  /* 0x0080000029298820 */ /* 0x001fc60000400000 */
[----:B------:R-:W-:-:S05]  /*1ad0*/  IADD3 R28, PT, PT, -R29, RZ, RZ ;  /* 0x000000ff1d1c7210 */ /* 0x000fca0007ffe1ff */
[----:B------:R-:W-:-:S04]  /*1ae0*/  IMAD R43, R28, UR72, R11 ;  /* 0x000000481c2b7c24 */ /* 0x000fc8000f8e020b */
[----:B------:R-:W-:Y:S01]  /*1af0*/  IMAD R43, R43, UR71, RZ ;  /* 0x000000472b2b7c24 */ /* 0x000fe2000f8e02ff */
        /* <DEDUP_REMOVED lines=220> */
.L_x_209:
        /* <DEDUP_REMOVED lines=13> */
.L_x_208:
[----:B------:R-:W-:Y:S05]  /*2990*/  BSYNC.RECONVERGENT B0 ;  /* 0x0000000000007941 */ /* 0x000fea0003800200 */
.L_x_207:
        /* <DEDUP_REMOVED lines=8> */
[----:B------:R-:W-:Y:S01]  /*2a20*/  UISETP.NE.AND UP0, UPT, UR74, URZ, UPT ;  /* 0x000000ff4a00728c */ /* 0x000fe2000bf05270 */
[----:B------:R-:W-:Y:S01]  /*2a30*/  UMOV UR48, 0xf0000000 ;  /* 0xf000000000307882 */ /* 0x000fe20000000000 */
[----:B------:R-:W-:Y:S01]  /*2a40*/  UMOV UR49, 0x380fffff ;  /* 0x380fffff00317882 */ /* 0x000fe20000000000 */
[----:B------:R-:W-:Y:S01]  /*2a50*/  IMAD.HI.U32 R29, R41, UR32, R28 ;  /* 0x00000020291d7c27 */ /* 0x000fe2000f8e001c */
[----:B------:R-:W0:Y:S04]  /*2a60*/  DSETP.GEU.AND P0, PT, |R36|, UR48, PT ;  /* 0x0000003024007e2a */ /* 0x000e28000bf0e200 */
[----:B------:R-:W-:-:S04]  /*2a70*/  SHF.R.U32.HI R29, RZ, UR33, R29 ;  /* 0x00000021ff1d7c19 */ /* 0x000fc8000801161d */
[----:B------:R-:W-:-:S05]  /*2a80*/  IADD3 R28, PT, PT, -R29, RZ, RZ ;  /* 0x000000ff1d1c7210 */ /* 0x000fca0007ffe1ff */
[----:B------:R-:W-:-:S15]  /*2a90*/  IMAD R43, R28, UR72, R41 ;  /* 0x000000481c2b7c24 */ /* 0x000fde000f8e0229 */
[----:B------:R-:W-:-:S15]  /*2aa0*/  NOP ;  /* 0x0000000000007918 */ /* 0x000fde0000000000 */
[----:B------:R-:W-:-:S15]  /*2ab0*/  NOP ;  /* 0x0000000000007918 */ /* 0x000fde0000000000 */
[----:B------:R-:W-:-:S06]  /*2ac0*/  NOP ;  /* 0x0000000000007918 */ /* 0x000fcc0000000000 */
[----:B------:R-:W0:Y:S02]  /*2ad0*/  F2F.F32.F64 R41, R36 ;  /* 0x0000002400297310 */ /* 0x000e240000301000 */
[----:B0-----:R-:W-:Y:S01]  /*2ae0*/  @!P0 FMUL R41, R41, 1.175494350822287508e-38 ;  /* 0x0080000029298820 */ /* 0x001fe20000400000 */
        /* <DEDUP_REMOVED lines=221> */
.L_x_212:
        /* <DEDUP_REMOVED lines=13> */
.L_x_211:
[----:B------:R-:W-:Y:S05]  /*3990*/  BSYNC.RECONVERGENT B0 ;  /* 0x0000000000007941 */ /* 0x000fea0003800200 */
.L_x_210:
[----:B0-----:R-:W-:Y:S01]  /*39a0*/  IADD3 R29, P1, PT, R40, R11, RZ ;  /* 0x0000000b281d7210 */ /* 0x001fe20007f3e0ff */
[----:B------:R-:W-:Y:S03]  /*39b0*/  BSSY.RECONVERGENT B0, `(.L_x_213) ;  /* 0x00000ec000007945 */ /* 0x000fe60003800200 */
[----:B------:R-:W-:Y:S02]  /*39c0*/  ISETP.GE.U32.AND P0, PT, R29, R20, PT ;  /* 0x000000141d00720c */ /* 0x000fe40003f06070 */
[----:B------:R-:W-:-:S04]  /*39d0*/  IADD3.X R28, PT, PT, RZ, R12, RZ, P1, !PT ;  /* 0x0000000cff1c7210 */ /* 0x000fc80000ffe4ff */
[----:B------:R-:W-:-:S13]  /*39e0*/  ISETP.GE.AND.EX P0, PT, R28, R21, PT, P0 ;  /* 0x000000151c00720c */ /* 0x000fda0003f06300 */
[----:B------:R-:W-:Y:S05]  /*39f0*/  @P0 BRA `(.L_x_214) ;  /* 0x0000000c009c0947 */ /* 0x000fea0003800000 */
[----:B------:R-:W-:Y:S01]  /*3a00*/  MOV R28, RZ ;  /* 0x000000ff001c7202 */ /* 0x000fe20000000f00 */
[----:B------:R-:W-:-:S04]  /*3a10*/  UISETP.NE.AND UP0, UPT, UR74, URZ, UPT ;  /* 0x000000ff4a00728c */ /* 0x000fc8000bf05270 */
[----:B------:R-:W-:-:S05]  /*3a20*/  IMAD.HI.U32 R37, R29, UR32, R28 ;  /* 0x000000201d257c27 */ /* 0x000fca000f8e001c */
[----:B------:R-:W-:-:S04]  /*3a30*/  SHF.R.U32.HI R37, RZ, UR33, R37 ;  /* 0x00000021ff257c19 */ /* 0x000fc80008011625 */
        /* <DEDUP_REMOVED lines=223> */
.L_x_215:
[----:B------:R-:W0:Y:S02]  /*4830*/  LDCU.64 UR48, c[0x0][0x540] ;  /* 0x0000a800ff3077ac */ /* 0x000e240008000a00 */
[----:B0-----:R-:W-:-:S05]  /*4840*/  IADD3 R36, P0, PT, R36, UR48, RZ ;  /* 0x0000003024247c10 */ /* 0x001fca000ff1e0ff */
[----:B------:R-:W-:-:S05]  /*4850*/  IMAD.X R37, RZ, RZ, UR49, P0 ;  /* 0x00000031ff257e24 */ /* 0x000fca00080e06ff */
[----:B------:R0:W-:Y:S03]  /*4860*/  STG.E desc[UR76][R36.64], R33 ;  /* 0x0000002124007986 */ /* 0x0001e6000c10194c */
.L_x_214:
[----:B------:R-:W-:Y:S05]  /*4870*/  BSYNC.RECONVERGENT B0 ;  /* 0x0000000000007941 */ /* 0x000fea0003800200 */
.L_x_213:
[----:B------:R-:W-:-:S04]  /*4880*/  IADD3 R29, P1, PT, R42, R11, RZ ;  /* 0x0000000b2a1d7210 */ /* 0x000fc80007f3e0ff */
[----:B------:R-:W-:Y:S02]  /*4890*/  ISETP.GE.U32.AND P0, PT, R29, R20, PT ;  /* 0x000000141d00720c */ /* 0x000fe40003f06070 */
[----:B------:R-:W-:-:S04]  /*48a0*/  IADD3.X R28, PT, PT, RZ, R12, RZ, P1, !PT ;  /* 0x0000000cff1c7210 */ /* 0x000fc80000ffe4ff */
[----:B------:R-:W-:-:S13]  /*48b0*/  ISETP.GE.AND.EX P0, PT, R28, R21, PT, P0 ;  /* 0x000000151c00720c */ /* 0x000fda0003f06300 */
[----:B------:R-:W-:Y:S05]  /*48c0*/  @P0 BRA `(.L_x_206) ;  /* 0x0000000c009c0947 */ /* 0x000fea0003800000 */
[----:B------:R-:W-:Y:S01]  /*48d0*/  HFMA2 R28, -RZ, RZ, 0, 0 ;  /* 0x00000000ff1c7431 */ /* 0x000fe200000001ff */
[----:B------:R-:W-:-:S04]  /*48e0*/  UISETP.NE.AND UP0, UPT, UR74, URZ, UPT ;  /* 0x000000ff4a00728c */ /* 0x000fc8000bf05270 */
[----:B0-----:R-:W-:-:S05]  /*48f0*/  IMAD.HI.U32 R37, R29, UR32, R28 ;  /* 0x000000201d257c27 */ /* 0x001fca000f8e001c */
        /* <DEDUP_REMOVED lines=220> */
[----:B------:R-:W-:-:S05]  /*56c0*/  SHF.R.U32.HI R28, RZ, UR49, R28 ;  /* 0x00000031ff1c7c19 */ /* 0x000fca000801161c */
[----:B------:R-:W-:-:S04]  /*56d0*/  IMAD.MOV R28, RZ, RZ, -R28 ;  /* 0x000000ffff1c7224 */ /* 0x000fc800078e0a1c */
[----:B------:R-:W-:-:S04]  /*56e0*/  IMAD R29, R28, UR29, R29 ;  /* 0x0000001d1c1d7c24 */ /* 0x000fc8000f8e021d */
[----:B------:R-:W-:-:S07]  /*56f0*/  IMAD R36, R29, UR30, R36 ;  /* 0x0000001e1d247c24 */ /* 0x000fce000f8e0224 */
.L_x_216:
[----:B------:R-:W0:Y:S02]  /*5700*/  LDCU.64 UR48, c[0x0][0x540] ;  /* 0x0000a800ff3077ac */ /* 0x000e240008000a00 */
[----:B0-----:R-:W-:-:S04]  /*5710*/  IADD3 R36, P0, PT, R36, UR48, RZ ;  /* 0x0000003024247c10 */ /* 0x001fc8000ff1e0ff */
[----:B------:R-:W-:-:S05]  /*5720*/  IADD3.X R37, PT, PT, RZ, UR49, RZ, P0, !PT ;  /* 0x00000031ff257c10 */ /* 0x000fca00087fe4ff */
[----:B------:R1:W-:Y:S04]  /*5730*/  STG.E desc[UR76][R36.64], R38 ;  /* 0x0000002624007986 */ /* 0x0003e8000c10194c */
.L_x_206:
[----:B------:R-:W-:Y:S05]  /*5740*/  WARPSYNC.ALL ;  /* 0x0000000000007948 */ /* 0x000fea0003800000 */
[----:B------:R-:W3:Y:S01]  /*5750*/  LDCU UR48, c[0x0][0x360] ;  /* 0x00006c00ff3077ac */ /* 0x000ee20008000800 */
[----:B--2---:R-:W3:Y:S08]  /*5760*/  LDC R28, c[0x0][0x370] ;  /* 0x0000dc00ff1c7b82 */ /* 0x004ef00000000800 */
[----:B------:R-:W-:Y:S01]  /*5770*/  BAR.SYNC.DEFER_BLOCKING 0x0 ;  /* 0x0000000000007b1d */ /* 0x000fe20000010000 */
[----:B---3--:R-:W-:-:S05]  /*5780*/  IMAD R28, R28, UR48, RZ ;  /* 0x000000301c1c7c24 */ /* 0x008fca000f8e02ff */
[----:B------:R-:W-:-:S04]  /*5790*/  LEA R11, P0, R28, R11, 0x2 ;  /* 0x0000000b1c0b7211 */ /* 0x000fc800078010ff */
[----:B------:R-:W-:Y:S02]  /*57a0*/  IADD3.X R12, PT, PT, RZ, R12, RZ, P0, !PT ;  /* 0x0000000cff0c7210 */ /* 0x000fe400007fe4ff */
[----:B------:R-:W-:-:S04]  /*57b0*/  ISETP.GE.U32.AND P0, PT, R11, R18, PT ;  /* 0x000000120b00720c */ /* 0x000fc80003f06070 */
[----:B------:R-:W-:-:S13]  /*57c0*/  ISETP.GE.AND.EX P0, PT, R12, R31, PT, P0 ;  /* 0x0000001f0c00720c */ /* 0x000fda0003f06300 */
[----:B------:R-:W-:Y:S05]  /*57d0*/  @!P0 BRA `(.L_x_217) ;  /* 0xffffffb400988947 */ /* 0x000fea000383ffff */
[----:B------:R-:W-:Y:S05]  /*57e0*/  EXIT ;  /* 0x000000000000794d */ /* 0x000fea0003800000 */
        .weak           $__internal_10_$__cuda_sm20_div_s64
        .type           $__internal_10_$__cuda_sm20_div_s64,@function
        .size           $__internal_10_$__cuda_sm20_div_s64,(.L_x_413 - $__internal_10_$__cuda_sm20_div_s64)
$__internal_10_$__cuda_sm20_div_s64:
[----:B------:R-:W-:Y:S01]  /*57f0*/  MOV R24, R23 ;  /* 0x0000001700187202 */ /* 0x000fe20000000f00 */
[----:B------:R-:W-:-:S05]  /*5800*/  HFMA2 R25, -RZ, RZ, 0, 0 ;  /* 0x00000000ff197431 */ /* 0x000fca00000001ff */
        /* <DEDUP_REMOVED lines=17> */
[----:B------:R-:W-:Y:S02]  /*5920*/  IADD3 R21, P2, PT, R25, R20, RZ ;  /* 0x0000001419157210 */ /* 0x000fe40007f5e0ff */
[----:B------:R-:W-:-:S03]  /*5930*/  IADD3.X R20, PT, PT, R29, R19, RZ, P0, !PT ;  /* 0x000000131d147210 */ /* 0x000fc600007fe4ff */
        /* <DEDUP_REMOVED lines=8> */
[----:B------:R-:W-:-:S04]  /*59c0*/  IMAD.WIDE.U32 R20, P0, R21, R24, R20 ;  /* 0x0000001815147225 */ /* 0x000fc80007800014 */
[C---:B------:R-:W-:Y:S02]  /*59d0*/  IMAD R19, R25.reuse, R24, RZ ;  /* 0x0000001819137224 */ /* 0x040fe400078e02ff */
[----:B------:R-:W-:Y:S01]  /*59e0*/  IMAD.HI.U32 R20, P2, R25, R27, R20 ;  /* 0x0000001b19147227 */ /* 0x000fe20007840014 */
[----:B------:R-:W-:-:S03]  /*59f0*/  SEL R21, R18, UR4, !P1 ;  /* 0x0000000412157c07 */ /* 0x000fc6000c800000 */
[----:B------:R-:W-:Y:S01]  /*5a00*/  IMAD.X R30, RZ, RZ, ~UR5, P4 ;  /* 0x80000005ff1e7e24 */ /* 0x000fe2000a0e06ff */
[----:B------:R-:W-:Y:S01]  /*5a10*/  IADD3 R20, P3, PT, R19, R20, RZ ;  /* 0x0000001413147210 */ /* 0x000fe20007f7e0ff */
[----:B------:R-:W-:-:S04]  /*5a20*/  IMAD.HI.U32 R24, R25, R24, RZ ;  /* 0x0000001819187227 */ /* 0x000fc800078e00ff */
[----:B------:R-:W-:Y:S01]  /*5a30*/  HFMA2 R19, -RZ, RZ, 0, 0 ;  /* 0x00000000ff137431 */ /* 0x000fe200000001ff */
[----:B------:R-:W-:Y:S01]  /*5a40*/  SEL R30, R30, UR5, !P1 ;  /* 0x000000051e1e7c07 */ /* 0x000fe2000c800000 */
[----:B------:R-:W-:Y:S01]  /*5a50*/  IMAD.HI.U32 R18, R20, R21, RZ ;  /* 0x0000001514127227 */ /* 0x000fe200078e00ff */
[----:B------:R-:W-:-:S04]  /*5a60*/  IADD3.X R25, PT, PT, R24, R25, RZ, P0, !PT ;  /* 0x0000001918197210 */ /* 0x000fc800007fe4ff */
[----:B------:R-:W-:Y:S01]  /*5a70*/  IADD3.X R25, PT, PT, RZ, RZ, R25, P3, P2 ;  /* 0x000000ffff197210 */ /* 0x000fe20001fe4419 */
[----:B------:R-:W-:-:S04]  /*5a80*/  IMAD.WIDE.U32 R18, R20, R30, R18 ;  /* 0x0000001e14127225 */ /* 0x000fc800078e0012 */
[C---:B------:R-:W-:Y:S02]  /*5a90*/  IMAD R27, R25.reuse, R30, RZ ;  /* 0x0000001e191b7224 */ /* 0x040fe400078e02ff */
[----:B------:R-:W-:-:S04]  /*5aa0*/  IMAD.HI.U32 R18, P0, R25, R21, R18 ;  /* 0x0000001519127227 */ /* 0x000fc80007800012 */
[----:B------:R-:W-:Y:S01]  /*5ab0*/  IMAD.HI.U32 R25, R25, R30, RZ ;  /* 0x0000001e19197227 */ /* 0x000fe200078e00ff */
[----:B------:R-:W-:Y:S02]  /*5ac0*/  IADD3 R20, P2, PT, R27, R18, RZ ;  /* 0x000000121b147210 */ /* 0x000fe40007f5e0ff */
[----:B------:R-:W-:Y:S02]  /*5ad0*/  MOV R27, 0x0 ;  /* 0x00000000001b7802 */ /* 0x000fe40000000f00 */
[----:B------:R-:W-:-:S04]  /*5ae0*/  IADD3.X R18, PT, PT, R25, RZ, RZ, P0, !PT ;  /* 0x000000ff19127210 */ /* 0x000fc800007fe4ff */
[----:B------:R-:W-:Y:S01]  /*5af0*/  IADD3.X R24, PT, PT, RZ, R18, RZ, P2, !PT ;  /* 0x00000012ff187210 */ /* 0x000fe200017fe4ff */
[----:B------:R-:W-:-:S04]  /*5b00*/  IMAD.WIDE.U32 R18, R20, R23, RZ ;  /* 0x0000001714127225 */ /* 0x000fc800078e00ff */
[----:B------:R-:W-:Y:S01]  /*5b10*/  IMAD R19, R24, R23, R19 ;  /* 0x0000001718137224 */ /* 0x000fe200078e0213 */
[----:B------:R-:W-:-:S04]  /*5b20*/  IADD3 R28, P0, PT, -R18, R21, RZ ;  /* 0x00000015121c7210 */ /* 0x000fc80007f1e1ff */
[-C--:B------:R-:W-:Y:S01]  /*5b30*/  IADD3 R18, P2, PT, -R23, R28.reuse, RZ ;  /* 0x0000001c17127210 */ /* 0x080fe20007f5e1ff */
[----:B------:R-:W-:Y:S01]  /*5b40*/  IMAD.X R30, R30, 0x1, ~R19, P0 ;  /* 0x000000011e1e7824 */ /* 0x000fe200000e0e13 */
[----:B------:R-:W-:Y:S02]  /*5b50*/  ISETP.GE.U32.AND P0, PT, R28, R23, PT ;  /* 0x000000171c00720c */ /* 0x000fe40003f06070 */
[----:B------:R-:W-:Y:S02]  /*5b60*/  IADD3 R19, P3, PT, R20, 0x1, RZ ;  /* 0x0000000114137810 */ /* 0x000fe40007f7e0ff */
[C---:B------:R-:W-:Y:S02]  /*5b70*/  ISETP.GE.U32.AND.EX P0, PT, R30.reuse, RZ, PT, P0 ;  /* 0x000000ff1e00720c */ /* 0x040fe40003f06100 */
[----:B------:R-:W-:Y:S02]  /*5b80*/  IADD3.X R25, PT, PT, R30, -0x1, RZ, P2, !PT ;  /* 0xffffffff1e197810 */ /* 0x000fe400017fe4ff */
[----:B------:R-:W-:-:S02]  /*5b90*/  SEL R18, R18, R28, P0 ;  /* 0x0000001c12127207 */ /* 0x000fc40000000000 */
[----:B------:R-:W-:Y:S02]  /*5ba0*/  IADD3.X R21, PT, PT, RZ, R24, RZ, P3, !PT ;  /* 0x00000018ff157210 */ /* 0x000fe40001ffe4ff */
        /* <DEDUP_REMOVED lines=10> */
[----:B------:R-:W-:-:S02]  /*5c50*/  ISETP.NE.U32.AND P0, PT, R23, RZ, PT ;  /* 0x000000ff1700720c */ /* 0x000fc40003f05070 */
[-C--:B------:R-:W-:Y:S02]  /*5c60*/  IADD3.X R18, PT, PT, RZ, ~R21.reuse, RZ, P2, !PT ;  /* 0x80000015ff127210 */ /* 0x080fe400017fe4ff */
[----:B------:R-:W-:Y:S02]  /*5c70*/  ISETP.NE.AND.EX P0, PT, RZ, RZ, PT, P0 ;  /* 0x000000ffff00720c */ /* 0x000fe40003f05300 */
[----:B------:R-:W-:Y:S02]  /*5c80*/  SEL R20, R19, R20, !P1 ;  /* 0x0000001413147207 */ /* 0x000fe40004800000 */
[----:B------:R-:W-:Y:S02]  /*5c90*/  SEL R21, R18, R21, !P1 ;  /* 0x0000001512157207 */ /* 0x000fe40004800000 */
[----:B------:R-:W-:Y:S02]  /*5ca0*/  SEL R20, R20, 0xffffffff, P0 ;  /* 0xffffffff14147807 */ /* 0x000fe40000000000 */
[----:B------:R-:W-:Y:S01]  /*5cb0*/  SEL R21, R21, 0xffffffff, P0 ;  /* 0xffffffff15157807 */ /* 0x000fe20000000000 */
[----:B------:R-:W-:Y:S06]  /*5cc0*/  RET.REL.NODEC R26 `(_ZN2at6native60_GLOBAL__N__2075b504_27_DistributionCauchyKernel_cu_d62eea8743distribution_elementwise_grid_stride_kernelIfLi4EZNS0_9templates4cuda21uniform_and_transformIffPNS_17CUDAGeneratorImplEZZZNS4_13cauchy_kernelIS7_EEvRNS_18TensorIteratorBaseEddT_ENKUlvE_clEvENKUlvE0_clEvEUlfE_EEvSA_T1_T2_EUlP24curandStatePhilox4_32_10E_ZNS1_27distribution_nullary_kernelIff7double2S7_SJ_SE_EEvSA_SG_RKT3_T4_EUlifE0_EEvlNS_15PhiloxCudaStateESF_SG_) ;  /* 0xffffffa01acc7950 */ /* 0x000fec0003c3ffff */
.L_x_218:
        /* <DEDUP_REMOVED lines=11> */
.L_x_413:


//--------------------- .text._ZN2at6native60_GLOBAL__N__2075b504_27_DistributionCauchyKernel_cu_d62eea8743distribution_elementwise_grid_stride_kernelIfLi4EZNS0_9templates4cuda21uniform_and_transformIffPNS_17CUDAGeneratorImplEZZZNS4_13cauchy_kernelIS7_EEvRNS_18TensorIteratorBaseEddT_ENKUlvE_clEvENKUlvE0_clEvEUlfE_EEvSA_T1_T2_EUlP24curandStatePhilox4_32_10E_ZNS1_27distribution_nullary_kernelIff7double2S7_SJ_SE_EEvSA_SG_RKT3_T4_EUlifE_EEvlNS_15PhiloxCudaStateESF_SG_ --------------------------
	.section	.text._ZN2at6native60_GLOBAL__N__2075b504_27_DistributionCauchyKernel_cu_d62eea8743distribution_elementwise_grid_stride_kernelIfLi4EZNS0_9templates4cuda21uniform_and_transformIffPNS_17CUDAGeneratorImplEZZZNS4_13cauchy_kernelIS7_EEvRNS_18TensorIteratorBaseEddT_ENKUlvE_clEvENKUlvE0_clEvEUlfE_EEvSA_T1_T2_EUlP24curandStatePhilox4_32_10E_ZNS1_27distribution_nullary_kernelIff7double2S7_SJ_SE_EEvSA_SG_RKT3_T4_EUlifE_EEvlNS_15PhiloxCudaStateESF_SG_,"ax",@progbits
	.align	128
.text._ZN2at6native60_GLOBAL__N__2075b504_27_DistributionCauchyKernel_cu_d62eea8743distribution_elementwise_grid_stride_kernelIfLi4EZNS0_9templates4cuda21uniform_and_transformIffPNS_17CUDAGeneratorImplEZZZNS4_13cauchy_kernelIS7_EEvRNS_18TensorIteratorBaseEddT_ENKUlvE_clEvENKUlvE0_clEvEUlfE_EEvSA_T1_T2_EUlP24curandStatePhilox4_32_10E_ZNS1_27distribution_nullary_kernelIff7double2S7_SJ_SE_EEvSA_SG_RKT3_T4_EUlifE_EEvlNS_15PhiloxCudaStateESF_SG_:
        .type           _ZN2at6native60_GLOBAL__N__2075b504_27_DistributionCauchyKernel_cu_d62eea8743distribution_elementwise_grid_stride_kernelIfLi4EZNS0_9templates4cuda21uniform_and_transformIffPNS_17CUDAGeneratorImplEZZZNS4_13cauchy_kernelIS7_EEvRNS_18TensorIteratorBaseEddT_ENKUlvE_clEvENKUlvE0_clEvEUlfE_EEvSA_T1_T2_EUlP24curandStatePhilox4_32_10E_ZNS1_27distribution_nullary_kernelIff7double2S7_SJ_SE_EEvSA_SG_RKT3_T4_EUlifE_EEvlNS_15PhiloxCudaStateESF_SG_,@function
        .size           _ZN2at6native60_GLOBAL__N__2075b504_27_DistributionCauchyKernel_cu_d62eea8743distribution_elementwise_grid_stride_kernelIfLi4EZNS0_9templates4cuda21uniform_and_transformIffPNS_17CUDAGeneratorImplEZZZNS4_13cauchy_kernelIS7_EEvRNS_18TensorIteratorBaseEddT_ENKUlvE_clEvENKUlvE0_clEvEUlfE_EEvSA_T1_T2_EUlP24curandStatePhilox4_32_10E_ZNS1_27distribution_nullary_kernelIff7double2S7_SJ_SE_EEvSA_SG_RKT3_T4_EUlifE_EEvlNS_15PhiloxCudaStateESF_SG_,(.L_x_415 - _ZN2at6native60_GLOBAL__N__2075b504_27_DistributionCauchyKernel_cu_d62eea8743distribution_elementwise_grid_stride_kernelIfLi4EZNS0_9templates4cuda21uniform_and_transformIffPNS_17CUDAGeneratorImplEZZZNS4_13cauchy_kernelIS7_EEvRNS_18TensorIteratorBaseEddT_ENKUlvE_clEvENKUlvE0_clEvEUlfE_EEvSA_T1_T2_EUlP24curandStatePhilox4_32_10E_ZNS1_27distribution_nullary_kernelIff7double2S7_SJ_SE_EEvSA_SG_RKT3_T4_EUlifE_EEvlNS_15PhiloxCudaStateESF_SG_)
        .other          _ZN2at6native60_GLOBAL__N__2075b504_27_DistributionCauchyKernel_cu_d62eea8743distribution_elementwise_grid_stride_kernelIfLi4EZNS0_9templates4cuda21uniform_and_transformIffPNS_17CUDAGeneratorImplEZZZNS4_13cauchy_kernelIS7_EEvRNS_18TensorIteratorBaseEddT_ENKUlvE_clEvENKUlvE0_clEvEUlfE_EEvSA_T1_T2_EUlP24curandStatePhilox4_32_10E_ZNS1_27distribution_nullary_kernelIff7double2S7_SJ_SE_EEvSA_SG_RKT3_T4_EUlifE_EEvlNS_15PhiloxCudaStateESF_SG_,@"STO_CUDA_ENTRY STV_DEFAULT"
_ZN2at6native60_GLOBAL__N__2075b504_27_DistributionCauchyKernel_cu_d62eea8743distribution_elementwise_grid_stride_kernelIfLi4EZNS0_9templates4cuda21uniform_and_transformIffPNS_17CUDAGeneratorImplEZZZNS4_13cauchy_kernelIS7_EEvRNS_18TensorIteratorBaseEddT_ENKUlvE_clEvENKUlvE0_clEvEUlfE_EEvSA_T1_T2_EUlP24curandStatePhilox4_32_10E_ZNS1_27distribution_nullary_kernelIff7double2S7_SJ_SE_EEvSA_SG_RKT3_T4_EUlifE_EEvlNS_15PhiloxCudaStateESF_SG_:
        /* <DEDUP_REMOVED lines=112> */
.L_x_219:
[----:B------:R-:W-:-:S07]  /*0700*/  MOV R42, 0x720 ;  /* 0x00000720002a7802 */ /* 0x000fce0000000f00 */
[----:B------:R-:W-:Y:S05]  /*0710*/  CALL.REL.NOINC `($__internal_11_$__cuda_sm20_div_s64) ;  /* 0x0000000c00707944 */ /* 0x000fea0003c00000 */
.L_x_220:
        /* <DEDUP_REMOVED lines=18> */
[----:B------:R-:W-:Y:S02]  /*0840*/  LOP3.LUT R30, R30, R41, RZ, 0x3c, !PT ;  /* 0x000000291e1e7212 */ /* 0x000fe400078e3cff */
[----:B------:R-:W-:Y:S01]  /*0850*/  LOP3.LUT R46, R46, 0x3, RZ, 0xc0, !PT ;  /* 0x000000032e2e7812 */ /* 0x000fe200078ec0ff */
[----:B------:R-:W2:Y:S01]  /*0860*/  LDCU.64 UR8, c[0x0][0x3b0] ;  /* 0x00007600ff0877ac */ /* 0x000ea20008000a00 */
[----:B------:R-:W3:Y:S01]  /*0870*/  MUFU.COS R27, R33 ;  /* 0x00000021001b7308 */ /* 0x000ee20000000000 */
[----:B------:R-:W4:Y:S01]  /*0880*/  LDC R42, c[0x0][0x3b8] ;  /* 0x0000ee00ff2a7b82 */ /* 0x000f220000000800 */
[----:B------:R-:W1:Y:S06]  /*0890*/  LDCU.64 UR10, c[0x0][0x3a8] ;  /* 0x00007500ff0a77ac */ /* 0x000e6c0008000a00 */
[----:B------:R-:W-:Y:S08]  /*08a0*/  MUFU.SIN R24, R28 ;  /* 0x0000001c00187308 */ /* 0x000ff00000000400 */
[----:B0-----:R-:W0:Y:S08]  /*08b0*/  MUFU.RCP R25, R25 ;  /* 0x0000001900197308 */ /* 0x001e300000001000 */
[----:B------:R-:W-:Y:S08]  /*08c0*/  MUFU.SIN R26, R31 ;  /* 0x0000001f001a7308 */ /* 0x000ff00000000400 */
[----:B---3--:R-:W3:Y:S01]  /*08d0*/  MUFU.RCP R27, R27 ;  /* 0x0000001b001b7308 */ /* 0x008ee20000001000 */
[----:B0-----:R-:W-:-:S04]  /*08e0*/  FMUL.FTZ R24, R24, R25 ;  /* 0x0000001918187220 */ /* 0x001fc80000410000 */
[----:B-1----:R-:W-:Y:S01]  /*08f0*/  FFMA.FTZ R44, R24, UR4, R45 ;  /* 0x00000004182c7c23 */ /* 0x002fe2000801002d */
[----:B---3--:R-:W-:-:S04]  /*0900*/  FMUL.FTZ R26, R26, R27 ;  /* 0x0000001b1a1a7220 */ /* 0x008fc80000410000 */
[----:B--2-4-:R-:W-:-:S07]  /*0910*/  FFMA.FTZ R45, R26, UR4, R45 ;  /* 0x000000041a2d7c23 */ /* 0x014fce000801002d */
.L_x_229:
        /* <DEDUP_REMOVED lines=13> */
.L_x_222:
[----:B------:R-:W-:Y:S05]  /*09f0*/  BSYNC.RECONVERGENT B0 ;  /* 0x0000000000007941 */ /* 0x000fea0003800200 */
.L_x_221:
        /* <DEDUP_REMOVED lines=51> */
.L_x_223:
        /* <DEDUP_REMOVED lines=9> */
.L_x_224:
[----:B------:R-:W0:Y:S01]  /*0dc0*/  LDC.64 R26, c[0x0][0x380] ;  /* 0x0000e000ff1a7b82 */ /* 0x000e220000000a00 */
[----:B------:R-:W-:Y:S01]  /*0dd0*/  IADD3 R49, P0, PT, R34, R35, RZ ;  /* 0x0000002322317210 */ /* 0x000fe20007f1e0ff */
[----:B------:R-:W-:Y:S01]  /*0de0*/  IMAD.WIDE.U32 R28, R28, 0x200000, RZ ;  /* 0x002000001c1c7825 */ /* 0x000fe200078e00ff */
[----:B------:R-:W-:Y:S02]  /*0df0*/  BSSY.RECONVERGENT B0, `(.L_x_225) ;  /* 0x000002d000007945 */ /* 0x000fe40003800200 */
[----:B------:R-:W-:Y:S02]  /*0e00*/  IADD3.X R30, PT, PT, RZ, R36, RZ, P0, !PT ;  /* 0x00000024ff1e7210 */ /* 0x000fe400007fe4ff */
[----:B------:R-:W-:Y:S01]  /*0e10*/  LOP3.LUT R50, R28, R31, RZ, 0x3c, !PT ;  /* 0x0000001f1c327212 */ /* 0x000fe200078e3cff */
[----:B------:R-:W-:Y:S01]  /*0e20*/  HFMA2 R31, -RZ, RZ, 1.15625, 0 ;  /* 0x3ca00000ff1f7431 */ /* 0x000fe200000001ff */
[-C--:B0-----:R-:W-:Y:S02]  /*0e30*/  ISETP.GE.U32.AND P0, PT, R35, R26.reuse, PT ;  /* 0x0000001a2300720c */ /* 0x081fe40003f06070 */
[----:B------:R-:W-:-:S02]  /*0e40*/  ISETP.GE.U32.AND P1, PT, R49, R26, PT ;  /* 0x0000001a3100720c */ /* 0x000fc40003f26070 */
[-C--:B------:R-:W-:Y:S02]  /*0e50*/  ISETP.GE.AND.EX P0, PT, R36, R27.reuse, PT, P0 ;  /* 0x0000001b2400720c */ /* 0x080fe40003f06300 */
[----:B------:R-:W-:Y:S01]  /*0e60*/  ISETP.GE.AND.EX P1, PT, R30, R27, PT, P1 ;  /* 0x0000001b1e00720c */ /* 0x000fe20003f26310 */
[----:B------:R-:W-:-:S10]  /*0e70*/  IMAD.MOV.U32 R30, RZ, RZ, 0x0 ;  /* 0x00000000ff1e7424 */ /* 0x000fd400078e00ff */
        /* <DEDUP_REMOVED lines=10> */
[----:B0-----:R-:W0:-:S15]  /*0f20*/  DFMA R52, R52, R30, 5.5511151231257827021e-17 ;  /* 0x3c9000003434742b */ /* 0x001e1e000000001e */
[----:B------:R-:W-:-:S15]  /*0f30*/  NOP ;  /* 0x0000000000007918 */ /* 0x000fde0000000000 */
[----:B------:R-:W-:-:S15]  /*0f40*/  NOP ;  /* 0x0000000000007918 */ /* 0x000fde0000000000 */
[----:B------:R-:W-:-:S15]  /*0f50*/  NOP ;  /* 0x0000000000007918 */ /* 0x000fde0000000000 */
[----:B------:R-:W-:-:S04]  /*0f60*/  NOP ;  /* 0x0000000000007918 */ /* 0x000fc80000000000 */
        /* <DEDUP_REMOVED lines=14> */
[----:B0-----:R0:W1:Y:S02]  /*1050*/  MUFU.RCP R52, R51 ;  /* 0x0000003300347308 */ /* 0x0010640000001000 */
[----:B0-----:R-:W-:-:S05]  /*1060*/  IMAD R51, R35, UR8, RZ ;  /* 0x0000000823337c24 */ /* 0x001fca000f8e02ff */
[----:B------:R-:W-:Y:S01]  /*1070*/  IADD3 R32, P0, PT, R51, UR10, RZ ;  /* 0x0000000a33207c10 */ /* 0x000fe2000ff1e0ff */
[----:B-1----:R-:W-:-:S03]  /*1080*/  FMUL.FTZ R53, R33, R52 ;  /* 0x0000003421357220 */ /* 0x002fc60000410000 */
[----:B------:R-:W-:Y:S01]  /*1090*/  LEA.HI.X.SX32 R33, R51, UR11, 0x1, P0 ;  /* 0x0000000b33217c11 */ /* 0x000fe200080f0eff */
[----:B------:R-:W-:-:S05]  /*10a0*/  FFMA.FTZ R53, R53, R42, UR9 ;  /* 0x0000000935357e23 */ /* 0x000fca000801002a */
[----:B------:R0:W-:Y:S03]  /*10b0*/  STG.E desc[UR6][R32.64], R53 ;  /* 0x0000003520007986 */ /* 0x0001e6000c101906 */
.L_x_226:
[----:B------:R-:W-:Y:S05]  /*10c0*/  BSYNC.RECONVERGENT B0 ;  /* 0x0000000000007941 */ /* 0x000fea0003800200 */
.L_x_225:
        /* <DEDUP_REMOVED lines=23> */
[----:B0-----:R-:W-:Y:S01]  /*1240*/  FMUL.RZ R33, R28, 0.15915493667125701904 ;  /* 0x3e22f9831c217820 */ /* 0x001fe2000040c000 */
[----:B------:R-:W-:-:S03]  /*1250*/  IADD3 R28, P0, PT, R49, UR10, RZ ;  /* 0x0000000a311c7c10 */ /* 0x000fc6000ff1e0ff */
[----:B------:R-:W0:Y:S08]  /*1260*/  MUFU.COS R32, R33 ;  /* 0x0000002100207308 */ /* 0x000e300000000000 */
[----:B------:R-:W-:Y:S08]  /*1270*/  MUFU.SIN R29, R33 ;  /* 0x00000021001d7308 */ /* 0x000ff00000000400 */
[----:B0-----:R-:W0:Y:S02]  /*1280*/  MUFU.RCP R32, R32 ;  /* 0x0000002000207308 */ /* 0x001e240000001000 */
[----:B0-----:R-:W-:Y:S01]  /*1290*/  FMUL.FTZ R31, R29, R32 ;  /* 0x000000201d1f7220 */ /* 0x001fe20000410000 */
[----:B------:R-:W-:-:S03]  /*12a0*/  LEA.HI.X.SX32 R29, R49, UR11, 0x1, P0 ;  /* 0x0000000b311d7c11 */ /* 0x000fc600080f0eff */
[----:B------:R-:W-:-:S05]  /*12b0*/  FFMA.FTZ R31, R31, R42, UR9 ;  /* 0x000000091f1f7e23 */ /* 0x000fca000801002a */
[----:B------:R1:W-:Y:S02]  /*12c0*/  STG.E desc[UR6][R28.64], R31 ;  /* 0x0000001f1c007986 */ /* 0x0003e4000c101906 */
.L_x_228:
[----:B------:R-:W-:Y:S05]  /*12d0*/  BSYNC.RECONVERGENT B0 ;  /* 0x0000000000007941 */ /* 0x000fea0003800200 */
.L_x_227:
[C---:B-1----:R-:W-:Y:S01]  /*12e0*/  IMAD R28, R34.reuse, 0x3, RZ ;  /* 0x00000003221c7824 */ /* 0x042fe200078e02ff */
[-C--:B------:R-:W-:Y:S01]  /*12f0*/  LEA R25, P1, R34, R35.reuse, 0x1 ;  /* 0x0000002322197211 */ /* 0x080fe200078208ff */
[----:B------:R-:W-:Y:S05]  /*1300*/  WARPSYNC.ALL ;  /* 0x0000000000007948 */ /* 0x000fea0003800000 */
[----:B------:R-:W-:Y:S02]  /*1310*/  IADD3 R31, P2, PT, R28, R35, RZ ;  /* 0x000000231c1f7210 */ /* 0x000fe40007f5e0ff */
[----:B------:R-:W-:Y:S02]  /*1320*/  ISETP.GE.U32.AND P0, PT, R25, R26, PT ;  /* 0x0000001a1900720c */ /* 0x000fe40003f06070 */
[----:B------:R-:W-:-:S02]  /*1330*/  IADD3.X R28, PT, PT, RZ, R36, RZ, P1, !PT ;  /* 0x00000024ff1c7210 */ /* 0x000fc40000ffe4ff */
[----:B------:R-:W-:Y:S01]  /*1340*/  ISETP.GE.U32.AND P1, PT, R31, R26, PT ;  /* 0x0000001a1f00720c */ /* 0x000fe20003f26070 */
[----:B------:R-:W-:Y:S01]  /*1350*/  IMAD.X R26, RZ, RZ, R36, P2 ;  /* 0x000000ffff1a7224 */ /* 0x000fe200010e0624 */
[----:B------:R-:W-:Y:S02]  /*1360*/  ISETP.GE.AND.EX P0, PT, R28, R27, PT, P0 ;  /* 0x0000001b1c00720c */ /* 0x000fe40003f06300 */
[----:B------:R-:W-:Y:S02]  /*1370*/  MOV R51, R47 ;  /* 0x0000002f00337202 */ /* 0x000fe40000000f00 */
[----:B------:R-:W-:-:S09]  /*1380*/  ISETP.GE.AND.EX P1, PT, R26, R27, PT, P1 ;  /* 0x0000001b1a00720c */ /* 0x000fd20003f26310 */
[----:B------:R-:W1:Y:S08]  /*1390*/  @!P0 LDC R30, c[0x0][0x3b0] ;  /* 0x0000ec00ff1e8b82 */ /* 0x000e700000000800 */
[----:B------:R-:W2:Y:S08]  /*13a0*/  @!P0 LDC.64 R26, c[0x0][0x3a8] ;  /* 0x0000ea00ff1a8b82 */ /* 0x000eb00000000a00 */
[----:B0-----:R-:W0:Y:S01]  /*13b0*/  @!P1 LDC R32, c[0x0][0x3b0] ;  /* 0x0000ec00ff209b82 */ /* 0x001e220000000800 */
[----:B-1----:R-:W-:-:S07]  /*13c0*/  @!P0 IMAD R25, R25, R30, RZ ;  /* 0x0000001e19198224 */ /* 0x002fce00078e02ff */
[----:B------:R-:W1:Y:S01]  /*13d0*/  @!P1 LDC.64 R28, c[0x0][0x3a8] ;  /* 0x0000ea00ff1c9b82 */ /* 0x000e620000000a00 */
[----:B--2---:R-:W-:-:S04]  /*13e0*/  @!P0 IADD3 R26, P2, PT, R25, R26, RZ ;  /* 0x0000001a191a8210 */ /* 0x004fc80007f5e0ff */
[----:B------:R-:W-:Y:S01]  /*13f0*/  @!P0 LEA.HI.X.SX32 R27, R25, R27, 0x1, P2 ;  /* 0x0000001b191b8211 */ /* 0x000fe200010f0eff */
[----:B0-----:R-:W-:-:S04]  /*1400*/  @!P1 IMAD R30, R31, R32, RZ ;  /* 0x000000201f1e9224 */ /* 0x001fc800078e02ff */
[----:B------:R0:W-:Y:S01]  /*1410*/  @!P0 STG.E desc[UR6][R26.64], R44 ;  /* 0x0000002c1a008986 */ /* 0x0001e2000c101906 */
[----:B------:R-:W-:Y:S01]  /*1420*/  IADD3 R35, P0, PT, R40, R35, RZ ;  /* 0x0000002328237210 */ /* 0x000fe20007f1e0ff */
[----:B------:R-:W-:-:S03]  /*1430*/  IMAD.MOV.U32 R32, RZ, RZ, R24 ;  /* 0x000000ffff207224 */ /* 0x000fc600078e0018 */
[----:B------:R-:W-:Y:S02]  /*1440*/  IADD3.X R36, PT, PT, RZ, R36, RZ, P0, !PT ;  /* 0x00000024ff247210 */ /* 0x000fe400007fe4ff */
[----:B------:R-:W-:Y:S02]  /*1450*/  ISETP.GE.U32.AND P0, PT, R35, R22, PT ;  /* 0x000000162300720c */ /* 0x000fe40003f06070 */
[----:B-1----:R-:W-:Y:S02]  /*1460*/  @!P1 IADD3 R28, P3, PT, R30, R28, RZ ;  /* 0x0000001c1e1c9210 */ /* 0x002fe40007f7e0ff */
[----:B------:R-:W-:Y:S02]  /*1470*/  ISETP.GE.AND.EX P0, PT, R36, R43, PT, P0 ;  /* 0x0000002b2400720c */ /* 0x000fe40003f06300 */
[----:B------:R-:W-:Y:S01]  /*1480*/  @!P1 LEA.HI.X.SX32 R29, R30, R29, 0x1, P3 ;  /* 0x0000001d1e1d9211 */ /* 0x000fe200018f0eff */
[----:B------:R-:W-:-:S04]  /*1490*/  IMAD.MOV.U32 R30, RZ, RZ, R48 ;  /* 0x000000ffff1e7224 */ /* 0x000fc800078e0030 */
[----:B------:R0:W-:Y:S01]  /*14a0*/  @!P1 STG.E desc[UR6][R28.64], R45 ;  /* 0x0000002d1c009986 */ /* 0x0001e2000c101906 */
[----:B------:R-:W-:Y:S06]  /*14b0*/  BAR.SYNC.DEFER_BLOCKING 0x0 ;  /* 0x0000000000007b1d */ /* 0x000fec0000010000 */
[----:B------:R-:W-:Y:S05]  /*14c0*/  @!P0 BRA `(.L_x_229) ;  /* 0xfffffff400148947 */ /* 0x000fea000383ffff */
[----:B------:R-:W-:Y:S05]  /*14d0*/  EXIT ;  /* 0x000000000000794d */ /* 0x000fea0003800000 */
        .weak           $__internal_11_$__cuda_sm20_div_s64
        .type           $__internal_11_$__cuda_sm20_div_s64,@function
        .size           $__internal_11_$__cuda_sm20_div_s64,(.L_x_415 - $__internal_11_$__cuda_sm20_div_s64)
$__internal_11_$__cuda_sm20_div_s64:
[----:B------:R-:W-:Y:S01]  /*14e0*/  MOV R26, R40 ;  /* 0x00000028001a7202 */ /* 0x000fe20000000f00 */
[----:B------:R-:W-:Y:S02]  /*14f0*/  IMAD.MOV.U32 R27, RZ, RZ, RZ ;  /* 0x000000ffff1b7224 */ /* 0x000fe400078e00ff */
[----:B------:R-:W-:-:S03]  /*1500*/  HFMA2 R43, -RZ, RZ, 0, 0 ;  /* 0x00000000ff2b7431 */ /* 0x000fc600000001ff */
        /* <DEDUP_REMOVED lines=74> */
[----:B------:R-:W-:Y:S06]  /*19b0*/  RET.REL.NODEC R42 `(_ZN2at6native60_GLOBAL__N__2075b504_27_DistributionCauchyKernel_cu_d62eea8743distribution_elementwise_grid_stride_kernelIfLi4EZNS0_9templates4cuda21uniform_and_transformIffPNS_17CUDAGeneratorImplEZZZNS4_13cauchy_kernelIS7_EEvRNS_18TensorIteratorBaseEddT_ENKUlvE_clEvENKUlvE0_clEvEUlfE_EEvSA_T1_T2_EUlP24curandStatePhilox4_32_10E_ZNS1_27distribution_nullary_kernelIff7double2S7_SJ_SE_EEvSA_SG_RKT3_T4_EUlifE_EEvlNS_15PhiloxCudaStateESF_SG_) ;  /* 0xffffffe42a907950 */ /* 0x000fec0003c3ffff */
.L_x_230:
        /* <DEDUP_REMOVED lines=12> */
.L_x_415:


//--------------------- .text._ZN2at6native60_GLOBAL__N__2075b504_27_DistributionCauchyKernel_cu_d62eea8743distribution_elementwise_grid_stride_kernelIdLi2EZNS0_9templates4cuda21uniform_and_transformIddPNS_17CUDAGeneratorImplEZZZNS4_13cauchy_kernelIS7_EEvRNS_18TensorIteratorBaseEddT_ENKUlvE_clEvENKUlvE_clEvEUldE_EEvSA_T1_T2_EUlP24curandStatePhilox4_32_10E0_ZNS1_27distribution_nullary_kernelIdd6float4S7_SJ_SE_EEvSA_SG_RKT3_T4_EUlidE0_EEvlNS_15PhiloxCudaStateESF_SG_ --------------------------
	.section	.text._ZN2at6native60_GLOBAL__N__2075b504_27_DistributionCauchyKernel_cu_d62eea8743distribution_elementwise_grid_stride_kernelIdLi2EZNS0_9templates4cuda21uniform_and_transformIddPNS_17CUDAGeneratorImplEZZZNS4_13cauchy_kernelIS7_EEvRNS_18TensorIteratorBaseEddT_ENKUlvE_clEvENKUlvE_clEvEUldE_EEvSA_T1_T2_EUlP24curandStatePhilox4_32_10E0_ZNS1_27distribution_nullary_kernelIdd6float4S7_SJ_SE_EEvSA_SG_RKT3_T4_EUlidE0_EEvlNS_15PhiloxCudaStateESF_SG_,"ax",@progbits
	.align	128
.text._ZN2at6native60_GLOBAL__N__2075b504_27_DistributionCauchyKernel_cu_d62eea8743distribution_elementwise_grid_stride_kernelIdLi2EZNS0_9templates4cuda21uniform_and_transformIddPNS_17CUDAGeneratorImplEZZZNS4_13cauchy_kernelIS7_EEvRNS_18TensorIteratorBaseEddT_ENKUlvE_clEvENKUlvE_clEvEUldE_EEvSA_T1_T2_EUlP24curandStatePhilox4_32_10E0_ZNS1_27distribution_nullary_kernelIdd6float4S7_SJ_SE_EEvSA_SG_RKT3_T4_EUlidE0_EEvlNS_15PhiloxCudaStateESF_SG_:
        .type           _ZN2at6native60_GLOBAL__N__2075b504_27_DistributionCauchyKernel_cu_d62eea8743distribution_elementwise_grid_stride_kernelIdLi2EZNS0_9templates4cuda21uniform_and_transformIddPNS_17CUDAGeneratorImplEZZZNS4_13cauchy_kernelIS7_EEvRNS_18TensorIteratorBaseEddT_ENKUlvE_clEvENKUlvE_clEvEUldE_EEvSA_T1_T2_EUlP24curandStatePhilox4_32_10E0_ZNS1_27distribution_nullary_kernelIdd6float4S7_SJ_SE_EEvSA_SG_RKT3_T4_EUlidE0_EEvlNS_15PhiloxCudaStateESF_SG_,@function
        .size           _ZN2at6native60_GLOBAL__N__2075b504_27_DistributionCauchyKernel_cu_d62eea8743distribution_elementwise_grid_stride_kernelIdLi2EZNS0_9templates4cuda21uniform_and_transformIddPNS_17CUDAGeneratorImplEZZZNS4_13cauchy_kernelIS7_EEvRNS_18TensorIteratorBaseEddT_ENKUlvE_clEvENKUlvE_clEvEUldE_EEvSA_T1_T2_EUlP24curandStatePhilox4_32_10E0_ZNS1_27distribution_nullary_kernelIdd6float4S7_SJ_SE_EEvSA_SG_RKT3_T4_EUlidE0_EEvlNS_15PhiloxCudaStateESF_SG_,(.L_x_417 - _ZN2at6native60_GLOBAL__N__2075b504_27_DistributionCauchyKernel_cu_d62eea8743distribution_elementwise_grid_stride_kernelIdLi2EZNS0_9templates4cuda21uniform_and_transformIddPNS_17CUDAGeneratorImplEZZZNS4_13cauchy_kernelIS7_EEvRNS_18TensorIteratorBaseEddT_ENKUlvE_clEvENKUlvE_clEvEUldE_EEvSA_T1_T2_EUlP24curandStatePhilox4_32_10E0_ZNS1_27distribution_nullary_kernelIdd6float4S7_SJ_SE_EEvSA_SG_RKT3_T4_EUlidE0_EEvlNS_15PhiloxCudaStateESF_SG_)
        .other          _ZN2at6native60_GLOBAL__N__2075b504_27_DistributionCauchyKernel_cu_d62eea8743distribution_elementwise_grid_stride_kernelIdLi2EZNS0_9templates4cuda21uniform_and_transformIddPNS_17CUDAGeneratorImplEZZZNS4_13cauchy_kernelIS7_EEvRNS_18TensorIteratorBaseEddT_ENKUlvE_clEvENKUlvE_clEvEUldE_EEvSA_T1_T2_EUlP24curandStatePhilox4_32_10E0_ZNS1_27distribution_nullary_kernelIdd6float4S7_SJ_SE_EEvSA_SG_RKT3_T4_EUlidE0_EEvlNS_15PhiloxCudaStateESF_SG_,@"STO_CUDA_ENTRY STV_DEFAULT"
_ZN2at6native60_GLOBAL__N__2075b504_27_DistributionCauchyKernel_cu_d62eea8743distribution_elementwise_grid_stride_kernelIdLi2EZNS0_9templates4cuda21uniform_and_transformIddPNS_17CUDAGeneratorImplEZZZNS4_13cauchy_kernelIS7_EEvRNS_18TensorIteratorBaseEddT_ENKUlvE_clEvENKUlvE_clEvEUldE_EEvSA_T1_T2_EUlP24curandStatePhilox4_32_10E0_ZNS1_27distribution_nullary_kernelIdd6float4S7_SJ_SE_EEvSA_SG_RKT3_T4_EUlidE0_EEvlNS_15PhiloxCudaStateESF_SG_:
[----:B------:R-:W0:Y:S01]  /*0000*/  LDC R1, c[0x0][0x37c] ;  /* 0x0000df00ff017b82 */ /* 0x000e220000000800 */
[----:B------:R-:W1:Y:S07]  /*0010*/  LDCU UR4, c[0x0][0x39c] ;  /* 0x00007380ff0477ac */ /* 0x000e6e0008000800 */
[----:B------:R-:W2:Y:S01]  /*0020*/  LDC R16, c[0x0][0x390] ;  /* 0x0000e400ff107b82 */ /* 0x000ea20000000800 */
[----:B0-----:R-:W-:Y:S01]  /*0030*/  VIADD R1, R1, 0xffffffd8 ;  /* 0xffffffd801017836 */ /* 0x001fe20000000000 */
[----:B------:R-:W0:Y:S06]  /*0040*/  LDCU.64 UR76, c[0x0][0x358] ;  /* 0x00006b00ff4c77ac */ /* 0x000e2c0008000a00 */
[----:B------:R-:W3:Y:S01]  /*0050*/  LDC R17, c[0x0][0x394] ;  /* 0x0000e500ff117b82 */ /* 0x000ee20000000800 */
[----:B-1----:R-:W-:-:S06]  /*0060*/  UPRMT UR4, UR4, 0x7770, URZ ;  /* 0x0000777004047896 */ /* 0x002fcc00080000ff */
[----:B------:R-:W-:-:S05]  /*0070*/  ISETP.NE.AND P0, PT, RZ, UR4, PT ;  /* 0x00000004ff007c0c */ /* 0x000fca000bf05270 */
[----:B------:R-:W1:Y:S08]  /*0080*/  LDCU.64 UR4, c[0x0][0x388] ;  /* 0x00007100ff0477ac */ /* 0x000e700008000a00 */
[----:B--2---:R-:W-:Y:S01]  /*0090*/  @P0 IMAD.MOV.U32 R2, RZ, RZ, R16 ;  /* 0x000000ffff020224 */ /* 0x004fe200078e0010 */
[----:B---3--:R-:W-:Y:S01]  /*00a0*/  @P0 MOV R3, R17 ;  /* 0x0000001100030202 */ /* 0x008fe20000000f00 */
[----:B------:R-:W2:Y:S01]  /*00b0*/  S2R R22, SR_TID.X ;  /* 0x0000000000167919 */ /* 0x000ea20000002100 */
[----:B------:R-:W3:Y:S04]  /*00c0*/  @P0 LDC R5, c[0x0][0x398] ;  /* 0x0000e600ff050b82 */ /* 0x000ee80000000800 */
[----:B0-----:R-:W3:Y:S01]  /*00d0*/  @P0 LDG.E.64 R2, desc[UR76][R2.64] ;  /* 0x0000004c02020981 */ /* 0x001ee2000c1e1b00 */
[----:B-1----:R-:W-:-:S02]  /*00e0*/  IMAD.U32 R6, RZ, RZ, UR4 ;  /* 0x00000004ff067e24 */ /* 0x002fc4000f8e00ff */
[----:B------:R-:W-:-:S06]  /*00f0*/  IMAD.U32 R7, RZ, RZ, UR5 ;  /* 0x00000005ff077e24 */ /* 0x000fcc000f8e00ff */
[----:B------:R-:W4:Y:S01]  /*0100*/  @P0 LDG.E.64 R6, desc[UR76][R6.64] ;  /* 0x0000004c06060981 */ /* 0x000f22000c1e1b00 */
[----:B------:R-:W2:Y:S01]  /*0110*/  S2UR UR4, SR_CTAID.X ;  /* 0x00000000000479c3 */ /* 0x000ea20000002500 */
[----:B------:R-:W-:-:S07]  /*0120*/  IMAD.MOV.U32 R23, RZ, RZ, RZ ;  /* 0x000000ffff177224 */ /* 0x000fce00078e00ff */
[----:B------:R-:W2:Y:S01]  /*0130*/  LDC R0, c[0x0][0x360] ;  /* 0x0000d800ff007b82 */ /* 0x000ea20000000800 */
[----:B------:R-:W0:Y:S01]  /*0140*/  LDCU UR6, c[0x0][0x370] ;  /* 0x00006e00ff0677ac */ /* 0x000e220008000800 */
[C---:B--2---:R-:W-:Y:S01]  /*0150*/  IMAD.WIDE.U32 R22, R0.reuse, UR4, R22 ;  /* 0x0000000400167c25 */ /* 0x044fe2000f8e0016 */
[----:B------:R-:W1:Y:S03]  /*0160*/  LDCU.64 UR4, c[0x0][0x380] ;  /* 0x00007000ff0477ac */ /* 0x000e660008000a00 */
[----:B0-----:R-:W-:Y:S02]  /*0170*/  IMAD R26, R0, UR6, RZ ;  /* 0x00000006001a7c24 */ /* 0x001fe4000f8e02ff */
[----:B------:R-:W-:Y:S02]  /*0180*/  IMAD.MOV.U32 R25, RZ, RZ, R22 ;  /* 0x000000ffff197224 */ /* 0x000fe400078e0016 */
[----:B------:R-:W-:-:S02]  /*0190*/  IMAD.MOV.U32 R24, RZ, RZ, R23 ;  /* 0x000000ffff187224 */ /* 0x000fc400078e0017 */
[----:B------:R-:W-:Y:S01]  /*01a0*/  IMAD.SHL.U32 R15, R26, 0x2, RZ ;  /* 0x000000021a0f7824 */ /* 0x000fe200078e00ff */
[----:B-1----:R-:W-:-:S04]  /*01b0*/  UIADD3 UR4, UP0, UPT, UR4, -0x1, URZ ;  /* 0xffffffff04047890 */ /* 0x002fc8000ff1e0ff */
[----:B------:R-:W-:-:S04]  /*01c0*/  UIADD3.X UR5, UPT, UPT, UR5, -0x1, URZ, UP0, !UPT ;  /* 0xffffffff05057890 */ /* 0x000fc800087fe4ff */
[----:B------:R-:W-:Y:S01]  /*01d0*/  UISETP.NE.U32.AND UP0, UPT, UR5, URZ, UPT ;  /* 0x000000ff0500728c */ /* 0x000fe2000bf05070 */
[----:B---3--:R-:W-:Y:S01]  /*01e0*/  @P0 IADD3 R16, P1, PT, R2, R5, RZ ;  /* 0x0000000502100210 */ /* 0x008fe20007f3e0ff */
[----:B------:R-:W-:-:S03]  /*01f0*/  IMAD.WIDE.U32 R4, R22, -0x326172a9, RZ ;  /* 0xcd9e8d5716047825 */ /* 0x000fc600078e00ff */
[----:B------:R-:W-:-:S04]  /*0200*/  @P0 IADD3.X R17, PT, PT, RZ, R3, RZ, P1, !PT ;  /* 0x00000003ff110210 */ /* 0x000fc80000ffe4ff */
[--C-:B------:R-:W-:Y:S02]  /*0210*/  SHF.R.U64 R38, R16, 0x2, R17.reuse ;  /* 0x0000000210267819 */ /* 0x100fe40000001211 */
[----:B------:R-:W-:Y:S01]  /*0220*/  SHF.R.U32.HI R39, RZ, 0x2, R17 ;  /* 0x00000002ff277819 */ /* 0x000fe20000011611 */
[----:B----4-:R-:W-:Y:S01]  /*0230*/  VIADD R37, R7, 0xbb67ae85 ;  /* 0xbb67ae8507257836 */ /* 0x010fe20000000000 */
[----:B------:R-:W-:Y:S01]  /*0240*/  IADD3 R36, PT, PT, R6, -0x61c88647, RZ ;  /* 0x9e3779b906247810 */ /* 0x000fe20007ffe0ff */
[----:B------:R-:W-:Y:S01]  /*0250*/  IMAD.WIDE.U32 R2, R38, -0x2daee0ad, RZ ;  /* 0xd2511f5326027825 */ /* 0x000fe200078e00ff */
[----:B------:R-:W-:Y:S02]  /*0260*/  LOP3.LUT R8, R39, R5, R6, 0x96, !PT ;  /* 0x0000000527087212 */ /* 0x000fe400078e9606 */
[C---:B------:R-:W-:Y:S01]  /*0270*/  IADD3 R33, PT, PT, R7.reuse, 0x32370b8f, RZ ;  /* 0x32370b8f07217810 */ /* 0x040fe20007ffe0ff */
[----:B------:R-:W-:Y:S01]  /*0280*/  VIADD R35, R6, 0x3c6ef372 ;  /* 0x3c6ef37206237836 */ /* 0x000fe20000000000 */
[C---:B------:R-:W-:Y:S01]  /*0290*/  LOP3.LUT R10, R7.reuse, R3, R23, 0x96, !PT ;  /* 0x00000003070a7212 */ /* 0x040fe200078e9617 */
[----:B------:R-:W-:Y:S01]  /*02a0*/  IMAD.WIDE.U32 R8, R8, -0x2daee0ad, RZ ;  /* 0xd2511f5308087825 */ /* 0x000fe200078e00ff */
[----:B------:R-:W-:-:S02]  /*02b0*/  IADD3 R30, PT, PT, R7, -0x126145ec, RZ ;  /* 0xed9eba14071e7810 */ /* 0x000fc40007ffe0ff */
[----:B------:R-:W-:Y:S01]  /*02c0*/  IADD3 R27, PT, PT, R6, -0x4ab325aa, RZ ;  /* 0xb54cda56061b7810 */ /* 0x000fe20007ffe0ff */
        /* <DEDUP_REMOVED lines=22> */
[----:B------:R-:W-:Y:S02]  /*0430*/  VIADD R28, R6, 0x1715609d ;  /* 0x1715609d061c7836 */ /* 0x000fe40000000000 */
[----:B------:R-:W-:-:S03]  /*0440*/  IMAD.WIDE.U32 R4, R4, -0x326172a9, RZ ;  /* 0xcd9e8d5704047825 */ /* 0x000fc600078e00ff */
[----:B------:R-:W-:Y:S01]  /*0450*/  LOP3.LUT R10, R28, R12, R9, 0x96, !PT ;  /* 0x0000000c1c0a7212 */ /* 0x000fe200078e9609 */
[----:B------:R-:W-:Y:S01]  /*0460*/  VIADD R3, R7, 0x646e171e ;  /* 0x646e171e07037836 */ /* 0x000fe20000000000 */
[----:B------:R-:W-:Y:S01]  /*0470*/  LOP3.LUT R20, R27, R8, R5, 0x96, !PT ;  /* 0x000000081b147212 */ /* 0x000fe200078e9605 */
[----:B------:R-:W-:Y:S02]  /*0480*/  VIADD R5, R7, 0x1fd5c5a3 ;  /* 0x1fd5c5a307057836 */ /* 0x000fe40000000000 */
[----:B------:R-:W-:-:S04]  /*0490*/  IMAD.WIDE.U32 R10, R10, -0x2daee0ad, RZ ;  /* 0xd2511f530a0a7825 */ /* 0x000fc800078e00ff */
[----:B------:R-:W-:Y:S01]  /*04a0*/  IMAD.WIDE.U32 R20, R20, -0x2daee0ad, RZ ;  /* 0xd2511f5314147825 */ /* 0x000fe200078e00ff */
[----:B------:R-:W-:-:S04]  /*04b0*/  LOP3.LUT R3, R3, R2, R11, 0x96, !PT ;  /* 0x0000000203037212 */ /* 0x000fc800078e960b */
[----:B------:R-:W-:Y:S01]  /*04c0*/  LOP3.LUT R5, R5, R10, R21, 0x96, !PT ;  /* 0x0000000a05057212 */ /* 0x000fe200078e9615 */
[----:B------:R-:W-:Y:S01]  /*04d0*/  IMAD.WIDE.U32 R8, R3, -0x326172a9, RZ ;  /* 0xcd9e8d5703087825 */ /* 0x000fe200078e00ff */
[C---:B------:R-:W-:Y:S02]  /*04e0*/  IADD3 R3, PT, PT, R6.reuse, 0x5384540f, RZ ;  /* 0x5384540f06037810 */ /* 0x040fe40007ffe0ff */
[----:B------:R-:W-:Y:S02]  /*04f0*/  IADD3 R21, PT, PT, R6, -0xe443238, RZ ;  /* 0xf1bbcdc806157810 */ /* 0x000fe40007ffe0ff */
[----:B------:R-:W-:Y:S01]  /*0500*/  LOP3.LUT R3, R3, R4, R9, 0x96, !PT ;  /* 0x0000000403037212 */ /* 0x000fe200078e9609 */
[----:B------:R-:W-:-:S04]  /*0510*/  IMAD.WIDE.U32 R4, R5, -0x326172a9, RZ ;  /* 0xcd9e8d5705047825 */ /* 0x000fc800078e00ff */
[----:B------:R-:W-:Y:S01]  /*0520*/  IMAD.WIDE.U32 R2, R3, -0x2daee0ad, RZ ;  /* 0xd2511f5303027825 */ /* 0x000fe200078e00ff */
[----:B------:R-:W-:-:S03]  /*0530*/  LOP3.LUT R21, R21, R8, R5, 0x96, !PT ;  /* 0x0000000815157212 */ /* 0x000fc600078e9605 */
[----:B------:R-:W-:-:S05]  /*0540*/  VIADD R9, R7, 0xdb3d7428 ;  /* 0xdb3d742807097836 */ /* 0x000fca0000000000 */
        /* <DEDUP_REMOVED lines=8> */
[----:B0-----:R-:W-:Y:S02]  /*05d0*/  IMAD.MOV.U32 R8, RZ, RZ, RZ ;  /* 0x000000ffff087224 */ /* 0x001fe400078e00ff */
[----:B-1----:R-:W-:-:S04]  /*05e0*/  IMAD R11, R11, R9, RZ ;  /* 0x000000090b0b7224 */ /* 0x002fc800078e02ff */
[----:B------:R-:W-:-:S04]  /*05f0*/  IMAD.HI.U32 R9, R9, R11, R8 ;  /* 0x0000000b09097227 */ /* 0x000fc800078e0008 */
[----:B------:R-:W-:Y:S02]  /*0600*/  IMAD.MOV.U32 R11, RZ, RZ, RZ ;  /* 0x000000ffff0b7224 */ /* 0x000fe400078e00ff */
        /* <DEDUP_REMOVED lines=8> */
[----:B------:R-:W-:-:S05]  /*0690*/  @!P2 LOP3.LUT R9, RZ, R15, RZ, 0x33, !PT ;  /* 0x0000000fff09a212 */ /* 0x000fca00078e33ff */
[----:B------:R-:W-:Y:S01]  /*06a0*/  IMAD.MOV.U32 R10, RZ, RZ, R9 ;  /* 0x000000ffff0a7224 */ /* 0x000fe200078e0009 */
[----:B------:R-:W-:Y:S06]  /*06b0*/  BRA `(.L_x_232) ;  /* 0x0000000000087947 */ /* 0x000fec0003800000 */
.L_x_231:
[----:B------:R-:W-:-:S07]  /*06c0*/  MOV R14, 0x6e0 ;  /* 0x000006e0000e7802 */ /* 0x000fce0000000f00 */
[----:B------:R-:W-:Y:S05]  /*06d0*/  CALL.REL.NOINC `($__internal_12_$__cuda_sm20_div_s64) ;  /* 0x0000006000a87944 */ /* 0x000fea0003c00000 */
.L_x_232:
        /* <DEDUP_REMOVED lines=12> */
[----:B------:R-:W-:Y:S01]  /*07a0*/  IMAD.HI.U32 R3, R21, -0x2daee0ad, RZ ;  /* 0xd2511f5315037827 */ /* 0x000fe200078e00ff */
[----:B------:R-:W-:Y:S01]  /*07b0*/  LOP3.LUT R16, R16, 0x3, RZ, 0xc0, !PT ;  /* 0x0000000310107812 */ /* 0x000fe200078ec0ff */
[----:B------:R-:W2:Y:S02]  /*07c0*/  LDCU.64 UR74, c[0x0][0x550] ;  /* 0x0000aa00ff4a77ac */ /* 0x000ea40008000a00 */
[----:B------:R-:W-:Y:S01]  /*07d0*/  IMAD.HI.U32 R5, R20, -0x326172a9, RZ ;  /* 0xcd9e8d5714057827 */ /* 0x000fe200078e00ff */
[----:B------:R-:W-:Y:S01]  /*07e0*/  LOP3.LUT R0, R2, R3, RZ, 0x3c, !PT ;  /* 0x0000000302007212 */ /* 0x000fe200078e3cff */
[----:B------:R-:W3:Y:S02]  /*07f0*/  LDCU UR4, c[0x0][0x3a8] ;  /* 0x00007500ff0477ac */ /* 0x000ee40008000800 */
[----:B------:R-:W-:Y:S01]  /*0800*/  VIADD R18, R6, 0x8ff34781 ;  /* 0x8ff3478106127836 */ /* 0x000fe20000000000 */
[----:B------:R-:W4:Y:S04]  /*0810*/  LDCU UR70, c[0x0][0x3ac] ;  /* 0x00007580ff4677ac */ /* 0x000f280008000800 */
[----:B------:R-:W-:Y:S01]  /*0820*/  LOP3.LUT R18, R18, R4, R5, 0x96, !PT ;  /* 0x0000000412127212 */ /* 0x000fe200078e9605 */
[----:B------:R-:W1:Y:S01]  /*0830*/  LDCU UR69, c[0x0][0x4d8] ;  /* 0x00009b00ff4577ac */ /* 0x000e620008000800 */
[----:B0-----:R-:W-:Y:S01]  /*0840*/  UIADD3 UR72, UPT, UPT, UR72, -0x1, URZ ;  /* 0xffffffff48487890 */ /* 0x001fe2000fffe0ff */
[----:B------:R-:W0:Y:S03]  /*0850*/  LDCU UR68, c[0x0][0x3c0] ;  /* 0x00007800ff4477ac */ /* 0x000e260008000800 */
        /* <DEDUP_REMOVED lines=57> */
.L_x_272:
[----:B------:R-:W-:Y:S01]  /*0bf0*/  IADD3 R38, PT, PT, R38, 0x1, RZ ;  /* 0x0000000126267810 */ /* 0x000fe20007ffe0ff */
[----:B------:R-:W-:Y:S03]  /*0c00*/  BSSY.RECONVERGENT B0, `(.L_x_233) ;  /* 0x000000c000007945 */ /* 0x000fe60003800200 */
[C---:B------:R-:W-:Y:S01]  /*0c10*/  ISETP.NE.AND P0, PT, R38.reuse, RZ, PT ;  /* 0x000000ff2600720c */ /* 0x040fe20003f05270 */
[----:B------:R-:W-:-:S12]  /*0c20*/  IMAD.WIDE.U32 R14, R38, -0x2daee0ad, RZ ;  /* 0xd2511f53260e7825 */ /* 0x000fd800078e00ff */
[----:B------:R-:W-:Y:S05]  /*0c30*/  @P0 BRA `(.L_x_234) ;  /* 0x0000000000200947 */ /* 0x000fea0003800000 */
[----:B------:R-:W-:-:S05]  /*0c40*/  VIADD R39, R39, 0x1 ;  /* 0x0000000127277836 */ /* 0x000fca0000000000 */
[----:B------:R-:W-:-:S13]  /*0c50*/  ISETP.NE.AND P0, PT, R39, RZ, PT ;  /* 0x000000ff2700720c */ /* 0x000fda0003f05270 */
[----:B------:R-:W-:Y:S01]  /*0c60*/  @!P0 VIADD R22, R22, 0x1 ;  /* 0x0000000116168836 */ /* 0x000fe20000000000 */
[----:B------:R-:W-:Y:S01]  /*0c70*/  @!P0 IADD3 R2, PT, PT, R23, 0x1, RZ ;  /* 0x0000000117028810 */ /* 0x000fe20007ffe0ff */
[----:B------:R-:W-:-:S03]  /*0c80*/  @!P0 IMAD.MOV.U32 R39, RZ, RZ, RZ ;  /* 0x000000ffff278224 */ /* 0x000fc600078e00ff */
[----:B------:R-:W-:-:S13]  /*0c90*/  ISETP.NE.AND P1, PT, R22, RZ, !P0 ;  /* 0x000000ff1600720c */ /* 0x000fda0004725270 */
[----:B------:R-:W-:-:S05]  /*0ca0*/  @P1 IMAD.MOV R2, RZ, RZ, R23 ;  /* 0x000000ffff021224 */ /* 0x000fca00078e0217 */
[----:B------:R-:W-:-:S07]  /*0cb0*/  @!P0 MOV R23, R2 ;  /* 0x0000000200178202 */ /* 0x000fce0000000f00 */
.L_x_234:
[----:B0-----:R-:W-:Y:S05]  /*0cc0*/  BSYNC.RECONVERGENT B0 ;  /* 0x0000000000007941 */ /* 0x001fea0003800200 */
.L_x_233:
[----:B------:R-:W-:Y:S01]  /*0cd0*/  LOP3.LUT R4, R23, R15, R7, 0x96, !PT ;  /* 0x0000000f17047212 */ /* 0x000fe200078e9607 */
[----:B------:R-:W-:Y:S01]  /*0ce0*/  IMAD.WIDE.U32 R2, R22, -0x326172a9, RZ ;  /* 0xcd9e8d5716027825 */ /* 0x000fe200078e00ff */
[----:B------:R-:W-:-:S03]  /*0cf0*/  ISETP.GT.AND P0, PT, R16, 0x1, PT ;  /* 0x000000011000780c */ /* 0x000fc60003f04270 */
        /* <DEDUP_REMOVED lines=29> */
[----:B------:R-:W-:-:S03]  /*0ed0*/  IADD3 R15, PT, PT, R7, 0x1fd5c5a3, RZ ;  /* 0x1fd5c5a3070f7810 */ /* 0x000fc60007ffe0ff */
[----:B------:R-:W-:Y:S01]  /*0ee0*/  IMAD.WIDE.U32 R2, R2, -0x326172a9, RZ ;  /* 0xcd9e8d5702027825 */ /* 0x000fe200078e00ff */
[----:B------:R-:W-:-:S04]  /*0ef0*/  LOP3.LUT R5, R27, R12, R5, 0x96, !PT ;  /* 0x0000000c1b057212 */ /* 0x000fc800078e9605 */
[----:B------:R-:W-:Y:S01]  /*0f00*/  LOP3.LUT R12, R13, R4, R3, 0x96, !PT ;  /* 0x000000040d0c7212 */ /* 0x000fe200078e9603 */
[----:B------:R-:W-:-:S04]  /*0f10*/  IMAD.WIDE.U32 R4, R5, -0x2daee0ad, RZ ;  /* 0xd2511f5305047825 */ /* 0x000fc800078e00ff */
[----:B------:R-:W-:Y:S01]  /*0f20*/  IMAD.WIDE.U32 R12, R12, -0x2daee0ad, RZ ;  /* 0xd2511f530c0c7825 */ /* 0x000fe200078e00ff */
[----:B------:R-:W-:Y:S02]  /*0f30*/  LOP3.LUT R5, R15, R14, R5, 0x96, !PT ;  /* 0x0000000e0f057212 */ /* 0x000fe400078e9605 */
[----:B------:R-:W-:Y:S01]  /*0f40*/  MOV R14, R20 ;  /* 0x00000014000e7202 */ /* 0x000fe20000000f00 */
[----:B------:R-:W-:Y:S01]  /*0f50*/  VIADD R3, R7, 0x96a522ad ;  /* 0x96a522ad07037836 */ /* 0x000fe20000000000 */
[----:B------:R-:W-:Y:S01]  /*0f60*/  LOP3.LUT R20, R17, R4, R13, 0x96, !PT ;  /* 0x0000000411147212 */ /* 0x000fe200078e960d */
[----:B------:R-:W-:-:S03]  /*0f70*/  IMAD.WIDE.U32 R4, R5, -0x326172a9, RZ ;  /* 0xcd9e8d5705047825 */ /* 0x000fc600078e00ff */
[----:B------:R-:W-:Y:S01]  /*0f80*/  LOP3.LUT R15, R0, R3, RZ, 0x3c, !PT ;  /* 0x00000003000f7212 */ /* 0x000fe200078e3cff */
[----:B------:R-:W-:Y:S01]  /*0f90*/  IMAD.HI.U32 R3, R20, -0x326172a9, RZ ;  /* 0xcd9e8d5714037827 */ /* 0x000fe200078e00ff */
[----:B------:R-:W-:-:S03]  /*0fa0*/  MOV R0, R18 ;  /* 0x0000001200007202 */ /* 0x000fc60000000f00 */
[----:B------:R-:W-:Y:S01]  /*0fb0*/  IMAD R17, R21, -0x2daee0ad, RZ ;  /* 0xd2511f5315117824 */ /* 0x000fe200078e02ff */
[----:B------:R-:W-:Y:S02]  /*0fc0*/  LOP3.LUT R21, R41, R2, R5, 0x96, !PT ;  /* 0x0000000229157212 */ /* 0x000fe400078e9605 */
[----:B------:R-:W-:Y:S01]  /*0fd0*/  LOP3.LUT R18, R40, R4, R3, 0x96, !PT ;  /* 0x0000000428127212 */ /* 0x000fe200078e9603 */
[----:B------:R-:W-:Y:S06]  /*0fe0*/  @P0 BRA `(.L_x_235) ;  /* 0x0000000000180947 */ /* 0x000fec0003800000 */
[----:B------:R-:W-:Y:S01]  /*0ff0*/  ISETP.NE.AND P0, PT, R16, RZ, PT ;  /* 0x000000ff1000720c */ /* 0x000fe20003f05270 */
[----:B------:R-:W-:-:S12]  /*1000*/  IMAD R2, R14, -0x326172a9, RZ ;  /* 0xcd9e8d570e027824 */ /* 0x000fd800078e02ff */
[----:B------:R-:W-:Y:S05]  /*1010*/  @!P0 BRA `(.L_x_236) ;  /* 0x0000000000208947 */ /* 0x000fea0003800000 */
[----:B------:R-:W-:Y:S02]  /*1020*/  IMAD.MOV.U32 R0, RZ, RZ, R2 ;  /* 0x000000ffff007224 */ /* 0x000fe400078e0002 */
[----:B------:R-:W-:Y:S01]  /*1030*/  IMAD.MOV.U32 R2, RZ, RZ, R15 ;  /* 0x000000ffff027224 */ /* 0x000fe200078e000f */
[----:B------:R-:W-:Y:S06]  /*1040*/  BRA `(.L_x_236) ;  /* 0x0000000000147947 */ /* 0x000fec0003800000 */
.L_x_235:
[----:B------:R-:W-:Y:S01]  /*1050*/  ISETP.NE.AND P0, PT, R16, 0x3, PT ;  /* 0x000000031000780c */ /* 0x000fe20003f05270 */
[----:B------:R-:W-:Y:S01]  /*1060*/  IMAD.MOV.U32 R2, RZ, RZ, R18 ;  /* 0x000000ffff027224 */ /* 0x000fe200078e0012 */
[----:B------:R-:W-:-:S11]  /*1070*/  MOV R0, R17 ;  /* 0x0000001100007202 */ /* 0x000fd60000000f00 */
[----:B------:R-:W-:Y:S01]  /*1080*/  @P0 IMAD.MOV.U32 R0, RZ, RZ, R15 ;  /* 0x000000ffff000224 */ /* 0x000fe200078e000f */
[----:B------:R-:W-:-:S07]  /*1090*/  @P0 MOV R2, R17 ;  /* 0x0000001100020202 */ /* 0x000fce0000000f00 */
.L_x_236:
[----:B------:R-:W-:Y:S01]  /*10a0*/  UISETP.NE.AND UP0, UPT, UR4, URZ, UPT ;  /* 0x000000ff0400728c */ /* 0x000fe2000bf05270 */
[----:B------:R-:W-:Y:S01]  /*10b0*/  I2FP.F32.U32 R4, R0 ;  /* 0x0000000000047245 */ /* 0x000fe20000201000 */
[----:B------:R-:W-:Y:S01]  /*10c0*/  IMAD.MOV.U32 R3, RZ, RZ, 0x2f800000 ;  /* 0x2f800000ff037424 */ /* 0x000fe200078e00ff */
[----:B------:R-:W-:-:S03]  /*10d0*/  I2FP.F32.U32 R0, R2 ;  /* 0x0000000200007245 */ /* 0x000fc60000201000 */
[-C--:B------:R-:W-:Y:S02]  /*10e0*/  FFMA.FTZ R4, R4, R3.reuse, 1.1641532182693481445e-10 ;  /* 0x2f00000004047423 */ /* 0x080fe40000010003 */
[----:B------:R-:W-:Y:S01]  /*10f0*/  FFMA.FTZ R0, R0, R3, 1.1641532182693481445e-10 ;  /* 0x2f00000000007423 */ /* 0x000fe20000010003 */
[----:B------:R-:W-:Y:S06]  /*1100*/  BRA.U UP0, `(.L_x_237) ;  /* 0x0000001d005c7547 */ /* 0x000fec000b800000 */
[----:B------:R-:W-:Y:S01]  /*1110*/  ISETP.GE.U32.AND P0, PT, R25, UR34, PT ;  /* 0x0000002219007c0c */ /* 0x000fe2000bf06070 */
[----:B------:R-:W-:Y:S03]  /*1120*/  BSSY.RECONVERGENT B0, `(.L_x_238) ;  /* 0x00000e9000007945 */ /* 0x000fe60003800200 */
[----:B------:R-:W-:-:S13]  /*1130*/  ISETP.GE.AND.EX P0, PT, R24, UR35, PT, P0 ;  /* 0x0000002318007c0c */ /* 0x000fda000bf06300 */
[----:B------:R-:W-:Y:S05]  /*1140*/  @P0 BRA `(.L_x_239) ;  /* 0x0000000c00980947 */ /* 0x000fea0003800000 */
[----:B------:R-:W-:Y:S01]  /*1150*/  FMUL.FTZ R4, R4, 1 ;  /* 0x3f80000004047820 */ /* 0x000fe20000410000 */
[----:B------:R-:W-:Y:S01]  /*1160*/  UMOV UR48, 0x54442d18 ;  /* 0x54442d1800307882 */ /* 0x000fe20000000000 */
[----:B------:R-:W-:Y:S01]  /*1170*/  UMOV UR49, 0x400921fb ;  /* 0x400921fb00317882 */ /* 0x000fe20000000000 */
[----:B------:R-:W-:Y:S01]  /*1180*/  BSSY.RECONVERGENT B1, `(.L_x_240) ;  /* 0x0000047000017945 */ /* 0x000fe20003800200 */
[----:B------:R-:W0:-:S15]  /*1190*/  F2F.F64.F32 R2, R4 ;  /* 0x0000000400027310 */ /* 0x000e1e0000201800 */
[----:B------:R-:W-:-:S15]  /*11a0*/  NOP ;  /* 0x0000000000007918 */ /* 0x000fde0000000000 */
[----:B------:R-:W-:-:S15]  /*11b0*/  NOP ;  /* 0x0000000000007918 */ /* 0x000fde0000000000 */
[----:B------:R-:W-:-:S15]  /*11c0*/  NOP ;  /* 0x0000000000007918 */ /* 0x000fde0000000000 */
[----:B------:R-:W-:-:S04]  /*11d0*/  NOP ;  /* 0x0000000000007918 */ /* 0x000fc80000000000 */
[----:B0-----:R-:W0:-:S15]  /*11e0*/  DADD R2, R2, -0.5 ;  /* 0xbfe0000002027429 */ /* 0x001e1e0000000000 */
[----:B------:R-:W-:-:S15]  /*11f0*/  NOP ;  /* 0x0000000000007918 */ /* 0x000fde0000000000 */
[----:B------:R-:W-:-:S15]  /*1200*/  NOP ;  /* 0x0000000000007918 */ /* 0x000fde0000000000 */
[----:B------:R-:W-:-:S15]  /*1210*/  NOP ;  /* 0x0000000000007918 */ /* 0x000fde0000000000 */
[----:B------:R-:W-:-:S04]  /*1220*/  NOP ;  /* 0x0000000000007918 */ /* 0x000fc80000000000 */
[----:B0-----:R-:W0:-:S15]  /*1230*/  DMUL R2, R2, UR48 ;  /* 0x0000003002027c28 */ /* 0x001e1e0008000000 */
[----:B------:R-:W-:-:S15]  /*1240*/  NOP ;  /* 0x0000000000007918 */ /* 0x000fde0000000000 */
[----:B------:R-:W-:-:S15]  /*1250*/  NOP ;  /* 0x0000000000007918 */ /* 0x000fde0000000000 */
[----:B------:R-:W-:-:S15]  /*1260*/  NOP ;  /* 0x0000000000007918 */ /* 0x000fde0000000000 */
[----:B------:R-:W-:-:S04]  /*1270*/  NOP ;  /* 0x0000000000007918 */ /* 0x000fc80000000000 */
[----:B0-----:R-:W0:Y:S02]  /*1280*/  DSETP.NEU.AND P0, PT, |R2|, +INF , PT ;  /* 0x7ff000000200742a */ /* 0x001e240003f0d200 */
[----:B0-----:R-:W-:Y:S05]  /*1290*/  @!P0 BRA `(.L_x_241) ;  /* 0x0000000000cc8947 */ /* 0x001fea0003800000 */
[----:B------:R-:W-:Y:S01]  /*12a0*/  UMOV UR48, 0x6dc9c883 ;  /* 0x6dc9c88300307882 */ /* 0x000fe20000000000 */
[----:B------:R-:W-:Y:S01]  /*12b0*/  UMOV UR49, 0x3fe45f30 ;  /* 0x3fe45f3000317882 */ /* 0x000fe20000000000 */
[----:B------:R-:W-:Y:S01]  /*12c0*/  DSETP.GE.AND P0, PT, |R2|, 2.14748364800000000000e+09, PT ;  /* 0x41e000000200742a */ /* 0x000fe20003f06200 */
[----:B------:R-:W-:-:S15]  /*12d0*/  BSSY.RECONVERGENT B2, `(.L_x_242) ;  /* 0x000002c000027945 */ /* 0x000fde0003800200 */
[----:B------:R-:W-:-:S15]  /*12e0*/  NOP ;  /* 0x0000000000007918 */ /* 0x000fde0000000000 */
[----:B------:R-:W-:-:S15]  /*12f0*/  NOP ;  /* 0x0000000000007918 */ /* 0x000fde0000000000 */
[----:B------:R-:W-:-:S15]  /*1300*/  NOP ;  /* 0x0000000000007918 */ /* 0x000fde0000000000 */
[----:B------:R-:W-:-:S03]  /*1310*/  NOP ;  /* 0x0000000000007918 */ /* 0x000fc60000000000 */
[----:B------:R-:W0:Y:S01]  /*1320*/  DMUL R40, R2, UR48 ;  /* 0x0000003002287c28 */ /* 0x000e220008000000 */
[----:B------:R-:W-:-:S15]  /*1330*/  UMOV UR48, 0x54442d18 ;  /* 0x54442d1800307882 */ /* 0x000fde0000000000 */
[----:B------:R-:W-:-:S15]  /*1340*/  NOP ;  /* 0x0000000000007918 */ /* 0x000fde0000000000 */
[----:B------:R-:W-:-:S15]  /*1350*/  NOP ;  /* 0x0000000000007918 */ /* 0x000fde0000000000 */
[----:B------:R-:W-:-:S15]  /*1360*/  NOP ;  /* 0x0000000000007918 */ /* 0x000fde0000000000 */
[----:B------:R-:W-:-:S03]  /*1370*/  NOP ;  /* 0x0000000000007918 */ /* 0x000fc60000000000 */
[----:B0-----:R-:W0:Y:S01]  /*1380*/  F2I.F64 R40, R40 ;  /* 0x0000002800287311 */ /* 0x001e220000301100 */
[----:B------:R-:W-:-:S15]  /*1390*/  UMOV UR49, 0x3ff921fb ;  /* 0x3ff921fb00317882 */ /* 0x000fde0000000000 */
[----:B------:R-:W-:-:S15]  /*13a0*/  NOP ;  /* 0x0000000000007918 */ /* 0x000fde0000000000 */
[----:B------:R-:W-:-:S15]  /*13b0*/  NOP ;  /* 0x0000000000007918 */ /* 0x000fde0000000000 */
[----:B------:R-:W-:-:S15]  /*13c0*/  NOP ;  /* 0x0000000000007918 */ /* 0x000fde0000000000 */
[----:B------:R-:W-:-:S03]  /*13d0*/  NOP ;  /* 0x0000000000007918 */ /* 0x000fc60000000000 */
[----:B0-----:R-:W0:-:S15]  /*13e0*/  I2F.F64 R4, R40 ;  /* 0x0000002800047312 */ /* 0x001e1e0000201c00 */
[----:B------:R-:W-:-:S15]  /*13f0*/  NOP ;  /* 0x0000000000007918 */ /* 0x000fde0000000000 */
[----:B------:R-:W-:-:S15]  /*1400*/  NOP ;  /* 0x0000000000007918 */ /* 0x000fde0000000000 */
[----:B------:R-:W-:-:S15]  /*1410*/  NOP ;  /* 0x0000000000007918 */ /* 0x000fde0000000000 */
[----:B------:R-:W-:-:S04]  /*1420*/  NOP ;  /* 0x0000000000007918 */ /* 0x000fc80000000000 */
[----:B0-----:R-:W0:Y:S01]  /*1430*/  DFMA R14, R4, -UR48, R2 ;  /* 0x80000030040e7c2b */ /* 0x001e220008000002 */
[----:B------:R-:W-:Y:S01]  /*1440*/  UMOV UR48, 0x33145c00 ;  /* 0x33145c0000307882 */ /* 0x000fe20000000000 */
[----:B------:R-:W-:-:S15]  /*1450*/  UMOV UR49, 0x3c91a626 ;  /* 0x3c91a62600317882 */ /* 0x000fde0000000000 */
[----:B------:R-:W-:-:S15]  /*1460*/  NOP ;  /* 0x0000000000007918 */ /* 0x000fde0000000000 */
[----:B------:R-:W-:-:S15]  /*1470*/  NOP ;  /* 0x0000000000007918 */ /* 0x000fde0000000000 */
[----:B------:R-:W-:-:S15]  /*1480*/  NOP ;  /* 0x0000000000007918 */ /* 0x000fde0000000000 */
[----:B------:R-:W-:-:S02]  /*1490*/  NOP ;  /* 0x0000000000007918 */ /* 0x000fc40000000000 */
[----:B0-----:R-:W0:Y:S01]  /*14a0*/  DFMA R14, R4, -UR48, R14 ;  /* 0x80000030040e7c2b */ /* 0x001e22000800000e */
[----:B------:R-:W-:Y:S01]  /*14b0*/  UMOV UR48, 0x252049c0 ;  /* 0x252049c000307882 */ /* 0x000fe20000000000 */
[----:B------:R-:W-:-:S15]  /*14c0*/  UMOV UR49, 0x397b839a ;  /* 0x397b839a00317882 */ /* 0x000fde0000000000 */
[----:B------:R-:W-:-:S15]  /*14d0*/  NOP ;  /* 0x0000000000007918 */ /* 0x000fde0000000000 */
[----:B------:R-:W-:-:S15]  /*14e0*/  NOP ;  /* 0x0000000000007918 */ /* 0x000fde0000000000 */
[----:B------:R-:W-:-:S15]  /*14f0*/  NOP ;  /* 0x0000000000007918 */ /* 0x000fde0000000000 */
[----:B------:R-:W-:-:S02]  /*1500*/  NOP ;  /* 0x0000000000007918 */ /* 0x000fc40000000000 */
[----:B0-----:R0:W1:Y:S02]  /*1510*/  DFMA R14, R4, -UR48, R14 ;  /* 0x80000030040e7c2b */ /* 0x001064000800000e */
[----:B01----:R-:W-:Y:S05]  /*1520*/  @!P0 BRA `(.L_x_243) ;  /* 0x0000000000188947 */ /* 0x003fea0003800000 */
[----:B------:R-:W-:Y:S02]  /*1530*/  MOV R17, R3 ;  /* 0x0000000300117202 */ /* 0x000fe40000000f00 */
[----:B------:R-:W-:-:S07]  /*1540*/  MOV R40, 0x1560 ;  /* 0x0000156000287802 */ /* 0x000fce0000000f00 */
[----:B------:R-:W-:Y:S05]  /*1550*/  CALL.REL.NOINC `($_ZN2at6native60_GLOBAL__N__2075b504_27_DistributionCauchyKernel_cu_d62eea8743distribution_elementwise_grid_stride_kernelIdLi2EZNS0_9templates4cuda21uniform_and_transformIddPNS_17CUDAGeneratorImplEZZZNS4_13cauchy_kernelIS7_EEvRNS_18TensorIteratorBaseEddT_ENKUlvE_clEvENKUlvE_clEvEUldE_EEvSA_T1_T2_EUlP24curandStatePhilox4_32_10E0_ZNS1_27distribution_nullary_kernelIdd6float4S7_SJ_SE_EEvSA_SG_RKT3_T4_EUlidE0_EEvlNS_15PhiloxCudaStateESF_SG_$__internal_trig_reduction_slowpathd) ;  /* 0x0000005800407944 */ /* 0x000fea0003c00000 */
[----:B------:R-:W-:Y:S01]  /*1560*/  IMAD.MOV.U32 R40, RZ, RZ, R42 ;  /* 0x000000ffff287224 */ /* 0x000fe200078e002a */
[----:B------:R-:W-:Y:S01]  /*1570*/  MOV R14, R4 ;  /* 0x00000004000e7202 */ /* 0x000fe20000000f00 */
[----:B------:R-:W-:-:S07]  /*1580*/  IMAD.MOV.U32 R15, RZ, RZ, R5 ;  /* 0x000000ffff0f7224 */ /* 0x000fce00078e0005 */
.L_x_243:
[----:B------:R-:W-:Y:S05]  /*1590*/  BSYNC.RECONVERGENT B2 ;  /* 0x0000000000027941 */ /* 0x000fea0003800200 */
.L_x_242:
[----:B------:R-:W-:-:S04]  /*15a0*/  LOP3.LUT R40, R40, 0x1, RZ, 0xc0, !PT ;  /* 0x0000000128287812 */ /* 0x000fc800078ec0ff */
[----:B------:R-:W-:Y:S01]  /*15b0*/  ISETP.NE.U32.AND P0, PT, R40, 0x1, PT ;  /* 0x000000012800780c */ /* 0x000fe20003f05070 */
[----:B------:R-:W-:-:S12]  /*15c0*/  BRA `(.L_x_244) ;  /* 0x0000000000087947 */ /* 0x000fd80003800000 */
.L_x_241:
[----:B------:R0:W1:Y:S02]  /*15d0*/  DMUL R14, RZ, R2 ;  /* 0x00000002ff0e7228 */ /* 0x0000640000000000 */
[----:B01----:R-:W-:-:S13]  /*15e0*/  PLOP3.LUT P0, PT, PT, PT, PT, 0x80, 0x8 ;  /* 0x000000000008781c */ /* 0x003fda0003f0f070 */
.L_x_244:
[----:B------:R-:W-:Y:S05]  /*15f0*/  BSYNC.RECONVERGENT B1 ;  /* 0x0000000000017941 */ /* 0x000fea0003800200 */
.L_x_240:
[----:B------:R-:W-:Y:S01]  /*1600*/  MOV R2, 0x5b27ebb1 ;  /* 0x5b27ebb100027802 */ /* 0x000fe20000000f00 */
[----:B------:R-:W-:Y:S01]  /*1610*/  IMAD.MOV.U32 R3, RZ, RZ, 0x3ef9757c ;  /* 0x3ef9757cff037424 */ /* 0x000fe200078e00ff */
[----:B------:R-:W-:Y:S01]  /*1620*/  UMOV UR48, 0x2799bcb9 ;  /* 0x2799bcb900307882 */ /* 0x000fe20000000000 */
[----:B------:R-:W-:Y:S01]  /*1630*/  UMOV UR49, 0x3ee48dac ;  /* 0x3ee48dac00317882 */ /* 0x000fe20000000000 */
[----:B------:R-:W0:Y:S01]  /*1640*/  DMUL R40, R14, R14 ;  /* 0x0000000e0e287228 */ /* 0x000e220000000000 */
[----:B------:R-:W-:-:S15]  /*1650*/  BSSY.RECONVERGENT B1, `(.L_x_245) ;  /* 0x0000093000017945 */ /* 0x000fde0003800200 */
[----:B------:R-:W-:-:S15]  /*1660*/  NOP ;  /* 0x0000000000007918 */ /* 0x000fde0000000000 */
[----:B------:R-:W-:-:S15]  /*1670*/  NOP ;  /* 0x0000000000007918 */ /* 0x000fde0000000000 */
[----:B------:R-:W-:-:S15]  /*1680*/  NOP ;  /* 0x0000000000007918 */ /* 0x000fde0000000000 */
[----:B------:R-:W-:-:S03]  /*1690*/  NOP ;  /* 0x0000000000007918 */ /* 0x000fc60000000000 */
[----:B0-----:R-:W0:Y:S01]  /*16a0*/  DFMA R2, R40, UR48, -R2 ;  /* 0x0000003028027c2b */ /* 0x001e220008000802 */
[----:B------:R-:W-:Y:S01]  /*16b0*/  UMOV UR48, 0xfd91e04 ;  /* 0x0fd91e0400307882 */ /* 0x000fe20000000000 */
[----:B------:R-:W-:-:S15]  /*16c0*/  UMOV UR49, 0x3f0980e9 ;  /* 0x3f0980e900317882 */ /* 0x000fde0000000000 */
[----:B------:R-:W-:-:S15]  /*16d0*/  NOP ;  /* 0x0000000000007918 */ /* 0x000fde0000000000 */
[----:B------:R-:W-:-:S15]  /*16e0*/  NOP ;  /* 0x0000000000007918 */ /* 0x000fde0000000000 */
[----:B------:R-:W-:-:S15]  /*16f0*/  NOP ;  /* 0x0000000000007918 */ /* 0x000fde0000000000 */
[----:B------:R-:W-:-:S02]  /*1700*/  NOP ;  /* 0x0000000000007918 */ /* 0x000fc40000000000 */
[----:B0-----:R-:W0:Y:S01]  /*1710*/  DFMA R2, R40, R2, UR48 ;  /* 0x0000003028027e2b */ /* 0x001e220008000002 */
[----:B------:R-:W-:Y:S01]  /*1720*/  UMOV UR48, 0x417d7e1d ;  /* 0x417d7e1d00307882 */ /* 0x000fe20000000000 */
[----:B------:R-:W-:-:S15]  /*1730*/  UMOV UR49, 0x3efae2b0 ;  /* 0x3efae2b000317882 */ /* 0x000fde0000000000 */
[----:B------:R-:W-:-:S15]  /*1740*/  NOP ;  /* 0x0000000000007918 */ /* 0x000fde0000000000 */
[----:B------:R-:W-:-:S15]  /*1750*/  NOP ;  /* 0x0000000000007918 */ /* 0x000fde0000000000 */
[----:B------:R-:W-:-:S15]  /*1760*/  NOP ;  /* 0x0000000000007918 */ /* 0x000fde0000000000 */
[----:B------:R-:W-:-:S02]  /*1770*/  NOP ;  /* 0x0000000000007918 */ /* 0x000fc40000000000 */
[----:B0-----:R-:W0:Y:S01]  /*1780*/  DFMA R2, R40, R2, -UR48 ;  /* 0x8000003028027e2b */ /* 0x001e220008000002 */
        /* <DEDUP_REMOVED lines=76> */
[----:B0-----:R-:W0:-:S15]  /*1c50*/  DFMA R2, R40, R2, UR48 ;  /* 0x0000003028027e2b */ /* 0x001e1e0008000002 */
[----:B------:R-:W-:-:S15]  /*1c60*/  NOP ;  /* 0x0000000000007918 */ /* 0x000fde0000000000 */
[----:B------:R-:W-:-:S15]  /*1c70*/  NOP ;  /* 0x0000000000007918 */ /* 0x000fde0000000000 */
[----:B------:R-:W-:-:S15]  /*1c80*/  NOP ;  /* 0x0000000000007918 */ /* 0x000fde0000000000 */
[----:B------:R-:W-:-:S04]  /*1c90*/  NOP ;  /* 0x0000000000007918 */ /* 0x000fc80000000000 */
[----:B0-----:R0:W1:Y:S02]  /*1ca0*/  DMUL R40, R40, R2 ;  /* 0x0000000228287228 */ /* 0x0010640000000000 */
[----:B0-----:R-:W0:-:S15]  /*1cb0*/  LDC.64 R2, c[0x0][0x540] ;  /* 0x00015000ff027b82 */ /* 0x001e1e0000000a00 */
[----:B------:R-:W-:-:S15]  /*1cc0*/  NOP ;  /* 0x0000000000007918 */ /* 0x000fde0000000000 */
[----:B------:R-:W-:-:S15]  /*1cd0*/  NOP ;  /* 0x0000000000007918 */ /* 0x000fde0000000000 */
[----:B------:R-:W-:-:S15]  /*1ce0*/  NOP ;  /* 0x0000000000007918 */ /* 0x000fde0000000000 */
[----:B------:R-:W-:-:S02]  /*1cf0*/  NOP ;  /* 0x0000000000007918 */ /* 0x000fc40000000000 */
[----:B-1----:R1:W2:Y:S02]  /*1d00*/  DFMA R42, R40, R14, R14 ;  /* 0x0000000e282a722b */ /* 0x0022a4000000000e */
[----:B012---:R-:W-:Y:S05]  /*1d10*/  @P0 BRA `(.L_x_246) ;  /* 0x0000000000980947 */ /* 0x007fea0003800000 */
[----:B------:R-:W0:-:S15]  /*1d20*/  DADD R4, R42, -R14 ;  /* 0x000000002a047229 */ /* 0x000e1e000000080e */
[----:B------:R-:W-:-:S15]  /*1d30*/  NOP ;  /* 0x0000000000007918 */ /* 0x000fde0000000000 */
[----:B------:R-:W-:-:S15]  /*1d40*/  NOP ;  /* 0x0000000000007918 */ /* 0x000fde0000000000 */
[----:B------:R-:W-:-:S15]  /*1d50*/  NOP ;  /* 0x0000000000007918 */ /* 0x000fde0000000000 */
[----:B------:R-:W-:-:S04]  /*1d60*/  NOP ;  /* 0x0000000000007918 */ /* 0x000fc80000000000 */
[----:B0-----:R0:W-:Y:S02]  /*1d70*/  DFMA R40, R40, R14, -R4 ;  /* 0x0000000e2828722b */ /* 0x0011e40000000804 */
[----:B0-----:R-:W0:Y:S01]  /*1d80*/  MUFU.RCP64H R15, R43 ;  /* 0x0000002b000f7308 */ /* 0x001e220000001800 */
[----:B------:R-:W-:-:S15]  /*1d90*/  MOV R14, RZ ;  /* 0x000000ff000e7202 */ /* 0x000fde0000000f00 */
[----:B------:R-:W-:-:S15]  /*1da0*/  NOP ;  /* 0x0000000000007918 */ /* 0x000fde0000000000 */
[----:B------:R-:W-:-:S15]  /*1db0*/  NOP ;  /* 0x0000000000007918 */ /* 0x000fde0000000000 */
[----:B------:R-:W-:-:S15]  /*1dc0*/  NOP ;  /* 0x0000000000007918 */ /* 0x000fde0000000000 */
[----:B------:R-:W-:-:S01]  /*1dd0*/  NOP ;  /* 0x0000000000007918 */ /* 0x000fc20000000000 */
[----:B0-----:R-:W0:-:S15]  /*1de0*/  DFMA R4, -R42, R14, 1 ;  /* 0x3ff000002a04742b */ /* 0x001e1e000000010e */
[----:B------:R-:W-:-:S15]  /*1df0*/  NOP ;  /* 0x0000000000007918 */ /* 0x000fde0000000000 */
[----:B------:R-:W-:-:S15]  /*1e00*/  NOP ;  /* 0x0000000000007918 */ /* 0x000fde0000000000 */
[----:B------:R-:W-:-:S15]  /*1e10*/  NOP ;  /* 0x0000000000007918 */ /* 0x000fde0000000000 */
[----:B------:R-:W-:-:S04]  /*1e20*/  NOP ;  /* 0x0000000000007918 */ /* 0x000fc80000000000 */
[----:B0-----:R-:W0:-:S15]  /*1e30*/  DFMA R4, R4, R4, R4 ;  /* 0x000000040404722b */ /* 0x001e1e0000000004 */
        /* <DEDUP_REMOVED lines=9> */
[----:B0-----:R-:W0:-:S15]  /*1ed0*/  DFMA R14, R42, -R4, 1 ;  /* 0x3ff000002a0e742b */ /* 0x001e1e0000000804 */
[----:B------:R-:W-:-:S15]  /*1ee0*/  NOP ;  /* 0x0000000000007918 */ /* 0x000fde0000000000 */
[----:B------:R-:W-:-:S15]  /*1ef0*/  NOP ;  /* 0x0000000000007918 */ /* 0x000fde0000000000 */
[----:B------:R-:W-:-:S15]  /*1f00*/  NOP ;  /* 0x0000000000007918 */ /* 0x000fde0000000000 */
[----:B------:R-:W-:-:S04]  /*1f10*/  NOP ;  /* 0x0000000000007918 */ /* 0x000fc80000000000 */
[----:B0-----:R-:W0:-:S15]  /*1f20*/  DFMA R14, R40, -R4, R14 ;  /* 0x80000004280e722b */ /* 0x001e1e000000000e */
[----:B------:R-:W-:-:S15]  /*1f30*/  NOP ;  /* 0x0000000000007918 */ /* 0x000fde0000000000 */
[----:B------:R-:W-:-:S15]  /*1f40*/  NOP ;  /* 0x0000000000007918 */ /* 0x000fde0000000000 */
[----:B------:R-:W-:-:S15]  /*1f50*/  NOP ;  /* 0x0000000000007918 */ /* 0x000fde0000000000 */
[----:B------:R-:W-:-:S04]  /*1f60*/  NOP ;  /* 0x0000000000007918 */ /* 0x000fc80000000000 */
[----:B0-----:R0:W1:Y:S02]  /*1f70*/  DFMA R42, -R4, R14, -R4 ;  /* 0x0000000e042a722b */ /* 0x0010640000000904 */
.L_x_246:
[----:B------:R-:W-:Y:S05]  /*1f80*/  BSYNC.RECONVERGENT B1 ;  /* 0x0000000000017941 */ /* 0x000fea0003800200 */
.L_x_245:
[----:B-1----:R-:W1:Y:S02]  /*1f90*/  DFMA R42, R42, UR74, R10 ;  /* 0x0000004a2a2a7c2b */ /* 0x002e64000800000a */
[----:B-1----:R1:W-:Y:S02]  /*1fa0*/  STG.E.64 desc[UR76][R2.64], R42 ;  /* 0x0000002a02007986 */ /* 0x0023e4000c101b4c */
.L_x_239:
[----:B------:R-:W-:Y:S05]  /*1fb0*/  BSYNC.RECONVERGENT B0 ;  /* 0x0000000000007941 */ /* 0x000fea0003800200 */
.L_x_238:
[----:B-1----:R-:W-:-:S04]  /*1fc0*/  IADD3 R2, P1, PT, R26, R25, RZ ;  /* 0x000000191a027210 */ /* 0x002fc80007f3e0ff */
[----:B------:R-:W-:Y:S01]  /*1fd0*/  ISETP.GE.U32.AND P0, PT, R2, UR34, PT ;  /* 0x0000002202007c0c */ /* 0x000fe2000bf06070 */
[----:B------:R-:W-:-:S05]  /*1fe0*/  IMAD.X R2, RZ, RZ, R24, P1 ;  /* 0x000000ffff027224 */ /* 0x000fca00008e0618 */
[----:B------:R-:W-:-:S13]  /*1ff0*/  ISETP.GE.AND.EX P0, PT, R2, UR35, PT, P0 ;  /* 0x0000002302007c0c */ /* 0x000fda000bf06300 */
[----:B------:R-:W-:Y:S05]  /*2000*/  @P0 BRA `(.L_x_247) ;  /* 0x0000004800280947 */ /* 0x000fea0003800000 */
[----:B------:R-:W-:Y:S01]  /*2010*/  FMUL.FTZ R0, R0, 1 ;  /* 0x3f80000000007820 */ /* 0x000fe20000410000 */
[----:B------:R-:W-:Y:S01]  /*2020*/  UMOV UR48, 0x54442d18 ;  /* 0x54442d1800307882 */ /* 0x000fe20000000000 */
[----:B------:R-:W-:Y:S01]  /*2030*/  UMOV UR49, 0x400921fb ;  /* 0x400921fb00317882 */ /* 0x000fe20000000000 */
[----:B------:R-:W-:Y:S01]  /*2040*/  BSSY.RECONVERGENT B0, `(.L_x_248) ;  /* 0x0000047000007945 */ /* 0x000fe20003800200 */
[----:B------:R-:W1:-:S15]  /*2050*/  F2F.F64.F32 R2, R0 ;  /* 0x0000000000027310 */ /* 0x000e5e0000201800 */
[----:B------:R-:W-:-:S15]  /*2060*/  NOP ;  /* 0x0000000000007918 */ /* 0x000fde0000000000 */
[----:B------:R-:W-:-:S15]  /*2070*/  NOP ;  /* 0x0000000000007918 */ /* 0x000fde0000000000 */
[----:B------:R-:W-:-:S15]  /*2080*/  NOP ;  /* 0x0000000000007918 */ /* 0x000fde0000000000 */
[----:B------:R-:W-:-:S04]  /*2090*/  NOP ;  /* 0x0000000000007918 */ /* 0x000fc80000000000 */
[----:B-1----:R-:W1:-:S15]  /*20a0*/  DADD R2, R2, -0.5 ;  /* 0xbfe0000002027429 */ /* 0x002e5e0000000000 */
[----:B------:R-:W-:-:S15]  /*20b0*/  NOP ;  /* 0x0000000000007918 */ /* 0x000fde0000000000 */
[----:B------:R-:W-:-:S15]  /*20c0*/  NOP ;  /* 0x0000000000007918 */ /* 0x000fde0000000000 */
[----:B------:R-:W-:-:S15]  /*20d0*/  NOP ;  /* 0x0000000000007918 */ /* 0x000fde0000000000 */
[----:B------:R-:W-:-:S04]  /*20e0*/  NOP ;  /* 0x0000000000007918 */ /* 0x000fc80000000000 */
[----:B-1----:R-:W1:-:S15]  /*20f0*/  DMUL R2, R2, UR48 ;  /* 0x0000003002027c28 */ /* 0x002e5e0008000000 */
[----:B------:R-:W-:-:S15]  /*2100*/  NOP ;  /* 0x0000000000007918 */ /* 0x000fde0000000000 */
[----:B------:R-:W-:-:S15]  /*2110*/  NOP ;  /* 0x0000000000007918 */ /* 0x000fde0000000000 */
[----:B------:R-:W-:-:S15]  /*2120*/  NOP ;  /* 0x0000000000007918 */ /* 0x000fde0000000000 */
[----:B------:R-:W-:-:S04]  /*2130*/  NOP ;  /* 0x0000000000007918 */ /* 0x000fc80000000000 */
[----:B-1----:R-:W1:Y:S02]  /*2140*/  DSETP.NEU.AND P0, PT, |R2|, +INF , PT ;  /* 0x7ff000000200742a */ /* 0x002e640003f0d200 */
[----:B-1----:R-:W-:Y:S05]  /*2150*/  @!P0 BRA `(.L_x_249) ;  /* 0x0000000000cc8947 */ /* 0x002fea0003800000 */
        /* <DEDUP_REMOVED lines=8> */
[----:B------:R-:W1:Y:S01]  /*21e0*/  DMUL R40, R2, UR48 ;  /* 0x0000003002287c28 */ /* 0x000e620008000000 */
[----:B------:R-:W-:-:S15]  /*21f0*/  UMOV UR48, 0x54442d18 ;  /* 0x54442d1800307882 */ /* 0x000fde0000000000 */
[----:B------:R-:W-:-:S15]  /*2200*/  NOP ;  /* 0x0000000000007918 */ /* 0x000fde0000000000 */
[----:B------:R-:W-:-:S15]  /*2210*/  NOP ;  /* 0x0000000000007918 */ /* 0x000fde0000000000 */
[----:B------:R-:W-:-:S15]  /*2220*/  NOP ;  /* 0x0000000000007918 */ /* 0x000fde0000000000 */
[----:B------:R-:W-:-:S03]  /*2230*/  NOP ;  /* 0x0000000000007918 */ /* 0x000fc60000000000 */
[----:B-1----:R-:W0:Y:S01]  /*2240*/  F2I.F64 R40, R40 ;  /* 0x0000002800287311 */ /* 0x002e220000301100 */
        /* <DEDUP_REMOVED lines=32> */
.L_x_251:
[----:B------:R-:W-:Y:S05]  /*2450*/  BSYNC.RECONVERGENT B1 ;  /* 0x0000000000017941 */ /* 0x000fea0003800200 */
.L_x_250:
[----:B------:R-:W-:-:S04]  /*2460*/  LOP3.LUT R40, R40, 0x1, RZ, 0xc0, !PT ;  /* 0x0000000128287812 */ /* 0x000fc800078ec0ff */
[----:B------:R-:W-:Y:S01]  /*2470*/  ISETP.NE.U32.AND P0, PT, R40, 0x1, PT ;  /* 0x000000012800780c */ /* 0x000fe20003f05070 */
[----:B------:R-:W-:-:S12]  /*2480*/  BRA `(.L_x_252) ;  /* 0x0000000000087947 */ /* 0x000fd80003800000 */
.L_x_249:
[----:B0-----:R0:W1:Y:S02]  /*2490*/  DMUL R14, RZ, R2 ;  /* 0x00000002ff0e7228 */ /* 0x0010640000000000 */
[----:B01----:R-:W-:-:S13]  /*24a0*/  PLOP3.LUT P0, PT, PT, PT, PT, 0x80, 0x8 ;  /* 0x000000000008781c */ /* 0x003fda0003f0f070 */
.L_x_252:
[----:B------:R-:W-:Y:S05]  /*24b0*/  BSYNC.RECONVERGENT B0 ;  /* 0x0000000000007941 */ /* 0x000fea0003800200 */
.L_x_248:
        /* <DEDUP_REMOVED lines=152> */
.L_x_254:
[----:B------:R-:W-:Y:S05]  /*2e40*/  BSYNC.RECONVERGENT B0 ;  /* 0x0000000000007941 */ /* 0x000fea0003800200 */
.L_x_253:
[----:B-1----:R-:W1:Y:S02]  /*2e50*/  DFMA R42, R42, UR74, R10 ;  /* 0x0000004a2a2a7c2b */ /* 0x002e64000800000a */
[----:B-1----:R1:W-:Y:S01]  /*2e60*/  STG.E.64 desc[UR76][R2.64], R42 ;  /* 0x0000002a02007986 */ /* 0x0023e2000c101b4c */
[----:B------:R-:W-:Y:S05]  /*2e70*/  BRA `(.L_x_247) ;  /* 0x00000038008c7947 */ /* 0x000fea0003800000 */
.L_x_237:
[----:B------:R-:W-:Y:S01]  /*2e80*/  ISETP.GE.U32.AND P0, PT, R25, UR34, PT ;  /* 0x0000002219007c0c */ /* 0x000fe2000bf06070 */
[----:B------:R-:W-:Y:S03]  /*2e90*/  BSSY.RECONVERGENT B0, `(.L_x_255) ;  /* 0x00001d1000007945 */ /* 0x000fe60003800200 */
[----:B------:R-:W-:-:S13]  /*2ea0*/  ISETP.GE.AND.EX P0, PT, R24, UR35, PT, P0 ;  /* 0x0000002318007c0c */ /* 0x000fda000bf06300 */
[----:B------:R-:W-:Y:S05]  /*2eb0*/  @P0 BRA `(.L_x_256) ;  /* 0x0000001c00380947 */ /* 0x000fea0003800000 */
[----:B------:R-:W-:Y:S01]  /*2ec0*/  MOV R3, R25 ;  /* 0x0000001900037202 */ /* 0x000fe20000000f00 */
[----:B------:R-:W-:Y:S01]  /*2ed0*/  IMAD.MOV.U32 R2, RZ, RZ, RZ ;  /* 0x000000ffff027224 */ /* 0x000fe200078e00ff */
[----:B------:R-:W-:-:S03]  /*2ee0*/  UISETP.NE.AND UP0, UPT, UR72, URZ, UPT ;  /* 0x000000ff4800728c */ /* 0x000fc6000bf05270 */
        /* <DEDUP_REMOVED lines=223> */
[----:B------:R-:W-:-:S05]  /*3ce0*/  SHF.R.U32.HI R2, RZ, UR49, R2 ;  /* 0x00000031ff027c19 */ /* 0x000fca0008011602 */
[----:B------:R-:W-:-:S04]  /*3cf0*/  IMAD.MOV R2, RZ, RZ, -R2 ;  /* 0x000000ffff027224 */ /* 0x000fc800078e0a02 */
[----:B------:R-:W-:-:S04]  /*3d00*/  IMAD R2, R2, UR31, R5 ;  /* 0x0000001f02027c24 */ /* 0x000fc8000f8e0205 */
[----:B------:R-:W-:-:S07]  /*3d10*/  IMAD R41, R2, UR32, R41 ;  /* 0x0000002002297c24 */ /* 0x000fce000f8e0229 */
.L_x_257:
        /* <DEDUP_REMOVED lines=20> */
[----:B0-----:R-:W-:-:S15]  /*3e60*/  @!P1 PLOP3.LUT P0, PT, PT, PT, PT, 0x80, 0x8 ;  /* 0x000000000008981c */ /* 0x001fde0003f0f070 */
[----:B------:R-:W-:-:S15]  /*3e70*/  NOP ;  /* 0x0000000000007918 */ /* 0x000fde0000000000 */
[----:B------:R-:W-:-:S15]  /*3e80*/  NOP ;  /* 0x0000000000007918 */ /* 0x000fde0000000000 */
[----:B------:R-:W-:-:S15]  /*3e90*/  NOP ;  /* 0x0000000000007918 */ /* 0x000fde0000000000 */
[----:B------:R-:W-:-:S02]  /*3ea0*/  NOP ;  /* 0x0000000000007918 */ /* 0x000fc40000000000 */
[----:B------:R0:W1:Y:S02]  /*3eb0*/  @!P1 DMUL R4, RZ, R2 ;  /* 0x00000002ff049228 */ /* 0x0000640000000000 */
[----:B01----:R-:W-:Y:S05]  /*3ec0*/  @!P1 BRA `(.L_x_259) ;  /* 0x0000000000bc9947 */ /* 0x003fea0003800000 */
        /* <DEDUP_REMOVED lines=44> */
.L_x_261:
[----:B------:R-:W-:Y:S05]  /*4190*/  BSYNC.RECONVERGENT B2 ;  /* 0x0000000000027941 */ /* 0x000fea0003800200 */
.L_x_260:
[----:B------:R-:W-:-:S04]  /*41a0*/  LOP3.LUT R42, R42, 0x1, RZ, 0xc0, !PT ;  /* 0x000000012a2a7812 */ /* 0x000fc800078ec0ff */
[----:B------:R-:W-:-:S13]  /*41b0*/  ISETP.NE.U32.AND P0, PT, R42, 0x1, PT ;  /* 0x000000012a00780c */ /* 0x000fda0003f05070 */
.L_x_259:
[----:B------:R-:W-:Y:S05]  /*41c0*/  BSYNC.RECONVERGENT B1 ;  /* 0x0000000000017941 */ /* 0x000fea0003800200 */
.L_x_258:
[----:B------:R-:W-:Y:S01]  /*41d0*/  IMAD.MOV.U32 R2, RZ, RZ, 0x5b27ebb1 ;  /* 0x5b27ebb1ff027424 */ /* 0x000fe200078e00ff */
[----:B------:R-:W-:Y:S01]  /*41e0*/  MOV R3, 0x3ef9757c ;  /* 0x3ef9757c00037802 */ /* 0x000fe20000000f00 */
        /* <DEDUP_REMOVED lines=104> */
[----:B0-----:R-:W0:-:S15]  /*4870*/  DMUL R14, R14, R2 ;  /* 0x000000020e0e7228 */ /* 0x001e1e0000000000 */
[----:B------:R-:W-:-:S15]  /*4880*/  NOP ;  /* 0x0000000000007918 */ /* 0x000fde0000000000 */
[----:B------:R-:W-:-:S15]  /*4890*/  NOP ;  /* 0x0000000000007918 */ /* 0x000fde0000000000 */
[----:B------:R-:W-:-:S15]  /*48a0*/  NOP ;  /* 0x0000000000007918 */ /* 0x000fde0000000000 */
[----:B------:R-:W-:-:S04]  /*48b0*/  NOP ;  /* 0x0000000000007918 */ /* 0x000fc80000000000 */
[----:B0-----:R0:W1:Y:S02]  /*48c0*/  DFMA R42, R14, R4, R4 ;  /* 0x000000040e2a722b */ /* 0x0010640000000004 */
[----:B01----:R-:W-:Y:S05]  /*48d0*/  @P0 BRA `(.L_x_263) ;  /* 0x0000000000980947 */ /* 0x003fea0003800000 */
[----:B------:R-:W0:-:S15]  /*48e0*/  DADD R2, R42, -R4 ;  /* 0x000000002a027229 */ /* 0x000e1e0000000804 */
[----:B------:R-:W-:-:S15]  /*48f0*/  NOP ;  /* 0x0000000000007918 */ /* 0x000fde0000000000 */
[----:B------:R-:W-:-:S15]  /*4900*/  NOP ;  /* 0x0000000000007918 */ /* 0x000fde0000000000 */
[----:B------:R-:W-:-:S15]  /*4910*/  NOP ;  /* 0x0000000000007918 */ /* 0x000fde0000000000 */
[----:B------:R-:W-:-:S04]  /*4920*/  NOP ;  /* 0x0000000000007918 */ /* 0x000fc80000000000 */
[----:B0-----:R0:W-:Y:S02]  /*4930*/  DFMA R14, R14, R4, -R2 ;  /* 0x000000040e0e722b */ /* 0x0011e40000000802 */
[----:B0-----:R-:W0:Y:S01]  /*4940*/  MUFU.RCP64H R5, R43 ;  /* 0x0000002b00057308 */ /* 0x001e220000001800 */
[----:B------:R-:W-:-:S15]  /*4950*/  IMAD.MOV.U32 R4, RZ, RZ, RZ ;  /* 0x000000ffff047224 */ /* 0x000fde00078e00ff */
        /* <DEDUP_REMOVED lines=30> */
.L_x_263:
[----:B------:R-:W-:Y:S05]  /*4b40*/  BSYNC.RECONVERGENT B1 ;  /* 0x0000000000017941 */ /* 0x000fea0003800200 */
.L_x_262:
[----:B------:R-:W0:Y:S01]  /*4b50*/  LDCU.64 UR48, c[0x0][0x540] ;  /* 0x0000a800ff3077ac */ /* 0x000e220008000a00 */
[----:B-1----:R-:W1:Y:S01]  /*4b60*/  DFMA R42, R42, UR74, R10 ;  /* 0x0000004a2a2a7c2b */ /* 0x002e62000800000a */
[----:B0-----:R-:W-:-:S04]  /*4b70*/  IADD3 R2, P0, PT, R41, UR48, RZ ;  /* 0x0000003029027c10 */ /* 0x001fc8000ff1e0ff */
[----:B------:R-:W-:-:S05]  /*4b80*/  IADD3.X R3, PT, PT, RZ, UR49, RZ, P0, !PT ;  /* 0x00000031ff037c10 */ /* 0x000fca00087fe4ff */
[----:B-1----:R0:W-:Y:S04]  /*4b90*/  STG.E.64 desc[UR76][R2.64], R42 ;  /* 0x0000002a02007986 */ /* 0x0021e8000c101b4c */
.L_x_256:
[----:B------:R-:W-:Y:S05]  /*4ba0*/  BSYNC.RECONVERGENT B0 ;  /* 0x0000000000007941 */ /* 0x000fea0003800200 */
.L_x_255:
[----:B------:R-:W-:-:S04]  /*4bb0*/  IADD3 R4, P1, PT, R26, R25, RZ ;  /* 0x000000191a047210 */ /* 0x000fc80007f3e0ff */
[----:B------:R-:W-:Y:S01]  /*4bc0*/  ISETP.GE.U32.AND P0, PT, R4, UR34, PT ;  /* 0x0000002204007c0c */ /* 0x000fe2000bf06070 */
[----:B0-----:R-:W-:-:S05]  /*4bd0*/  IMAD.X R2, RZ, RZ, R24, P1 ;  /* 0x000000ffff027224 */ /* 0x001fca00008e0618 */
[----:B------:R-:W-:-:S13]  /*4be0*/  ISETP.GE.AND.EX P0, PT, R2, UR35, PT, P0 ;  /* 0x0000002302007c0c */ /* 0x000fda000bf06300 */
[----:B------:R-:W-:Y:S05]  /*4bf0*/  @P0 BRA `(.L_x_247) ;  /* 0x0000001c002c0947 */ /* 0x000fea0003800000 */
[----:B------:R-:W-:Y:S01]  /*4c00*/  MOV R2, RZ ;  /* 0x000000ff00027202 */ /* 0x000fe20000000f00 */
[----:B------:R-:W-:Y:S01]  /*4c10*/  IMAD.MOV.U32 R3, RZ, RZ, R4 ;  /* 0x000000ffff037224 */ /* 0x000fe200078e0004 */
        /* <DEDUP_REMOVED lines=228> */
.L_x_264:
        /* <DEDUP_REMOVED lines=62> */
[----:B------:R-:W-:Y:S01]  /*5e40*/  IMAD.MOV.U32 R17, RZ, RZ, R3 ;  /* 0x000000ffff117224 */ /* 0x000fe200078e0003 */
[----:B------:R-:W-:-:S07]  /*5e50*/  MOV R40, 0x5e70 ;  /* 0x00005e7000287802 */ /* 0x000fce0000000f00 */
[----:B------:R-:W-:Y:S05]  /*5e60*/  CALL.REL.NOINC `($_ZN2at6native60_GLOBAL__N__2075b504_27_DistributionCauchyKernel_cu_d62eea8743distribution_elementwise_grid_stride_kernelIdLi2EZNS0_9templates4cuda21uniform_and_transformIddPNS_17CUDAGeneratorImplEZZZNS4_13cauchy_kernelIS7_EEvRNS_18TensorIteratorBaseEddT_ENKUlvE_clEvENKUlvE_clEvEUldE_EEvSA_T1_T2_EUlP24curandStatePhilox4_32_10E0_ZNS1_27distribution_nullary_kernelIdd6float4S7_SJ_SE_EEvSA_SG_RKT3_T4_EUlidE0_EEvlNS_15PhiloxCudaStateESF_SG_$__internal_trig_reduction_slowpathd) ;  /* 0x0000000c00fc7944 */ /* 0x000fea0003c00000 */
.L_x_268:
[----:B------:R-:W-:Y:S05]  /*5e70*/  BSYNC.RECONVERGENT B1 ;  /* 0x0000000000017941 */ /* 0x000fea0003800200 */
.L_x_267:
[----:B------:R-:W-:-:S04]  /*5e80*/  LOP3.LUT R42, R42, 0x1, RZ, 0xc0, !PT ;  /* 0x000000012a2a7812 */ /* 0x000fc800078ec0ff */
[----:B------:R-:W-:Y:S01]  /*5e90*/  ISETP.NE.U32.AND P0, PT, R42, 0x1, PT ;  /* 0x000000012a00780c */ /* 0x000fe20003f05070 */
[----:B------:R-:W-:-:S12]  /*5ea0*/  BRA `(.L_x_269) ;  /* 0x0000000000087947 */ /* 0x000fd80003800000 */
.L_x_266:
[----:B------:R0:W1:Y:S02]  /*5eb0*/  DMUL R4, RZ, R2 ;  /* 0x00000002ff047228 */ /* 0x0000640000000000 */
[----:B01----:R-:W-:-:S13]  /*5ec0*/  PLOP3.LUT P0, PT, PT, PT, PT, 0x80, 0x8 ;  /* 0x000000000008781c */ /* 0x003fda0003f0f070 */
.L_x_269:
[----:B------:R-:W-:Y:S05]  /*5ed0*/  BSYNC.RECONVERGENT B0 ;  /* 0x0000000000007941 */ /* 0x000fea0003800200 */
.L_x_265:
        /* <DEDUP_REMOVED lines=151> */
.L_x_271:
[----:B------:R-:W-:Y:S05]  /*6850*/  BSYNC.RECONVERGENT B0 ;  /* 0x0000000000007941 */ /* 0x000fea0003800200 */
.L_x_270:
[----:B------:R-:W0:Y:S01]  /*6860*/  LDCU.64 UR48, c[0x0][0x540] ;  /* 0x0000a800ff3077ac */ /* 0x000e220008000a00 */
[----:B-1----:R-:W1:Y:S01]  /*6870*/  DFMA R42, R42, UR74, R10 ;  /* 0x0000004a2a2a7c2b */ /* 0x002e62000800000a */
[----:B0-----:R-:W-:-:S05]  /*6880*/  IADD3 R2, P0, PT, R41, UR48, RZ ;  /* 0x0000003029027c10 */ /* 0x001fca000ff1e0ff */
[----:B------:R-:W-:-:S05]  /*6890*/  IMAD.X R3, RZ, RZ, UR49, P0 ;  /* 0x00000031ff037e24 */ /* 0x000fca00080e06ff */
[----:B-1----:R0:W-:Y:S03]  /*68a0*/  STG.E.64 desc[UR76][R2.64], R42 ;  /* 0x0000002a02007986 */ /* 0x0021e6000c101b4c */
.L_x_247:
[----:B------:R-:W-:Y:S05]  /*68b0*/  WARPSYNC.ALL ;  /* 0x0000000000007948 */ /* 0x000fea0003800000 */
[----:B------:R-:W2:Y:S01]  /*68c0*/  LDCU UR48, c[0x0][0x360] ;  /* 0x00006c00ff3077ac */ /* 0x000ea20008000800 */
[----:B------:R-:W2:Y:S01]  /*68d0*/  LDC R0, c[0x0][0x370] ;  /* 0x0000dc00ff007b82 */ /* 0x000ea20000000800 */
[----:B01----:R-:W-:-:S07]  /*68e0*/  IMAD.HI.U32 R3, R21, -0x2daee0ad, RZ ;  /* 0xd2511f5315037827 */ /* 0x003fce00078e00ff */
[----:B------:R-:W-:Y:S01]  /*68f0*/  BAR.SYNC.DEFER_BLOCKING 0x0 ;  /* 0x0000000000007b1d */ /* 0x000fe20000010000 */
[----:B--2---:R-:W-:-:S05]  /*6900*/  IMAD R0, R0, UR48, RZ ;  /* 0x0000003000007c24 */ /* 0x004fca000f8e02ff */
[----:B------:R-:W-:Y:S02]  /*6910*/  LEA R25, P0, R0, R25, 0x1 ;  /* 0x0000001900197211 */ /* 0x000fe400078008ff */
[----:B------:R-:W-:Y:S02]  /*6920*/  LOP3.LUT R0, R12, R3, RZ, 0x3c, !PT ;  /* 0x000000030c007212 */ /* 0x000fe400078e3cff */
[----:B------:R-:W-:Y:S02]  /*6930*/  IADD3.X R24, PT, PT, RZ, R24, RZ, P0, !PT ;  /* 0x00000018ff187210 */ /* 0x000fe400007fe4ff */
[----:B------:R-:W-:-:S04]  /*6940*/  ISETP.GE.U32.AND P0, PT, R25, R8, PT ;  /* 0x000000081900720c */ /* 0x000fc80003f06070 */
[----:B------:R-:W-:-:S13]  /*6950*/  ISETP.GE.AND.EX P0, PT, R24, R19, PT, P0 ;  /* 0x000000131800720c */ /* 0x000fda0003f06300 */
[----:B------:R-:W-:Y:S05]  /*6960*/  @!P0 BRA `(.L_x_272) ;  /* 0xffffffa000a08947 */ /* 0x000fea000383ffff */
[----:B------:R-:W-:Y:S05]  /*6970*/  EXIT ;  /* 0x000000000000794d */ /* 0x000fea0003800000 */
        .weak           $__internal_12_$__cuda_sm20_div_s64
        .type           $__internal_12_$__cuda_sm20_div_s64,@function
        .size           $__internal_12_$__cuda_sm20_div_s64,($_ZN2at6native60_GLOBAL__N__2075b504_27_DistributionCauchyKernel_cu_d62eea8743distribution_elementwise_grid_stride_kernelIdLi2EZNS0_9templates4cuda21uniform_and_transformIddPNS_17CUDAGeneratorImplEZZZNS4_13cauchy_kernelIS7_EEvRNS_18TensorIteratorBaseEddT_ENKUlvE_clEvENKUlvE_clEvEUldE_EEvSA_T1_T2_EUlP24curandStatePhilox4_32_10E0_ZNS1_27distribution_nullary_kernelIdd6float4S7_SJ_SE_EEvSA_SG_RKT3_T4_EUlidE0_EEvlNS_15PhiloxCudaStateESF_SG_$__internal_trig_reduction_slowpathd - $__internal_12_$__cuda_sm20_div_s64)
$__internal_12_$__cuda_sm20_div_s64:
[----:B------:R-:W-:Y:S01]  /*6980*/  IMAD.MOV.U32 R12, RZ, RZ, R15 ;  /* 0x000000ffff0c7224 */ /* 0x000fe200078e000f */
[----:B------:R-:W-:-:S05]  /*6990*/  MOV R13, RZ ;  /* 0x000000ff000d7202 */ /* 0x000fca0000000f00 */
        /* <DEDUP_REMOVED lines=24> */
[----:B------:R-:W-:-:S04]  /*6b20*/  IMAD.HI.U32 R10, R11, R17, RZ ;  /* 0x000000110b0a7227 */ /* 0x000fc800078e00ff */
[----:B------:R-:W-:Y:S01]  /*6b30*/  IMAD.X R12, RZ, RZ, ~R8, P0 ;  /* 0x000000ffff0c7224 */ /* 0x000fe200000e0e08 */
        /* <DEDUP_REMOVED lines=9> */
[----:B------:R-:W-:Y:S02]  /*6bd0*/  HFMA2 R9, -RZ, RZ, 0, 0 ;  /* 0x00000000ff097431 */ /* 0x000fe400000001ff */
[----:B------:R-:W-:Y:S02]  /*6be0*/  IMAD.X R13, R12, 0x1, R13, P0 ;  /* 0x000000010c0d7824 */ /* 0x000fe400000e060d */
[----:B------:R-:W-:-:S03]  /*6bf0*/  IMAD.HI.U32 R8, R10, R11, RZ ;  /* 0x0000000b0a087227 */ /* 0x000fc600078e00ff */
[----:B------:R-:W-:Y:S01]  /*6c00*/  IADD3.X R13, PT, PT, RZ, RZ, R13, P3, P2 ;  /* 0x000000ffff0d7210 */ /* 0x000fe20001fe440d */
[----:B------:R-:W-:-:S04]  /*6c10*/  IMAD.WIDE.U32 R8, R10, R40, R8 ;  /* 0x000000280a087225 */ /* 0x000fc800078e0008 */
[C---:B------:R-:W-:Y:S02]  /*6c20*/  IMAD R17, R13.reuse, R40, RZ ;  /* 0x000000280d117224 */ /* 0x040fe400078e02ff */
[----:B------:R-:W-:-:S04]  /*6c30*/  IMAD.HI.U32 R8, P0, R13, R11, R8 ;  /* 0x0000000b0d087227 */ /* 0x000fc80007800008 */
[----:B------:R-:W-:Y:S01]  /*6c40*/  IMAD.HI.U32 R13, R13, R40, RZ ;  /* 0x000000280d0d7227 */ /* 0x000fe200078e00ff */
[----:B------:R-:W-:-:S03]  /*6c50*/  IADD3 R10, P2, PT, R17, R8, RZ ;  /* 0x00000008110a7210 */ /* 0x000fc60007f5e0ff */
[----:B------:R-:W-:-:S05]  /*6c60*/  IMAD.X R8, RZ, RZ, R13, P0 ;  /* 0x000000ffff087224 */ /* 0x000fca00000e060d */
        /* <DEDUP_REMOVED lines=17> */
[----:B------:R-:W-:-:S03]  /*6d80*/  ISETP.GE.U32.AND.EX P0, PT, R13, RZ, PT, P2 ;  /* 0x000000ff0d00720c */ /* 0x000fc60003f06120 */
[----:B------:R-:W-:Y:S01]  /*6d90*/  IMAD.X R11, RZ, RZ, R12, P3 ;  /* 0x000000ffff0b7224 */ /* 0x000fe200018e060c */
[----:B------:R-:W-:-:S04]  /*6da0*/  SEL R10, R10, R9, P0 ;  /* 0x000000090a0a7207 */ /* 0x000fc80000000000 */
[----:B------:R-:W-:Y:S02]  /*6db0*/  SEL R11, R11, R12, P0 ;  /* 0x0000000c0b0b7207 */ /* 0x000fe40000000000 */
[-C--:B------:R-:W-:Y:S02]  /*6dc0*/  IADD3 R9, P2, PT, RZ, -R10.reuse, RZ ;  /* 0x8000000aff097210 */ /* 0x080fe40007f5e0ff */
[----:B------:R-:W-:Y:S01]  /*6dd0*/  ISETP.NE.U32.AND P0, PT, R15, RZ, PT ;  /* 0x000000ff0f00720c */ /* 0x000fe20003f05070 */
[----:B------:R-:W-:Y:S01]  /*6de0*/  IMAD.MOV.U32 R15, RZ, RZ, 0x0 ;  /* 0x00000000ff0f7424 */ /* 0x000fe200078e00ff */
[----:B------:R-:W-:Y:S02]  /*6df0*/  IADD3.X R8, PT, PT, RZ, ~R11, RZ, P2, !PT ;  /* 0x8000000bff087210 */ /* 0x000fe400017fe4ff */
[----:B------:R-:W-:Y:S02]  /*6e00*/  ISETP.NE.AND.EX P0, PT, RZ, RZ, PT, P0 ;  /* 0x000000ffff00720c */ /* 0x000fe40003f05300 */
[----:B------:R-:W-:-:S02]  /*6e10*/  SEL R10, R9, R10, !P1 ;  /* 0x0000000a090a7207 */ /* 0x000fc40004800000 */
[----:B------:R-:W-:Y:S02]  /*6e20*/  SEL R11, R8, R11, !P1 ;  /* 0x0000000b080b7207 */ /* 0x000fe40004800000 */
[----:B------:R-:W-:Y:S02]  /*6e30*/  SEL R10, R10, 0xffffffff, P0 ;  /* 0xffffffff0a0a7807 */ /* 0x000fe40000000000 */
[----:B------:R-:W-:Y:S01]  /*6e40*/  SEL R11, R11, 0xffffffff, P0 ;  /* 0xffffffff0b0b7807 */ /* 0x000fe20000000000 */
[----:B------:R-:W-:Y:S06]  /*6e50*/  RET.REL.NODEC R14 `(_ZN2at6native60_GLOBAL__N__2075b504_27_DistributionCauchyKernel_cu_d62eea8743distribution_elementwise_grid_stride_kernelIdLi2EZNS0_9templates4cuda21uniform_and_transformIddPNS_17CUDAGeneratorImplEZZZNS4_13cauchy_kernelIS7_EEvRNS_18TensorIteratorBaseEddT_ENKUlvE_clEvENKUlvE_clEvEUldE_EEvSA_T1_T2_EUlP24curandStatePhilox4_32_10E0_ZNS1_27distribution_nullary_kernelIdd6float4S7_SJ_SE_EEvSA_SG_RKT3_T4_EUlidE0_EEvlNS_15PhiloxCudaStateESF_SG_) ;  /* 0xffffff900e687950 */ /* 0x000fec0003c3ffff */
        .type           $_ZN2at6native60_GLOBAL__N__2075b504_27_DistributionCauchyKernel_cu_d62eea8743distribution_elementwise_grid_stride_kernelIdLi2EZNS0_9templates4cuda21uniform_and_transformIddPNS_17CUDAGeneratorImplEZZZNS4_13cauchy_kernelIS7_EEvRNS_18TensorIteratorBaseEddT_ENKUlvE_clEvENKUlvE_clEvEUldE_EEvSA_T1_T2_EUlP24curandStatePhilox4_32_10E0_ZNS1_27distribution_nullary_kernelIdd6float4S7_SJ_SE_EEvSA_SG_RKT3_T4_EUlidE0_EEvlNS_15PhiloxCudaStateESF_SG_$__internal_trig_reduction_slowpathd,@function
        .size           $_ZN2at6native60_GLOBAL__N__2075b504_27_DistributionCauchyKernel_cu_d62eea8743distribution_elementwise_grid_stride_kernelIdLi2EZNS0_9templates4cuda21uniform_and_transformIddPNS_17CUDAGeneratorImplEZZZNS4_13cauchy_kernelIS7_EEvRNS_18TensorIteratorBaseEddT_ENKUlvE_clEvENKUlvE_clEvEUldE_EEvSA_T1_T2_EUlP24curandStatePhilox4_32_10E0_ZNS1_27distribution_nullary_kernelIdd6float4S7_SJ_SE_EEvSA_SG_RKT3_T4_EUlidE0_EEvlNS_15PhiloxCudaStateESF_SG_$__internal_trig_reduction_slowpathd,(.L_x_417 - $_ZN2at6native60_GLOBAL__N__2075b504_27_DistributionCauchyKernel_cu_d62eea8743distribution_elementwise_grid_stride_kernelIdLi2EZNS0_9templates4cuda21uniform_and_transformIddPNS_17CUDAGeneratorImplEZZZNS4_13cauchy_kernelIS7_EEvRNS_18TensorIteratorBaseEddT_ENKUlvE_clEvENKUlvE_clEvEUldE_EEvSA_T1_T2_EUlP24curandStatePhilox4_32_10E0_ZNS1_27distribution_nullary_kernelIdd6float4S7_SJ_SE_EEvSA_SG_RKT3_T4_EUlidE0_EEvlNS_15PhiloxCudaStateESF_SG_$__internal_trig_reduction_slowpathd)
$_ZN2at6native60_GLOBAL__N__2075b504_27_DistributionCauchyKernel_cu_d62eea8743distribution_elementwise_grid_stride_kernelIdLi2EZNS0_9templates4cuda21uniform_and_transformIddPNS_17CUDAGeneratorImplEZZZNS4_13cauchy_kernelIS7_EEvRNS_18TensorIteratorBaseEddT_ENKUlvE_clEvENKUlvE_clEvEUldE_EEvSA_T1_T2_EUlP24curandStatePhilox4_32_10E0_ZNS1_27distribution_nullary_kernelIdd6float4S7_SJ_SE_EEvSA_SG_RKT3_T4_EUlidE0_EEvlNS_15PhiloxCudaStateESF_SG_$__internal_trig_reduction_slowpathd:
[--C-:B------:R-:W-:Y:S01]  /*6e60*/  SHF.R.U32.HI R46, RZ, 0x14, R17.reuse ;  /* 0x00000014ff2e7819 */ /* 0x100fe20000011611 */
[----:B------:R-:W-:Y:S01]  /*6e70*/  HFMA2 R4, -RZ, RZ, 0, 0 ;  /* 0x00000000ff047431 */ /* 0x000fe200000001ff */
[----:B------:R-:W-:Y:S01]  /*6e80*/  MOV R43, R2 ;  /* 0x00000002002b7202 */ /* 0x000fe20000000f00 */
[----:B------:R-:W-:Y:S01]  /*6e90*/  IMAD.MOV.U32 R5, RZ, RZ, R17 ;  /* 0x000000ffff057224 */ /* 0x000fe200078e0011 */
[----:B------:R-:W-:-:S04]  /*6ea0*/  LOP3.LUT R3, R46, 0x7ff, RZ, 0xc0, !PT ;  /* 0x000007ff2e037812 */ /* 0x000fc800078ec0ff */
[----:B------:R-:W-:-:S13]  /*6eb0*/  ISETP.NE.AND P0, PT, R3, 0x7ff, PT ;  /* 0x000007ff0300780c */ /* 0x000fda0003f05270 */
[----:B------:R-:W-:Y:S05]  /*6ec0*/  @!P0 BRA `(.L_x_273) ;  /* 0x0000000800488947 */ /* 0x000fea0003800000 */
[----:B------:R-:W-:Y:S01]  /*6ed0*/  VIADD R2, R3, 0xfffffc00 ;  /* 0xfffffc0003027836 */ /* 0x000fe20000000000 */
[----:B------:R-:W-:Y:S01]  /*6ee0*/  BSSY.RECONVERGENT B3, `(.L_x_274) ;  /* 0x000002f000037945 */ /* 0x000fe20003800200 */
[----:B------:R-:W-:-:S03]  /*6ef0*/  CS2R R14, SRZ ;  /* 0x00000000000e7805 */ /* 0x000fc6000001ff00 */
[----:B------:R-:W-:Y:S02]  /*6f00*/  SHF.R.U32.HI R45, RZ, 0x6, R2 ;  /* 0x00000006ff2d7819 */ /* 0x000fe40000011602 */
[----:B------:R-:W-:Y:S02]  /*6f10*/  ISETP.GE.U32.AND P0, PT, R2, 0x80, PT ;  /* 0x000000800200780c */ /* 0x000fe40003f06070 */
[C---:B------:R-:W-:Y:S02]  /*6f20*/  IADD3 R44, PT, PT, -R45.reuse, 0x13, RZ ;  /* 0x000000132d2c7810 */ /* 0x040fe40007ffe1ff */
[----:B------:R-:W-:Y:S02]  /*6f30*/  IADD3 R42, PT, PT, -R45, 0xf, RZ ;  /* 0x0000000f2d2a7810 */ /* 0x000fe40007ffe1ff */
[----:B------:R-:W-:-:S04]  /*6f40*/  SEL R44, R44, 0x12, P0 ;  /* 0x000000122c2c7807 */ /* 0x000fc80000000000 */
[----:B------:R-:W-:-:S13]  /*6f50*/  ISETP.GE.AND P0, PT, R42, R44, PT ;  /* 0x0000002c2a00720c */ /* 0x000fda0003f06270 */
[----:B------:R-:W-:Y:S05]  /*6f60*/  @P0 BRA `(.L_x_275) ;  /* 0x0000000000980947 */ /* 0x000fea0003800000 */
[----:B------:R-:W0:Y:S01]  /*6f70*/  LDC.64 R2, c[0x0][0x358] ;  /* 0x0000d600ff027b82 */ /* 0x000e220000000a00 */
[C---:B------:R-:W-:Y:S01]  /*6f80*/  SHF.L.U64.HI R49, R43.reuse, 0xb, R5 ;  /* 0x0000000b2b317819 */ /* 0x040fe20000010205 */
[----:B------:R-:W-:Y:S01]  /*6f90*/  BSSY.RECONVERGENT B4, `(.L_x_276) ;  /* 0x0000022000047945 */ /* 0x000fe20003800200 */
[----:B------:R-:W-:Y:S01]  /*6fa0*/  SHF.L.U32 R43, R43, 0xb, RZ ;  /* 0x0000000b2b2b7819 */ /* 0x000fe200000006ff */
[----:B------:R-:W-:Y:S01]  /*6fb0*/  IMAD.MOV.U32 R48, RZ, RZ, RZ ;  /* 0x000000ffff307224 */ /* 0x000fe200078e00ff */
[----:B------:R-:W-:Y:S02]  /*6fc0*/  IADD3 R47, PT, PT, RZ, -R45, -R44 ;  /* 0x8000002dff2f7210 */ /* 0x000fe40007ffe82c */
[----:B------:R-:W-:Y:S02]  /*6fd0*/  CS2R R14, SRZ ;  /* 0x00000000000e7805 */ /* 0x000fe4000001ff00 */
[----:B------:R-:W-:-:S07]  /*6fe0*/  LOP3.LUT R49, R49, 0x80000000, RZ, 0xfc, !PT ;  /* 0x8000000031317812 */ /* 0x000fce00078efcff */
.L_x_277:
[----:B------:R-:W1:Y:S01]  /*6ff0*/  LDC.64 R4, c[0x4][0x120] ;  /* 0x01004800ff047b82 */ /* 0x000e620000000a00 */
[----:B0-----:R-:W-:Y:S02]  /*7000*/  R2UR UR48, R2 ;  /* 0x00000000023072ca */ /* 0x001fe400000e0000 */
[----:B------:R-:W-:Y:S01]  /*7010*/  R2UR UR49, R3 ;  /* 0x00000000033172ca */ /* 0x000fe200000e0000 */
[----:B-1----:R-:W-:-:S12]  /*7020*/  IMAD.WIDE R52, R42, 0x8, R4 ;  /* 0x000000082a347825 */ /* 0x002fd800078e0204 */
[----:B------:R-:W2:Y:S01]  /*7030*/  LDG.E.64.CONSTANT R4, desc[UR48][R52.64] ;  /* 0x0000003034047981 */ /* 0x000ea2000c1e9b00 */
[----:B------:R-:W-:Y:S02]  /*7040*/  IADD3 R47, PT, PT, R47, 0x1, RZ ;  /* 0x000000012f2f7810 */ /* 0x000fe40007ffe0ff */
[----:B------:R-:W-:Y:S01]  /*7050*/  IADD3 R42, PT, PT, R42, 0x1, RZ ;  /* 0x000000012a2a7810 */ /* 0x000fe20007ffe0ff */
[----:B--2---:R-:W-:-:S04]  /*7060*/  IMAD.WIDE.U32 R14, P2, R4, R43, R14 ;  /* 0x0000002b040e7225 */ /* 0x004fc8000784000e */
[C---:B------:R-:W-:Y:S02]  /*7070*/  IMAD R51, R4.reuse, R49, RZ ;  /* 0x0000003104337224 */ /* 0x040fe400078e02ff */
[----:B------:R-:W-:Y:S02]  /*7080*/  IMAD R50, R5, R43, RZ ;  /* 0x0000002b05327224 */ /* 0x000fe400078e02ff */
[----:B------:R-:W-:Y:S01]  /*7090*/  IMAD.HI.U32 R4, R4, R49, RZ ;  /* 0x0000003104047227 */ /* 0x000fe200078e00ff */
[----:B------:R-:W-:Y:S02]  /*70a0*/  IADD3 R15, P0, PT, R51, R15, RZ ;  /* 0x0000000f330f7210 */ /* 0x000fe40007f1e0ff */
[----:B------:R-:W-:Y:S01]  /*70b0*/  LEA R51, R48, R1, 0x3 ;  /* 0x0000000130337211 */ /* 0x000fe200078e18ff */
[----:B------:R-:W-:Y:S01]  /*70c0*/  IMAD.X R53, RZ, RZ, R4, P2 ;  /* 0x000000ffff357224 */ /* 0x000fe200010e0604 */
[----:B------:R-:W-:Y:S01]  /*70d0*/  IADD3 R15, P1, PT, R50, R15, RZ ;  /* 0x0000000f320f7210 */ /* 0x000fe20007f3e0ff */
[----:B------:R-:W-:-:S04]  /*70e0*/  IMAD.HI.U32 R50, R5, R43, RZ ;  /* 0x0000002b05327227 */ /* 0x000fc800078e00ff */
[C---:B------:R-:W-:Y:S01]  /*70f0*/  IMAD.HI.U32 R4, R5.reuse, R49, RZ ;  /* 0x0000003105047227 */ /* 0x040fe200078e00ff */
[----:B------:R-:W-:Y:S01]  /*7100*/  IADD3.X R50, P0, PT, R50, R53, RZ, P0, !PT ;  /* 0x0000003532327210 */ /* 0x000fe2000071e4ff */
[----:B------:R0:W-:Y:S02]  /*7110*/  STL.64 [R51], R14 ;  /* 0x0000000e33007387 */ /* 0x0001e40000100a00 */
[----:B------:R-:W-:Y:S02]  /*7120*/  IMAD R5, R5, R49, RZ ;  /* 0x0000003105057224 */ /* 0x000fe400078e02ff */
[----:B------:R-:W-:Y:S01]  /*7130*/  IMAD.X R4, RZ, RZ, R4, P0 ;  /* 0x000000ffff047224 */ /* 0x000fe200000e0604 */
[----:B------:R-:W-:Y:S01]  /*7140*/  ISETP.NE.AND P0, PT, R47, -0xf, PT ;  /* 0xfffffff12f00780c */ /* 0x000fe20003f05270 */
[----:B------:R-:W-:Y:S01]  /*7150*/  VIADD R48, R48, 0x1 ;  /* 0x0000000130307836 */ /* 0x000fe20000000000 */
[----:B------:R-:W-:-:S04]  /*7160*/  IADD3.X R50, P1, PT, R5, R50, RZ, P1, !PT ;  /* 0x0000003205327210 */ /* 0x000fc80000f3e4ff */
[----:B------:R-:W-:Y:S01]  /*7170*/  IADD3.X R5, PT, PT, RZ, R4, RZ, P1, !PT ;  /* 0x00000004ff057210 */ /* 0x000fe20000ffe4ff */
[----:B0-----:R-:W-:-:S03]  /*7180*/  IMAD.MOV.U32 R14, RZ, RZ, R50 ;  /* 0x000000ffff0e7224 */ /* 0x001fc600078e0032 */
[----:B------:R-:W-:-:S03]  /*7190*/  MOV R15, R5 ;  /* 0x00000005000f7202 */ /* 0x000fc60000000f00 */
[----:B------:R-:W-:Y:S05]  /*71a0*/  @P0 BRA `(.L_x_277) ;  /* 0xfffffffc00900947 */ /* 0x000fea000383ffff */
[----:B------:R-:W-:Y:S05]  /*71b0*/  BSYNC.RECONVERGENT B4 ;  /* 0x0000000000047941 */ /* 0x000fea0003800200 */
.L_x_276:
[----:B------:R-:W-:-:S07]  /*71c0*/  IMAD.MOV.U32 R42, RZ, RZ, R44 ;  /* 0x000000ffff2a7224 */ /* 0x000fce00078e002c */
.L_x_275:
[----:B------:R-:W-:Y:S05]  /*71d0*/  BSYNC.RECONVERGENT B3 ;  /* 0x0000000000037941 */ /* 0x000fea0003800200 */
.L_x_274:
[----:B------:R-:W-:Y:S02]  /*71e0*/  LOP3.LUT P0, R49, R46, 0x3f, RZ, 0xc0, !PT ;  /* 0x0000003f2e317812 */ /* 0x000fe4000780c0ff */
[----:B------:R-:W-:-:S05]  /*71f0*/  IADD3 R2, PT, PT, R45, R42, RZ ;  /* 0x0000002a2d027210 */ /* 0x000fca0007ffe0ff */
[----:B------:R-:W-:-:S05]  /*7200*/  IMAD.U32 R46, R2, 0x8, R1 ;  /* 0x00000008022e7824 */ /* 0x000fca00078e0001 */
[----:B------:R0:W-:Y:S04]  /*7210*/  STL.64 [R46+-0x78], R14 ;  /* 0xffff880e2e007387 */ /* 0x0001e80000100a00 */
[----:B------:R-:W2:Y:S04]  /*7220*/  @P0 LDL.64 R42, [R1+0x8] ;  /* 0x00000800012a0983 */ /* 0x000ea80000100a00 */
[----:B------:R-:W3:Y:S04]  /*7230*/  LDL.64 R2, [R1+0x10] ;  /* 0x0000100001027983 */ /* 0x000ee80000100a00 */
[----:B------:R-:W4:Y:S01]  /*7240*/  LDL.64 R4, [R1+0x18] ;  /* 0x0000180001047983 */ /* 0x000f220000100a00 */
[----:B------:R-:W-:Y:S01]  /*7250*/  BSSY.RECONVERGENT B3, `(.L_x_278) ;  /* 0x0000035000037945 */ /* 0x000fe20003800200 */
[----:B--2---:R-:W-:-:S02]  /*7260*/  @P0 SHF.R.U64 R45, R42, 0x1, R43 ;  /* 0x000000012a2d0819 */ /* 0x004fc4000000122b */
[----:B------:R-:W-:Y:S02]  /*7270*/  @P0 SHF.R.U32.HI R43, RZ, 0x1, R43 ;  /* 0x00000001ff2b0819 */ /* 0x000fe4000001162b */
[----:B------:R-:W-:Y:S02]  /*7280*/  @P0 LOP3.LUT R42, R49, 0x3f, RZ, 0x3c, !PT ;  /* 0x0000003f312a0812 */ /* 0x000fe400078e3cff */
[C---:B---3--:R-:W-:Y:S02]  /*7290*/  @P0 SHF.L.U32 R47, R2.reuse, R49, RZ ;  /* 0x00000031022f0219 */ /* 0x048fe400000006ff */
[----:B0-----:R-:W-:Y:S02]  /*72a0*/  @P0 SHF.R.U64 R14, R45, R42, R43 ;  /* 0x0000002a2d0e0219 */ /* 0x001fe4000000122b */
[--C-:B------:R-:W-:Y:S02]  /*72b0*/  @P0 SHF.R.U32.HI R53, RZ, 0x1, R3.reuse ;  /* 0x00000001ff350819 */ /* 0x100fe40000011603 */
[----:B------:R-:W-:-:S02]  /*72c0*/  @P0 SHF.R.U64 R51, R2, 0x1, R3 ;  /* 0x0000000102330819 */ /* 0x000fc40000001203 */
[-C--:B------:R-:W-:Y:S02]  /*72d0*/  @P0 SHF.L.U64.HI R44, R2, R49.reuse, R3 ;  /* 0x00000031022c0219 */ /* 0x080fe40000010203 */
[----:B------:R-:W-:Y:S02]  /*72e0*/  @P0 SHF.R.U32.HI R15, RZ, R42, R43 ;  /* 0x0000002aff0f0219 */ /* 0x000fe4000001162b */
[----:B------:R-:W-:Y:S02]  /*72f0*/  @P0 LOP3.LUT R2, R47, R14, RZ, 0xfc, !PT ;  /* 0x0000000e2f020212 */ /* 0x000fe400078efcff */
[----:B----4-:R-:W-:Y:S02]  /*7300*/  @P0 SHF.L.U32 R43, R4, R49, RZ ;  /* 0x00000031042b0219 */ /* 0x010fe400000006ff */
[----:B------:R-:W-:Y:S02]  /*7310*/  @P0 SHF.R.U64 R46, R51, R42, R53 ;  /* 0x0000002a332e0219 */ /* 0x000fe40000001235 */
[----:B------:R-:W-:-:S02]  /*7320*/  @P0 LOP3.LUT R3, R44, R15, RZ, 0xfc, !PT ;  /* 0x0000000f2c030212 */ /* 0x000fc400078efcff */
[----:B------:R-:W-:Y:S02]  /*7330*/  @P0 SHF.L.U64.HI R49, R4, R49, R5 ;  /* 0x0000003104310219 */ /* 0x000fe40000010205 */
[----:B------:R-:W-:Y:S02]  /*7340*/  @P0 SHF.R.U32.HI R42, RZ, R42, R53 ;  /* 0x0000002aff2a0219 */ /* 0x000fe40000011635 */
[C---:B------:R-:W-:Y:S02]  /*7350*/  SHF.L.U32 R14, R2.reuse, 0x2, RZ ;  /* 0x00000002020e7819 */ /* 0x040fe400000006ff */
[----:B------:R-:W-:Y:S02]  /*7360*/  @P0 LOP3.LUT R4, R43, R46, RZ, 0xfc, !PT ;  /* 0x0000002e2b040212 */ /* 0x000fe400078efcff */
[----:B------:R-:W-:Y:S02]  /*7370*/  SHF.L.U64.HI R2, R2, 0x2, R3 ;  /* 0x0000000202027819 */ /* 0x000fe40000010203 */
[----:B------:R-:W-:-:S02]  /*7380*/  @P0 LOP3.LUT R5, R49, R42, RZ, 0xfc, !PT ;  /* 0x0000002a31050212 */ /* 0x000fc400078efcff */
[----:B------:R-:W-:Y:S02]  /*7390*/  SHF.L.W.U32.HI R3, R3, 0x2, R4 ;  /* 0x0000000203037819 */ /* 0x000fe40000010e04 */
[----:B------:R-:W-:Y:S02]  /*73a0*/  IADD3 RZ, P0, PT, RZ, -R14, RZ ;  /* 0x8000000effff7210 */ /* 0x000fe40007f1e0ff */
[----:B------:R-:W-:Y:S02]  /*73b0*/  LOP3.LUT R15, RZ, R2, RZ, 0x33, !PT ;  /* 0x00000002ff0f7212 */ /* 0x000fe400078e33ff */
[----:B------:R-:W-:Y:S02]  /*73c0*/  SHF.L.W.U32.HI R4, R4, 0x2, R5 ;  /* 0x0000000204047819 */ /* 0x000fe40000010e05 */
[----:B------:R-:W-:Y:S02]  /*73d0*/  LOP3.LUT R42, RZ, R3, RZ, 0x33, !PT ;  /* 0x00000003ff2a7212 */ /* 0x000fe400078e33ff */
[----:B------:R-:W-:-:S02]  /*73e0*/  IADD3.X R15, P0, PT, RZ, R15, RZ, P0, !PT ;  /* 0x0000000fff0f7210 */ /* 0x000fc4000071e4ff */
[----:B------:R-:W-:Y:S02]  /*73f0*/  LOP3.LUT R43, RZ, R4, RZ, 0x33, !PT ;  /* 0x00000004ff2b7212 */ /* 0x000fe400078e33ff */
[----:B------:R-:W-:Y:S02]  /*7400*/  IADD3.X R42, P1, PT, RZ, R42, RZ, P0, !PT ;  /* 0x0000002aff2a7210 */ /* 0x000fe4000073e4ff */
[----:B------:R-:W-:-:S03]  /*7410*/  ISETP.GT.U32.AND P2, PT, R3, -0x1, PT ;  /* 0xffffffff0300780c */ /* 0x000fc60003f44070 */
[----:B------:R-:W-:Y:S01]  /*7420*/  IMAD.X R43, RZ, RZ, R43, P1 ;  /* 0x000000ffff2b7224 */ /* 0x000fe200008e062b */
[----:B------:R-:W-:-:S04]  /*7430*/  ISETP.GT.AND.EX P0, PT, R4, -0x1, PT, P2 ;  /* 0xffffffff0400780c */ /* 0x000fc80003f04320 */
[----:B------:R-:W-:Y:S02]  /*7440*/  SEL R43, R4, R43, P0 ;  /* 0x0000002b042b7207 */ /* 0x000fe40000000000 */
[----:B------:R-:W-:Y:S02]  /*7450*/  SEL R44, R3, R42, P0 ;  /* 0x0000002a032c7207 */ /* 0x000fe40000000000 */
[----:B------:R-:W-:-:S04]  /*7460*/  ISETP.NE.U32.AND P1, PT, R43, RZ, PT ;  /* 0x000000ff2b00720c */ /* 0x000fc80003f25070 */
[----:B------:R-:W-:Y:S01]  /*7470*/  SEL R3, R44, R43, !P1 ;  /* 0x0000002b2c037207 */ /* 0x000fe20004800000 */
[----:B------:R-:W-:-:S05]  /*7480*/  @!P0 IMAD.MOV R14, RZ, RZ, -R14 ;  /* 0x000000ffff0e8224 */ /* 0x000fca00078e0a0e */
[----:B------:R-:W0:Y:S02]  /*7490*/  FLO.U32 R3, R3 ;  /* 0x0000000300037300 */ /* 0x000e2400000e0000 */
[C---:B0-----:R-:W-:Y:S02]  /*74a0*/  IADD3 R45, PT, PT, -R3.reuse, 0x1f, RZ ;  /* 0x0000001f032d7810 */ /* 0x041fe40007ffe1ff */
[----:B------:R-:W-:Y:S02]  /*74b0*/  IADD3 R42, PT, PT, -R3, 0x3f, RZ ;  /* 0x0000003f032a7810 */ /* 0x000fe40007ffe1ff */
[----:B------:R-:W-:Y:S02]  /*74c0*/  @P1 IADD3 R42, PT, PT, R45, RZ, RZ ;  /* 0x000000ff2d2a1210 */ /* 0x000fe40007ffe0ff */
[----:B------:R-:W-:Y:S02]  /*74d0*/  SEL R45, R2, R15, P0 ;  /* 0x0000000f022d7207 */ /* 0x000fe40000000000 */
[----:B------:R-:W-:-:S13]  /*74e0*/  ISETP.NE.AND P1, PT, R42, RZ, PT ;  /* 0x000000ff2a00720c */ /* 0x000fda0003f25270 */
[----:B------:R-:W-:Y:S05]  /*74f0*/  @!P1 BRA `(.L_x_279) ;  /* 0x0000000000289947 */ /* 0x000fea0003800000 */
[----:B------:R-:W-:Y:S02]  /*7500*/  LOP3.LUT R3, R42, 0x3f, RZ, 0xc0, !PT ;  /* 0x0000003f2a037812 */ /* 0x000fe400078ec0ff */
[--C-:B------:R-:W-:Y:S02]  /*7510*/  SHF.R.U64 R15, R14, 0x1, R45.reuse ;  /* 0x000000010e0f7819 */ /* 0x100fe4000000122d */
[----:B------:R-:W-:Y:S02]  /*7520*/  SHF.R.U32.HI R45, RZ, 0x1, R45 ;  /* 0x00000001ff2d7819 */ /* 0x000fe4000001162d */
[----:B------:R-:W-:Y:S02]  /*7530*/  LOP3.LUT R2, R42, 0x3f, RZ, 0xc, !PT ;  /* 0x0000003f2a027812 */ /* 0x000fe400078e0cff */
[CC--:B------:R-:W-:Y:S02]  /*7540*/  SHF.L.U64.HI R43, R44.reuse, R3.reuse, R43 ;  /* 0x000000032c2b7219 */ /* 0x0c0fe4000001022b */
[----:B------:R-:W-:-:S02]  /*7550*/  SHF.L.U32 R3, R44, R3, RZ ;  /* 0x000000032c037219 */ /* 0x000fc400000006ff */
[-CC-:B------:R-:W-:Y:S02]  /*7560*/  SHF.R.U64 R44, R15, R2.reuse, R45.reuse ;  /* 0x000000020f2c7219 */ /* 0x180fe4000000122d */
[----:B------:R-:W-:Y:S02]  /*7570*/  SHF.R.U32.HI R2, RZ, R2, R45 ;  /* 0x00000002ff027219 */ /* 0x000fe4000001162d */
[----:B------:R-:W-:Y:S02]  /*7580*/  LOP3.LUT R44, R3, R44, RZ, 0xfc, !PT ;  /* 0x0000002c032c7212 */ /* 0x000fe400078efcff */
[----:B------:R-:W-:-:S07]  /*7590*/  LOP3.LUT R43, R43, R2, RZ, 0xfc, !PT ;  /* 0x000000022b2b7212 */ /* 0x000fce00078efcff */
.L_x_279:
[----:B------:R-:W-:Y:S05]  /*75a0*/  BSYNC.RECONVERGENT B3 ;  /* 0x0000000000037941 */ /* 0x000fea0003800200 */
.L_x_278:
[----:B------:R-:W-:Y:S01]  /*75b0*/  IMAD.WIDE.U32 R14, R44, 0x2168c235, RZ ;  /* 0x2168c2352c0e7825 */ /* 0x000fe200078e00ff */
[----:B------:R-:W-:-:S03]  /*75c0*/  SHF.R.U32.HI R5, RZ, 0x1e, R5 ;  /* 0x0000001eff057819 */ /* 0x000fc60000011605 */
[----:B------:R-:W-:Y:S01]  /*75d0*/  IMAD.MOV.U32 R3, RZ, RZ, RZ ;  /* 0x000000ffff037224 */ /* 0x000fe200078e00ff */
[----:B------:R-:W-:Y:S01]  /*75e0*/  MOV R2, R15 ;  /* 0x0000000f00027202 */ /* 0x000fe20000000f00 */
[----:B------:R-:W-:Y:S01]  /*75f0*/  IMAD.HI.U32 R15, R43, -0x36f0255e, RZ ;  /* 0xc90fdaa22b0f7827 */ /* 0x000fe200078e00ff */
[----:B------:R-:W-:Y:S02]  /*7600*/  IADD3 RZ, P1, PT, R14, R14, RZ ;  /* 0x0000000e0eff7210 */ /* 0x000fe40007f3e0ff */
[----:B------:R-:W-:Y:S01]  /*7610*/  LEA.HI R4, R4, R5, RZ, 0x1 ;  /* 0x0000000504047211 */ /* 0x000fe200078f08ff */
[----:B------:R-:W-:-:S04]  /*7620*/  IMAD.WIDE.U32 R2, R44, -0x36f0255e, R2 ;  /* 0xc90fdaa22c027825 */ /* 0x000fc800078e0002 */
[----:B------:R-:W-:-:S04]  /*7630*/  IMAD.WIDE.U32 R2, P2, R43, 0x2168c235, R2 ;  /* 0x2168c2352b027825 */ /* 0x000fc80007840002 */
[----:B------:R-:W-:Y:S01]  /*7640*/  IMAD R43, R43, -0x36f0255e, RZ ;  /* 0xc90fdaa22b2b7824 */ /* 0x000fe200078e02ff */
[----:B------:R-:W-:Y:S02]  /*7650*/  IADD3.X R14, PT, PT, R15, RZ, RZ, P2, !PT ;  /* 0x000000ff0f0e7210 */ /* 0x000fe400017fe4ff */
[----:B------:R-:W-:Y:S02]  /*7660*/  IADD3.X RZ, P1, PT, R2, R2, RZ, P1, !PT ;  /* 0x0000000202ff7210 */ /* 0x000fe40000f3e4ff */
[----:B------:R-:W-:-:S04]  /*7670*/  IADD3 R3, P2, PT, R43, R3, RZ ;  /* 0x000000032b037210 */ /* 0x000fc80007f5e0ff */
[C---:B------:R-:W-:Y:S01]  /*7680*/  ISETP.GT.U32.AND P3, PT, R3.reuse, RZ, PT ;  /* 0x000000ff0300720c */ /* 0x040fe20003f64070 */
[----:B------:R-:W-:Y:S01]  /*7690*/  IMAD.X R14, RZ, RZ, R14, P2 ;  /* 0x000000ffff0e7224 */ /* 0x000fe200010e060e */
[----:B------:R-:W-:-:S04]  /*76a0*/  IADD3.X R2, P2, PT, R3, R3, RZ, P1, !PT ;  /* 0x0000000303027210 */ /* 0x000fc80000f5e4ff */
[C---:B------:R-:W-:Y:S02]  /*76b0*/  ISETP.GT.AND.EX P1, PT, R14.reuse, RZ, PT, P3 ;  /* 0x000000ff0e00720c */ /* 0x040fe40003f24330 */
[-C--:B------:R-:W-:Y:S02]  /*76c0*/  IADD3.X R15, PT, PT, R14, R14.reuse, RZ, P2, !PT ;  /* 0x0000000e0e0f7210 */ /* 0x080fe400017fe4ff */
[----:B------:R-:W-:Y:S02]  /*76d0*/  SEL R2, R2, R3, P1 ;  /* 0x0000000302027207 */ /* 0x000fe40000800000 */
[----:B------:R-:W-:Y:S02]  /*76e0*/  SEL R14, R15, R14, P1 ;  /* 0x0000000e0f0e7207 */ /* 0x000fe40000800000 */
[----:B------:R-:W-:Y:S02]  /*76f0*/  IADD3 R43, P2, PT, R2, 0x1, RZ ;  /* 0x00000001022b7810 */ /* 0x000fe40007f5e0ff */
[----:B------:R-:W-:-:S02]  /*7700*/  SEL R3, RZ, 0xffffffff, !P1 ;  /* 0xffffffffff037807 */ /* 0x000fc40004800000 */
[----:B------:R-:W-:Y:S01]  /*7710*/  LOP3.LUT P1, R17, R17, 0x80000000, RZ, 0xc0, !PT ;  /* 0x8000000011117812 */ /* 0x000fe2000782c0ff */
[----:B------:R-:W-:Y:S01]  /*7720*/  IMAD.X R14, RZ, RZ, R14, P2 ;  /* 0x000000ffff0e7224 */ /* 0x000fe200010e060e */
[----:B------:R-:W-:Y:S02]  /*7730*/  IADD3 R2, PT, PT, R3, -R42, RZ ;  /* 0x8000002a03027210 */ /* 0x000fe40007ffe0ff */
[----:B------:R-:W-:Y:S02]  /*7740*/  @!P0 LOP3.LUT R17, R17, 0x80000000, RZ, 0x3c, !PT ;  /* 0x8000000011118812 */ /* 0x000fe400078e3cff */
[----:B------:R-:W-:Y:S01]  /*7750*/  SHF.R.U64 R43, R43, 0xa, R14 ;  /* 0x0000000a2b2b7819 */ /* 0x000fe2000000120e */
[----:B------:R-:W-:-:S03]  /*7760*/  IMAD.SHL.U32 R2, R2, 0x100000, RZ ;  /* 0x0010000002027824 */ /* 0x000fc600078e00ff */
[----:B------:R-:W-:-:S03]  /*7770*/  IADD3 R43, P2, PT, R43, 0x1, RZ ;  /* 0x000000012b2b7810 */ /* 0x000fc60007f5e0ff */
[----:B------:R-:W-:Y:S02]  /*7780*/  @P1 IADD3 R4, PT, PT, -R4, RZ, RZ ;  /* 0x000000ff04041210 */ /* 0x000fe40007ffe1ff */
[----:B------:R-:W-:-:S04]  /*7790*/  LEA.HI.X R14, R14, RZ, RZ, 0x16, P2 ;  /* 0x000000ff0e0e7211 */ /* 0x000fc800010fb4ff */
[--C-:B------:R-:W-:Y:S02]  /*77a0*/  SHF.R.U64 R43, R43, 0x1, R14.reuse ;  /* 0x000000012b2b7819 */ /* 0x100fe4000000120e */
[----:B------:R-:W-:Y:S02]  /*77b0*/  SHF.R.U32.HI R3, RZ, 0x1, R14 ;  /* 0x00000001ff037819 */ /* 0x000fe4000001160e */
[----:B------:R-:W-:-:S04]  /*77c0*/  IADD3 R43, P2, P3, RZ, RZ, R43 ;  /* 0x000000ffff2b7210 */ /* 0x000fc80007b5e02b */
[----:B------:R-:W-:-:S04]  /*77d0*/  IADD3.X R2, PT, PT, R2, 0x3fe00000, R3, P2, P3 ;  /* 0x3fe0000002027810 */ /* 0x000fc800017e6403 */
[----:B------:R-:W-:-:S07]  /*77e0*/  LOP3.LUT R5, R2, R17, RZ, 0xfc, !PT ;  /* 0x0000001102057212 */ /* 0x000fce00078efcff */
.L_x_273:
[----:B------:R-:W-:Y:S01]  /*77f0*/  IMAD.MOV.U32 R2, RZ, RZ, R40 ;  /* 0x000000ffff027224 */ /* 0x000fe200078e0028 */
[----:B------:R-:W-:Y:S01]  /*7800*/  MOV R3, 0x0 ;  /* 0x0000000000037802 */ /* 0x000fe20000000f00 */
[----:B------:R-:W-:Y:S01]  /*7810*/  IMAD.MOV.U32 R42, RZ, RZ, R4 ;  /* 0x000000ffff2a7224 */ /* 0x000fe200078e0004 */
[----:B------:R-:W-:Y:S02]  /*7820*/  MOV R4, R43 ;  /* 0x0000002b00047202 */ /* 0x000fe40000000f00 */
[----:B------:R-:W-:Y:S05]  /*7830*/  RET.REL.NODEC R2 `(_ZN2at6native60_GLOBAL__N__2075b504_27_DistributionCauchyKernel_cu_d62eea8743distribution_elementwise_grid_stride_kernelIdLi2EZNS0_9templates4cuda21uniform_and_transformIddPNS_17CUDAGeneratorImplEZZZNS4_13cauchy_kernelIS7_EEvRNS_18TensorIteratorBaseEddT_ENKUlvE_clEvENKUlvE_clEvEUldE_EEvSA_T1_T2_EUlP24curandStatePhilox4_32_10E0_ZNS1_27distribution_nullary_kernelIdd6float4S7_SJ_SE_EEvSA_SG_RKT3_T4_EUlidE0_EEvlNS_15PhiloxCudaStateESF_SG_) ;  /* 0xffffff8402f07950 */ /* 0x000fea0003c3ffff */
.L_x_280:
        /* <DEDUP_REMOVED lines=12> */
.L_x_417:


//--------------------- .text._ZN2at6native60_GLOBAL__N__2075b504_27_DistributionCauchyKernel_cu_d62eea8743distribution_elementwise_grid_stride_kernelIdLi2EZNS0_9templates4cuda21uniform_and_transformIddPNS_17CUDAGeneratorImplEZZZNS4_13cauchy_kernelIS7_EEvRNS_18TensorIteratorBaseEddT_ENKUlvE_clEvENKUlvE_clEvEUldE_EEvSA_T1_T2_EUlP24curandStatePhilox4_32_10E0_ZNS1_27distribution_nullary_kernelIdd6float4S7_SJ_SE_EEvSA_SG_RKT3_T4_EUlidE_EEvlNS_15PhiloxCudaStateESF_SG_ --------------------------
	.section	.text._ZN2at6native60_GLOBAL__N__2075b504_27_DistributionCauchyKernel_cu_d62eea8743distribution_elementwise_grid_stride_kernelIdLi2EZNS0_9templates4cuda21uniform_and_transformIddPNS_17CUDAGeneratorImplEZZZNS4_13cauchy_kernelIS7_EEvRNS_18TensorIteratorBaseEddT_ENKUlvE_clEvENKUlvE_clEvEUldE_EEvSA_T1_T2_EUlP24curandStatePhilox4_32_10E0_ZNS1_27distribution_nullary_kernelIdd6float4S7_SJ_SE_EEvSA_SG_RKT3_T4_EUlidE_EEvlNS_15PhiloxCudaStateESF_SG_,"ax",@progbits
	.align	128
.text._ZN2at6native60_GLOBAL__N__2075b504_27_DistributionCauchyKernel_cu_d62eea8743distribution_elementwise_grid_stride_kernelIdLi2EZNS0_9templates4cuda21uniform_and_transformIddPNS_17CUDAGeneratorImplEZZZNS4_13cauchy_kernelIS7_EEvRNS_18TensorIteratorBaseEddT_ENKUlvE_clEvENKUlvE_clEvEUldE_EEvSA_T1_T2_EUlP24curandStatePhilox4_32_10E0_ZNS1_27distribution_nullary_kernelIdd6float4S7_SJ_SE_EEvSA_SG_RKT3_T4_EUlidE_EEvlNS_15PhiloxCudaStateESF_SG_:
        .type           _ZN2at6native60_GLOBAL__N__2075b504_27_DistributionCauchyKernel_cu_d62eea8743distribution_elementwise_grid_stride_kernelIdLi2EZNS0_9templates4cuda21uniform_and_transformIddPNS_17CUDAGeneratorImplEZZZNS4_13cauchy_kernelIS7_EEvRNS_18TensorIteratorBaseEddT_ENKUlvE_clEvENKUlvE_clEvEUldE_EEvSA_T1_T2_EUlP24curandStatePhilox4_32_10E0_ZNS1_27distribution_nullary_kernelIdd6float4S7_SJ_SE_EEvSA_SG_RKT3_T4_EUlidE_EEvlNS_15PhiloxCudaStateESF_SG_,@function
        .size           _ZN2at6native60_GLOBAL__N__2075b504_27_DistributionCauchyKernel_cu_d62eea8743distribution_elementwise_grid_stride_kernelIdLi2EZNS0_9templates4cuda21uniform_and_transformIddPNS_17CUDAGeneratorImplEZZZNS4_13cauchy_kernelIS7_EEvRNS_18TensorIteratorBaseEddT_ENKUlvE_clEvENKUlvE_clEvEUldE_EEvSA_T1_T2_EUlP24curandStatePhilox4_32_10E0_ZNS1_27distribution_nullary_kernelIdd6float4S7_SJ_SE_EEvSA_SG_RKT3_T4_EUlidE_EEvlNS_15PhiloxCudaStateESF_SG_,(.L_x_420 - _ZN2at6native60_GLOBAL__N__2075b504_27_DistributionCauchyKernel_cu_d62eea8743distribution_elementwise_grid_stride_kernelIdLi2EZNS0_9templates4cuda21uniform_and_transformIddPNS_17CUDAGeneratorImplEZZZNS4_13cauchy_kernelIS7_EEvRNS_18TensorIteratorBaseEddT_ENKUlvE_clEvENKUlvE_clEvEUldE_EEvSA_T1_T2_EUlP24curandStatePhilox4_32_10E0_ZNS1_27distribution_nullary_kernelIdd6float4S7_SJ_SE_EEvSA_SG_RKT3_T4_EUlidE_EEvlNS_15PhiloxCudaStateESF_SG_)
        .other          _ZN2at6native60_GLOBAL__N__2075b504_27_DistributionCauchyKernel_cu_d62eea8743distribution_elementwise_grid_stride_kernelIdLi2EZNS0_9templates4cuda21uniform_and_transformIddPNS_17CUDAGeneratorImplEZZZNS4_13cauchy_kernelIS7_EEvRNS_18TensorIteratorBaseEddT_ENKUlvE_clEvENKUlvE_clEvEUldE_EEvSA_T1_T2_EUlP24curandStatePhilox4_32_10E0_ZNS1_27distribution_nullary_kernelIdd6float4S7_SJ_SE_EEvSA_SG_RKT3_T4_EUlidE_EEvlNS_15PhiloxCudaStateESF_SG_,@"STO_CUDA_ENTRY STV_DEFAULT"
_ZN2at6native60_GLOBAL__N__2075b504_27_DistributionCauchyKernel_cu_d62eea8743distribution_elementwise_grid_stride_kernelIdLi2EZNS0_9templates4cuda21uniform_and_transformIddPNS_17CUDAGeneratorImplEZZZNS4_13cauchy_kernelIS7_EEvRNS_18TensorIteratorBaseEddT_ENKUlvE_clEvENKUlvE_clEvEUldE_EEvSA_T1_T2_EUlP24curandStatePhilox4_32_10E0_ZNS1_27distribution_nullary_kernelIdd6float4S7_SJ_SE_EEvSA_SG_RKT3_T4_EUlidE_EEvlNS_15PhiloxCudaStateESF_SG_:
[----:B------:R-:W0:Y:S01]  /*0000*/  LDC R1, c[0x0][0x37c] ;  /* 0x0000df00ff017b82 */ /* 0x000e220000000800 */
[----:B------:R-:W1:Y:S01]  /*0010*/  LDCU UR4, c[0x0][0x39c] ;  /* 0x00007380ff0477ac */ /* 0x000e620008000800 */
[----:B0-----:R-:W-:Y:S01]  /*0020*/  VIADD R1, R1, 0xffffffd8 ;  /* 0xffffffd801017836 */ /* 0x001fe20000000000 */
[----:B------:R-:W0:Y:S01]  /*0030*/  LDCU.64 UR6, c[0x0][0x390] ;  /* 0x00007200ff0677ac */ /* 0x000e220008000a00 */
[----:B------:R-:W2:Y:S01]  /*0040*/  LDCU.64 UR12, c[0x0][0x358] ;  /* 0x00006b00ff0c77ac */ /* 0x000ea20008000a00 */
[----:B-1----:R-:W-:-:S04]  /*0050*/  UPRMT UR4, UR4, 0x7770, URZ ;  /* 0x0000777004047896 */ /* 0x002fc800080000ff */
[----:B------:R-:W-:-:S06]  /*0060*/  UISETP.NE.AND UP0, UPT, UR4, URZ, UPT ;  /* 0x000000ff0400728c */ /* 0x000fcc000bf05270 */
[----:B------:R-:W-:-:S05]  /*0070*/  PLOP3.LUT P0, PT, PT, PT, UP0, 0x80, 0x8 ;  /* 0x000000000008781c */ /* 0x000fca0003f0f008 */
[----:B0-----:R-:W-:Y:S01]  /*0080*/  @UP0 UMOV UR4, UR6 ;  /* 0x0000000600040c82 */ /* 0x001fe20008000000 */
[----:B------:R-:W-:Y:S01]  /*0090*/  @UP0 UMOV UR5, UR7 ;  /* 0x0000000700050c82 */ /* 0x000fe20008000000 */
[----:B------:R-:W-:Y:S01]  /*00a0*/  IMAD.U32 R2, RZ, RZ, UR4 ;  /* 0x00000004ff027e24 */ /* 0x000fe2000f8e00ff */
[----:B------:R-:W0:Y:S01]  /*00b0*/  S2R R5, SR_CTAID.X ;  /* 0x0000000000057919 */ /* 0x000e220000002500 */
[----:B------:R-:W-:Y:S01]  /*00c0*/  IMAD.U32 R3, RZ, RZ, UR5 ;  /* 0x00000005ff037e24 */ /* 0x000fe2000f8e00ff */
[----:B------:R-:W1:Y:S05]  /*00d0*/  @UP0 LDCU UR8, c[0x0][0x398] ;  /* 0x00007300ff0807ac */ /* 0x000e6a0008000800 */
[----:B--2---:R-:W2:Y:S01]  /*00e0*/  @P0 LDG.E.64 R2, desc[UR12][R2.64] ;  /* 0x0000000c02020981 */ /* 0x004ea2000c1e1b00 */
[----:B------:R-:W3:Y:S02]  /*00f0*/  LDCU.64 UR4, c[0x0][0x388] ;  /* 0x00007100ff0477ac */ /* 0x000ee40008000a00 */
[----:B---3--:R-:W-:-:S02]  /*0100*/  IMAD.U32 R32, RZ, RZ, UR4 ;  /* 0x00000004ff207e24 */ /* 0x008fc4000f8e00ff */
[----:B------:R-:W-:-:S06]  /*0110*/  IMAD.U32 R33, RZ, RZ, UR5 ;  /* 0x00000005ff217e24 */ /* 0x000fcc000f8e00ff */
[----:B------:R-:W3:Y:S01]  /*0120*/  @P0 LDG.E.64 R32, desc[UR12][R32.64] ;  /* 0x0000000c20200981 */ /* 0x000ee2000c1e1b00 */
[----:B------:R-:W4:Y:S01]  /*0130*/  LDCU UR14, c[0x0][0x360] ;  /* 0x00006c00ff0e77ac */ /* 0x000f220008000800 */
[----:B------:R-:W-:Y:S01]  /*0140*/  IMAD.MOV.U32 R15, RZ, RZ, RZ ;  /* 0x000000ffff0f7224 */ /* 0x000fe200078e00ff */
[----:B------:R-:W0:Y:S01]  /*0150*/  S2R R14, SR_TID.X ;  /* 0x00000000000e7919 */ /* 0x000e220000002100 */
[----:B------:R-:W4:Y:S02]  /*0160*/  LDCU UR16, c[0x0][0x370] ;  /* 0x00006e00ff1077ac */ /* 0x000f240008000800 */
[----:B----4-:R-:W-:Y:S02]  /*0170*/  UIMAD UR15, UR14, UR16, URZ ;  /* 0x000000100e0f72a4 */ /* 0x010fe4000f8e02ff */
[----:B0-----:R-:W-:-:S04]  /*0180*/  IMAD.WIDE.U32 R14, R5, UR14, R14 ;  /* 0x0000000e050e7c25 */ /* 0x001fc8000f8e000e */
[--C-:B------:R-:W-:Y:S02]  /*0190*/  IMAD.MOV.U32 R18, RZ, RZ, R14.reuse ;  /* 0x000000ffff127224 */ /* 0x100fe400078e000e */
[----:B------:R-:W-:Y:S02]  /*01a0*/  IMAD.MOV.U32 R16, RZ, RZ, R14 ;  /* 0x000000ffff107224 */ /* 0x000fe400078e000e */
[----:B------:R-:W-:Y:S01]  /*01b0*/  IMAD.MOV.U32 R17, RZ, RZ, R15 ;  /* 0x000000ffff117224 */ /* 0x000fe200078e000f */
[----:B--2---:R-:W-:Y:S02]  /*01c0*/  @P0 R2UR UR4, R2 ;  /* 0x00000000020402ca */ /* 0x004fe400000e0000 */
[----:B------:R-:W-:Y:S01]  /*01d0*/  @P0 R2UR UR5, R3 ;  /* 0x00000000030502ca */ /* 0x000fe200000e0000 */
[----:B------:R-:W-:-:S10]  /*01e0*/  IMAD.WIDE.U32 R2, R14, -0x326172a9, RZ ;  /* 0xcd9e8d570e027825 */ /* 0x000fd400078e00ff */
[----:B-1----:R-:W-:-:S04]  /*01f0*/  @UP0 UIADD3 UR6, UP1, UPT, UR4, UR8, URZ ;  /* 0x0000000804060290 */ /* 0x002fc8000ff3e0ff */
[----:B------:R-:W-:-:S04]  /*0200*/  @UP0 UIADD3.X UR7, UPT, UPT, URZ, UR5, URZ, UP1, !UPT ;  /* 0x00000005ff070290 */ /* 0x000fc80008ffe4ff */
[----:B------:R-:W-:Y:S02]  /*0210*/  USHF.R.U64 UR5, UR6, 0x2, UR7 ;  /* 0x0000000206057899 */ /* 0x000fe40008001207 */
[----:B------:R-:W-:Y:S02]  /*0220*/  USHF.R.U32.HI UR4, URZ, 0x2, UR7 ;  /* 0x00000002ff047899 */ /* 0x000fe40008011607 */
[----:B------:R-:W-:Y:S01]  /*0230*/  UIMAD.WIDE.U32 UR8, UR5, -0x2daee0ad, URZ ;  /* 0xd2511f53050878a5 */ /* 0x000fe2000f8e00ff */
[----:B---3--:R-:W-:Y:S01]  /*0240*/  VIADD R40, R33, 0xbb67ae85 ;  /* 0xbb67ae8521287836 */ /* 0x008fe20000000000 */
[----:B------:R-:W-:Y:S02]  /*0250*/  USHF.L.U32 UR7, UR15, 0x1, URZ ;  /* 0x000000010f077899 */ /* 0x000fe400080006ff */
[----:B------:R-:W-:Y:S01]  /*0260*/  LOP3.LUT R4, R3, UR4, R32, 0x96, !PT ;  /* 0x0000000403047c12 */ /* 0x000fe2000f8e9620 */
[C---:B------:R-:W-:Y:S01]  /*0270*/  VIADD R39, R32.reuse, 0x9e3779b9 ;  /* 0x9e3779b920277836 */ /* 0x040fe20000000000 */
[----:B------:R-:W-:Y:S01]  /*0280*/  LOP3.LUT R6, R33, UR9, R15, 0x96, !PT ;  /* 0x0000000921067c12 */ /* 0x000fe2000f8e960f */
[----:B------:R-:W-:-:S02]  /*0290*/  VIADD R38, R32, 0x3c6ef372 ;  /* 0x3c6ef37220267836 */ /* 0x000fc40000000000 */
[----:B------:R-:W-:-:S04]  /*02a0*/  IMAD.WIDE.U32 R4, R4, -0x2daee0ad, RZ ;  /* 0xd2511f5304047825 */ /* 0x000fc800078e00ff */
[----:B------:R-:W-:Y:S01]  /*02b0*/  IMAD.WIDE.U32 R6, R6, -0x326172a9, RZ ;  /* 0xcd9e8d5706067825 */ /* 0x000fe200078e00ff */
[----:B------:R-:W-:Y:S01]  /*02c0*/  LOP3.LUT R8, R40, UR8, R5, 0x96, !PT ;  /* 0x0000000828087c12 */ /* 0x000fe2000f8e9605 */
[----:B------:R-:W0:Y:S02]  /*02d0*/  LDCU.64 UR8, c[0x0][0x380] ;  /* 0x00007000ff0877ac */ /* 0x000e240008000a00 */
        /* <DEDUP_REMOVED lines=9> */
[----:B------:R-:W-:Y:S01]  /*0370*/  LOP3.LUT R9, R36, R2, R5, 0x96, !PT ;  /* 0x0000000224097212 */ /* 0x000fe200078e9605 */
[----:B0-----:R-:W-:Y:S02]  /*0380*/  UIADD3 UR17, UP0, UPT, UR8, -0x1, URZ ;  /* 0xffffffff08117890 */ /* 0x001fe4000ff1e0ff */
[C---:B------:R-:W-:Y:S02]  /*0390*/  VIADD R27, R32.reuse, 0xdaa66d2b ;  /* 0xdaa66d2b201b7836 */ /* 0x040fe40000000000 */
[----:B------:R-:W-:Y:S01]  /*03a0*/  VIADD R26, R32, 0x78dde6e4 ;  /* 0x78dde6e4201a7836 */ /* 0x000fe20000000000 */
[----:B------:R-:W-:Y:S01]  /*03b0*/  UIADD3.X UR18, UPT, UPT, UR9, -0x1, URZ, UP0, !UPT ;  /* 0xffffffff09127890 */ /* 0x000fe200087fe4ff */
[----:B------:R-:W-:Y:S01]  /*03c0*/  VIADD R25, R33, 0xed9eba14 ;  /* 0xed9eba1421197836 */ /* 0x000fe20000000000 */
[----:B------:R-:W-:Y:S01]  /*03d0*/  LOP3.LUT R2, R27, R8, R7, 0x96, !PT ;  /* 0x000000081b027212 */ /* 0x000fe200078e9607 */
[----:B------:R-:W-:Y:S01]  /*03e0*/  IMAD.WIDE.U32 R8, R9, -0x326172a9, RZ ;  /* 0xcd9e8d5709087825 */ /* 0x000fe200078e00ff */
[----:B------:R-:W-:-:S03]  /*03f0*/  UISETP.NE.U32.AND UP0, UPT, UR18, URZ, UPT ;  /* 0x000000ff1200728c */ /* 0x000fc6000bf05070 */
[----:B------:R-:W-:Y:S01]  /*0400*/  IMAD.WIDE.U32 R2, R2, -0x2daee0ad, RZ ;  /* 0xd2511f5302027825 */ /* 0x000fe200078e00ff */
[----:B------:R-:W-:-:S03]  /*0410*/  LOP3.LUT R5, R26, R6, R9, 0x96, !PT ;  /* 0x000000061a057212 */ /* 0x000fc600078e9609 */
[----:B------:R-:W-:Y:S01]  /*0420*/  VIADD R24, R33, 0xa9066899 ;  /* 0xa906689921187836 */ /* 0x000fe20000000000 */
[----:B------:R-:W-:Y:S01]  /*0430*/  LOP3.LUT R6, R25, R4, R3, 0x96, !PT ;  /* 0x0000000419067212 */ /* 0x000fe200078e9603 */
[----:B------:R-:W-:-:S04]  /*0440*/  IMAD.WIDE.U32 R4, R5, -0x2daee0ad, RZ ;  /* 0xd2511f5305047825 */ /* 0x000fc800078e00ff */
[----:B------:R-:W-:Y:S01]  /*0450*/  IMAD.WIDE.U32 R6, R6, -0x326172a9, RZ ;  /* 0xcd9e8d5706067825 */ /* 0x000fe200078e00ff */
[----:B------:R-:W-:-:S03]  /*0460*/  LOP3.LUT R9, R24, R2, R5, 0x96, !PT ;  /* 0x0000000218097212 */ /* 0x000fc600078e9605 */
[C---:B------:R-:W-:Y:S02]  /*0470*/  VIADD R23, R32.reuse, 0x1715609d ;  /* 0x1715609d20177836 */ /* 0x040fe40000000000 */
[----:B------:R-:W-:Y:S02]  /*0480*/  VIADD R22, R32, 0xb54cda56 ;  /* 0xb54cda5620167836 */ /* 0x000fe40000000000 */
        /* <DEDUP_REMOVED lines=13> */
[----:B------:R-:W-:Y:S02]  /*0560*/  VIADD R14, R32, 0xf1bbcdc8 ;  /* 0xf1bbcdc8200e7836 */ /* 0x000fe40000000000 */
[----:B------:R-:W-:Y:S02]  /*0570*/  VIADD R13, R33, 0xdb3d7428 ;  /* 0xdb3d7428210d7836 */ /* 0x000fe40000000000 */
[----:B------:R-:W-:Y:S01]  /*0580*/  IMAD.WIDE.U32 R4, R4, -0x2daee0ad, RZ ;  /* 0xd2511f5304047825 */ /* 0x000fe200078e00ff */
[----:B------:R-:W-:-:S03]  /*0590*/  LOP3.LUT R12, R14, R12, R3, 0x96, !PT ;  /* 0x0000000c0e0c7212 */ /* 0x000fc600078e9603 */
[----:B------:R-:W-:Y:S01]  /*05a0*/  VIADD R10, R32, 0x8ff34781 ;  /* 0x8ff34781200a7836 */ /* 0x000fe20000000000 */
[----:B------:R-:W-:Y:S01]  /*05b0*/  LOP3.LUT R11, R13, R6, R5, 0x96, !PT ;  /* 0x000000060d0b7212 */ /* 0x000fe200078e9605 */
[----:B------:R-:W-:Y:S02]  /*05c0*/  IMAD.U32 R9, RZ, RZ, UR5 ;  /* 0x00000005ff097e24 */ /* 0x000fe4000f8e00ff */
[----:B------:R-:W-:Y:S01]  /*05d0*/  IMAD.U32 R8, RZ, RZ, UR4 ;  /* 0x00000004ff087e24 */ /* 0x000fe2000f8e00ff */
[----:B------:R-:W-:Y:S06]  /*05e0*/  BRA.U UP0, `(.L_x_281) ;  /* 0x0000000100587547 */ /* 0x000fec000b800000 */
[----:B------:R-:W0:Y:S01]  /*05f0*/  I2F.U32.RP R0, UR7 ;  /* 0x0000000700007d06 */ /* 0x000e220008209000 */
[----:B------:R-:W-:Y:S01]  /*0600*/  UIADD3 UR8, UPT, UPT, URZ, -UR7, URZ ;  /* 0x80000007ff087290 */ /* 0x000fe2000fffe0ff */
[----:B------:R-:W-:Y:S01]  /*0610*/  UMOV UR4, URZ ;  /* 0x000000ff00047c82 */ /* 0x000fe20008000000 */
[----:B------:R-:W-:-:S05]  /*0620*/  UISETP.NE.U32.AND UP2, UPT, UR7, URZ, UPT ;  /* 0x000000ff0700728c */ /* 0x000fca000bf45070 */
[----:B0-----:R-:W0:Y:S02]  /*0630*/  MUFU.RCP R0, R0 ;  /* 0x0000000000007308 */ /* 0x001e240000001000 */
[----:B0-----:R-:W-:-:S06]  /*0640*/  VIADD R6, R0, 0xffffffe ;  /* 0x0ffffffe00067836 */ /* 0x001fcc0000000000 */
[----:B------:R-:W0:Y:S02]  /*0650*/  F2I.FTZ.U32.TRUNC.NTZ R6, R6 ;  /* 0x0000000600067305 */ /* 0x000e24000021f000 */
[----:B0-----:R-:W-:-:S13]  /*0660*/  R2UR UR5, R6 ;  /* 0x00000000060572ca */ /* 0x001fda00000e0000 */
[----:B------:R-:W-:-:S04]  /*0670*/  UIMAD UR8, UR8, UR5, URZ ;  /* 0x00000005080872a4 */ /* 0x000fc8000f8e02ff */
[----:B------:R-:W-:-:S04]  /*0680*/  UIMAD.WIDE.U32 UR4, UR5, UR8, UR4 ;  /* 0x00000008050472a5 */ /* 0x000fc8000f8e0004 */
[----:B------:R-:W-:-:S07]  /*0690*/  UIMAD.WIDE.U32 UR4, UR5, UR17, URZ ;  /* 0x00000011050472a5 */ /* 0x000fce000f8e00ff */
[----:B------:R-:W-:Y:S02]  /*06a0*/  UMOV UR4, UR5 ;  /* 0x0000000500047c82 */ /* 0x000fe40008000000 */
[----:B------:R-:W-:-:S04]  /*06b0*/  UIADD3 UR5, UPT, UPT, -UR4, URZ, URZ ;  /* 0x000000ff04057290 */ /* 0x000fc8000fffe1ff */
[----:B------:R-:W-:-:S04]  /*06c0*/  UIMAD UR5, UR7, UR5, UR17 ;  /* 0x00000005070572a4 */ /* 0x000fc8000f8e0211 */
[----:B------:R-:W-:-:S11]  /*06d0*/  UISETP.GE.U32.AND UP0, UPT, UR5, UR7, UPT ;  /* 0x000000070500728c */ /* 0x000fd6000bf06070 */
[----:B------:R-:W-:Y:S02]  /*06e0*/  @UP0 UIADD3 UR5, UPT, UPT, -UR7, UR5, URZ ;  /* 0x0000000507050290 */ /* 0x000fe4000fffe1ff */
[----:B------:R-:W-:Y:S02]  /*06f0*/  @UP0 UIADD3 UR4, UPT, UPT, UR4, 0x1, URZ ;  /* 0x0000000104040890 */ /* 0x000fe4000fffe0ff */
[----:B------:R-:W-:-:S03]  /*0700*/  UISETP.GE.U32.AND UP1, UPT, UR5, UR7, UPT ;  /* 0x000000070500728c */ /* 0x000fc6000bf26070 */
[----:B------:R-:W-:-:S08]  /*0710*/  UMOV UR5, URZ ;  /* 0x000000ff00057c82 */ /* 0x000fd00008000000 */
[----:B------:R-:W-:Y:S02]  /*0720*/  @UP1 UIADD3 UR4, UPT, UPT, UR4, 0x1, URZ ;  /* 0x0000000104041890 */ /* 0x000fe4000fffe0ff */
[----:B------:R-:W-:Y:S01]  /*0730*/  @!UP2 ULOP3.LUT UR4, URZ, UR7, URZ, 0x33, !UPT ;  /* 0x00000007ff04a292 */ /* 0x000fe2000f8e33ff */
[----:B------:R-:W-:Y:S11]  /*0740*/  BRA `(.L_x_282) ;  /* 0x0000000000087947 */ /* 0x000ff60003800000 */
.L_x_281:
[----:B------:R-:W-:-:S07]  /*0750*/  MOV R28, 0x770 ;  /* 0x00000770001c7802 */ /* 0x000fce0000000f00 */
[----:B------:R-:W-:Y:S05]  /*0760*/  CALL.REL.NOINC `($__internal_13_$__cuda_sm20_div_s64) ;  /* 0x0000002400047944 */ /* 0x000fea0003c00000 */
.L_x_282:
[----:B------:R-:W-:-:S04]  /*0770*/  UIMAD.WIDE.U32 UR8, UR14, UR16, URZ ;  /* 0x000000100e0872a5 */ /* 0x000fc8000f8e00ff */
[----:B------:R-:W-:Y:S02]  /*0780*/  USHF.L.U64.HI UR9, UR8, 0x1, UR9 ;  /* 0x0000000108097899 */ /* 0x000fe40008010209 */
[----:B------:R-:W-:Y:S02]  /*0790*/  USHF.L.U32 UR8, UR8, 0x1, URZ ;  /* 0x0000000108087899 */ /* 0x000fe400080006ff */
[----:B------:R-:W-:Y:S02]  /*07a0*/  UIMAD UR10, UR9, UR4, URZ ;  /* 0x00000004090a72a4 */ /* 0x000fe4000f8e02ff */
[----:B------:R-:W-:Y:S02]  /*07b0*/  UIMAD.WIDE.U32 UR18, UR4, UR8, UR8 ;  /* 0x00000008041272a5 */ /* 0x000fe4000f8e0008 */
[----:B------:R-:W-:-:S04]  /*07c0*/  UIMAD UR8, UR5, UR8, UR10 ;  /* 0x00000008050872a4 */ /* 0x000fc8000f8e020a */
[----:B------:R-:W-:Y:S01]  /*07d0*/  UIADD3 UR8, UPT, UPT, UR19, UR8, URZ ;  /* 0x0000000813087290 */ /* 0x000fe2000fffe0ff */
[----:B------:R-:W-:-:S05]  /*07e0*/  ISETP.GE.U32.AND P0, PT, R18, UR18, PT ;  /* 0x0000001212007c0c */ /* 0x000fca000bf06070 */
[----:B------:R-:W-:-:S13]  /*07f0*/  ISETP.GE.AND.EX P0, PT, R17, UR8, PT, P0 ;  /* 0x0000000811007c0c */ /* 0x000fda000bf06300 */
[----:B------:R-:W-:Y:S05]  /*0800*/  @P0 EXIT ;  /* 0x000000000000094d */ /* 0x000fea0003800000 */
[----:B------:R-:W0:Y:S01]  /*0810*/  LDC.64 R30, c[0x0][0x3b8] ;  /* 0x0000ee00ff1e7b82 */ /* 0x000e220000000a00 */
[----:B------:R-:W-:Y:S01]  /*0820*/  IMAD.HI.U32 R41, R12, -0x2daee0ad, RZ ;  /* 0xd2511f530c297827 */ /* 0x000fe200078e00ff */
[----:B------:R-:W1:Y:S03]  /*0830*/  LDCU.64 UR4, c[0x0][0x3c0] ;  /* 0x00007800ff0477ac */ /* 0x000e660008000a00 */
[----:B------:R-:W-:Y:S01]  /*0840*/  IMAD.HI.U32 R7, R11, -0x326172a9, RZ ;  /* 0xcd9e8d570b077827 */ /* 0x000fe200078e00ff */
[----:B------:R-:W-:Y:S01]  /*0850*/  LOP3.LUT R41, R4, R41, RZ, 0x3c, !PT ;  /* 0x0000002904297212 */ /* 0x000fe200078e3cff */
[----:B------:R-:W2:Y:S02]  /*0860*/  LDCU UR9, c[0x0][0x3b0] ;  /* 0x00007600ff0977ac */ /* 0x000ea40008000800 */
[----:B------:R-:W-:Y:S01]  /*0870*/  VIADD R6, R33, 0x96a522ad ;  /* 0x96a522ad21067836 */ /* 0x000fe20000000000 */
[----:B------:R-:W-:Y:S01]  /*0880*/  LOP3.LUT R7, R10, R2, R7, 0x96, !PT ;  /* 0x000000020a077212 */ /* 0x000fe200078e9607 */
[----:B------:R-:W3:Y:S01]  /*0890*/  LDCU.64 UR10, c[0x0][0x380] ;  /* 0x00007000ff0a77ac */ /* 0x000ee20008000a00 */
[----:B------:R-:W4:Y:S01]  /*08a0*/  LDCU.64 UR16, c[0x0][0x3a8] ;  /* 0x00007500ff1077ac */ /* 0x000f220008000a00 */
[----:B------:R-:W-:-:S12]  /*08b0*/  ULOP3.LUT UR6, UR6, 0x3, URZ, 0xc0, !UPT ;  /* 0x0000000306067892 */ /* 0x000fd8000f8ec0ff */
.L_x_303:
[----:B------:R-:W-:Y:S01]  /*08c0*/  VIADD R9, R9, 0x1 ;  /* 0x0000000109097836 */ /* 0x000fe20000000000 */
[----:B------:R-:W-:Y:S03]  /*08d0*/  BSSY.RECONVERGENT B0, `(.L_x_283) ;  /* 0x000000c000007945 */ /* 0x000fe60003800200 */
[C---:B-1----:R-:W-:Y:S01]  /*08e0*/  IMAD.WIDE.U32 R34, R9.reuse, -0x2daee0ad, RZ ;  /* 0xd2511f5309227825 */ /* 0x042fe200078e00ff */
[----:B------:R-:W-:-:S13]  /*08f0*/  ISETP.NE.AND P0, PT, R9, RZ, PT ;  /* 0x000000ff0900720c */ /* 0x000fda0003f05270 */
[----:B--2---:R-:W-:Y:S05]  /*0900*/  @P0 BRA `(.L_x_284) ;  /* 0x0000000000200947 */ /* 0x004fea0003800000 */
[----:B------:R-:W-:-:S05]  /*0910*/  VIADD R8, R8, 0x1 ;  /* 0x0000000108087836 */ /* 0x000fca0000000000 */
[----:B------:R-:W-:-:S13]  /*0920*/  ISETP.NE.AND P0, PT, R8, RZ, PT ;  /* 0x000000ff0800720c */ /* 0x000fda0003f05270 */
[----:B------:R-:W-:Y:S02]  /*0930*/  @!P0 VIADD R16, R16, 0x1 ;  /* 0x0000000110108836 */ /* 0x000fe40000000000 */
[----:B------:R-:W-:Y:S02]  /*0940*/  @!P0 VIADD R0, R15, 0x1 ;  /* 0x000000010f008836 */ /* 0x000fe40000000000 */
[----:B------:R-:W-:Y:S01]  /*0950*/  @!P0 IMAD.MOV.U32 R8, RZ, RZ, RZ ;  /* 0x000000ffff088224 */ /* 0x000fe200078e00ff */
[----:B------:R-:W-:-:S13]  /*0960*/  ISETP.NE.AND P1, PT, R16, RZ, !P0 ;  /* 0x000000ff1000720c */ /* 0x000fda0004725270 */
[----:B------:R-:W-:-:S04]  /*0970*/  @P1 IMAD.MOV R0, RZ, RZ, R15 ;  /* 0x000000ffff001224 */ /* 0x000fc800078e020f */
[----:B------:R-:W-:-:S07]  /*0980*/  @!P0 IMAD.MOV.U32 R15, RZ, RZ, R0 ;  /* 0x000000ffff0f8224 */ /* 0x000fce00078e0000 */
.L_x_284:
[----:B-1234-:R-:W-:Y:S05]  /*0990*/  BSYNC.RECONVERGENT B0 ;  /* 0x0000000000007941 */ /* 0x01efea0003800200 */
.L_x_283:
[----:B------:R-:W-:Y:S01]  /*09a0*/  LOP3.LUT R4, R15, R35, R33, 0x96, !PT ;  /* 0x000000230f047212 */ /* 0x000fe200078e9621 */
[----:B------:R-:W-:Y:S01]  /*09b0*/  IMAD.WIDE.U32 R2, R16, -0x326172a9, RZ ;  /* 0xcd9e8d5710027825 */ /* 0x000fe200078e00ff */
[----:B------:R-:W-:Y:S01]  /*09c0*/  UISETP.GT.AND UP0, UPT, UR6, 0x1, UPT ;  /* 0x000000010600788c */ /* 0x000fe2000bf04270 */
[----:B------:R-:W-:Y:S02]  /*09d0*/  LOP3.LUT R41, R41, R6, RZ, 0x3c, !PT ;  /* 0x0000000629297212 */ /* 0x000fe400078e3cff */
        /* <DEDUP_REMOVED lines=26> */
[----:B------:R-:W-:Y:S01]  /*0b80*/  IMAD.MOV.U32 R35, RZ, RZ, R11 ;  /* 0x000000ffff237224 */ /* 0x000fe200078e000b */
        /* <DEDUP_REMOVED lines=10> */
[----:B------:R-:W-:Y:S06]  /*0c30*/  BRA.U UP0, `(.L_x_285) ;  /* 0x0000000100187547 */ /* 0x000fec000b800000 */
[----:B------:R-:W-:Y:S01]  /*0c40*/  UISETP.NE.AND UP0, UPT, UR6, URZ, UPT ;  /* 0x000000ff0600728c */ /* 0x000fe2000bf05270 */
[----:B------:R-:W-:-:S08]  /*0c50*/  IMAD R2, R35, -0x326172a9, RZ ;  /* 0xcd9e8d5723027824 */ /* 0x000fd000078e02ff */
[----:B------:R-:W-:Y:S05]  /*0c60*/  BRA.U !UP0, `(.L_x_286) ;  /* 0x0000000108247547 */ /* 0x000fea000b800000 */
[----:B------:R-:W-:Y:S02]  /*0c70*/  IMAD.MOV.U32 R7, RZ, RZ, R2 ;  /* 0x000000ffff077224 */ /* 0x000fe400078e0002 */
[----:B------:R-:W-:Y:S01]  /*0c80*/  IMAD.MOV.U32 R2, RZ, RZ, R41 ;  /* 0x000000ffff027224 */ /* 0x000fe200078e0029 */
[----:B------:R-:W-:Y:S06]  /*0c90*/  BRA `(.L_x_286) ;  /* 0x0000000000187947 */ /* 0x000fec0003800000 */
.L_x_285:
[----:B------:R-:W-:Y:S01]  /*0ca0*/  UISETP.NE.AND UP0, UPT, UR6, 0x3, UPT ;  /* 0x000000030600788c */ /* 0x000fe2000bf05270 */
[----:B------:R-:W-:Y:S02]  /*0cb0*/  IMAD.MOV.U32 R7, RZ, RZ, R34 ;  /* 0x000000ffff077224 */ /* 0x000fe400078e0022 */
[----:B------:R-:W-:-:S03]  /*0cc0*/  IMAD.MOV.U32 R2, RZ, RZ, R0 ;  /* 0x000000ffff027224 */ /* 0x000fc600078e0000 */
[----:B------:R-:W-:-:S13]  /*0cd0*/  PLOP3.LUT P0, PT, PT, PT, UP0, 0x80, 0x8 ;  /* 0x000000000008781c */ /* 0x000fda0003f0f008 */
[----:B------:R-:W-:Y:S02]  /*0ce0*/  @P0 IMAD.MOV.U32 R7, RZ, RZ, R41 ;  /* 0x000000ffff070224 */ /* 0x000fe400078e0029 */
[----:B------:R-:W-:-:S07]  /*0cf0*/  @P0 IMAD.MOV.U32 R2, RZ, RZ, R34 ;  /* 0x000000ffff020224 */ /* 0x000fce00078e0022 */
.L_x_286:
[----:B------:R-:W-:Y:S01]  /*0d00*/  ISETP.GE.U32.AND P0, PT, R18, UR10, PT ;  /* 0x0000000a12007c0c */ /* 0x000fe2000bf06070 */
[----:B------:R-:W-:Y:S01]  /*0d10*/  IMAD.MOV.U32 R3, RZ, RZ, 0x2f800000 ;  /* 0x2f800000ff037424 */ /* 0x000fe200078e00ff */
[----:B------:R-:W-:Y:S01]  /*0d20*/  I2FP.F32.U32 R41, R2 ;  /* 0x0000000200297245 */ /* 0x000fe20000201000 */
[----:B------:R-:W-:Y:S01]  /*0d30*/  BSSY.RECONVERGENT B0, `(.L_x_287) ;  /* 0x00000ee000007945 */ /* 0x000fe20003800200 */
[----:B------:R-:W-:-:S03]  /*0d40*/  ISETP.GE.AND.EX P0, PT, R17, UR11, PT, P0 ;  /* 0x0000000b11007c0c */ /* 0x000fc6000bf06300 */
[----:B------:R-:W-:-:S10]  /*0d50*/  FFMA.FTZ R41, R41, R3, 1.1641532182693481445e-10 ;  /* 0x2f00000029297423 */ /* 0x000fd40000010003 */
[----:B------:R-:W-:Y:S05]  /*0d60*/  @P0 BRA `(.L_x_288) ;  /* 0x0000000c00a80947 */ /* 0x000fea0003800000 */
[----:B------:R-:W-:Y:S01]  /*0d70*/  I2FP.F32.U32 R2, R7 ;  /* 0x0000000700027245 */ /* 0x000fe20000201000 */
[----:B------:R-:W-:Y:S01]  /*0d80*/  UMOV UR20, 0x54442d18 ;  /* 0x54442d1800147882 */ /* 0x000fe20000000000 */
[----:B------:R-:W-:Y:S01]  /*0d90*/  UMOV UR21, 0x400921fb ;  /* 0x400921fb00157882 */ /* 0x000fe20000000000 */
[----:B------:R-:W-:Y:S02]  /*0da0*/  BSSY.RECONVERGENT B1, `(.L_x_289) ;  /* 0x000004a000017945 */ /* 0x000fe40003800200 */
[----:B------:R-:W-:-:S04]  /*0db0*/  FFMA.FTZ R2, R2, R3, 1.1641532182693481445e-10 ;  /* 0x2f00000002027423 */ /* 0x000fc80000010003 */
[----:B------:R-:W-:-:S04]  /*0dc0*/  FMUL.FTZ R4, R2, 1 ;  /* 0x3f80000002047820 */ /* 0x000fc80000410000 */
        /* <DEDUP_REMOVED lines=16> */
[----:B-1----:R-:W-:-:S15]  /*0ed0*/  @!P1 PLOP3.LUT P0, PT, PT, PT, PT, 0x80, 0x8 ;  /* 0x000000000008981c */ /* 0x002fde0003f0f070 */
[----:B------:R-:W-:-:S15]  /*0ee0*/  NOP ;  /* 0x0000000000007918 */ /* 0x000fde0000000000 */
[----:B------:R-:W-:-:S15]  /*0ef0*/  NOP ;  /* 0x0000000000007918 */ /* 0x000fde0000000000 */
[----:B------:R-:W-:-:S15]  /*0f00*/  NOP ;  /* 0x0000000000007918 */ /* 0x000fde0000000000 */
[----:B------:R-:W-:-:S02]  /*0f10*/  NOP ;  /* 0x0000000000007918 */ /* 0x000fc40000000000 */
[----:B------:R1:W2:Y:S02]  /*0f20*/  @!P1 DMUL R34, RZ, R2 ;  /* 0x00000002ff229228 */ /* 0x0002a40000000000 */
[----:B-12---:R-:W-:Y:S05]  /*0f30*/  @!P1 BRA `(.L_x_290) ;  /* 0x0000000000c09947 */ /* 0x006fea0003800000 */
        /* <DEDUP_REMOVED lines=14> */
[----:B-1----:R-:W1:Y:S01]  /*1020*/  F2I.F64 R42, R42 ;  /* 0x0000002a002a7311 */ /* 0x002e620000301100 */
[----:B------:R-:W-:-:S15]  /*1030*/  UMOV UR21, 0x3ff921fb ;  /* 0x3ff921fb00157882 */ /* 0x000fde0000000000 */
[----:B------:R-:W-:-:S15]  /*1040*/  NOP ;  /* 0x0000000000007918 */ /* 0x000fde0000000000 */
[----:B------:R-:W-:-:S15]  /*1050*/  NOP ;  /* 0x0000000000007918 */ /* 0x000fde0000000000 */
[----:B------:R-:W-:-:S15]  /*1060*/  NOP ;  /* 0x0000000000007918 */ /* 0x000fde0000000000 */
[----:B------:R-:W-:-:S03]  /*1070*/  NOP ;  /* 0x0000000000007918 */ /* 0x000fc60000000000 */
[----:B-1----:R-:W1:-:S15]  /*1080*/  I2F.F64 R4, R42 ;  /* 0x0000002a00047312 */ /* 0x002e5e0000201c00 */
[----:B------:R-:W-:-:S15]  /*1090*/  NOP ;  /* 0x0000000000007918 */ /* 0x000fde0000000000 */
[----:B------:R-:W-:-:S15]  /*10a0*/  NOP ;  /* 0x0000000000007918 */ /* 0x000fde0000000000 */
[----:B------:R-:W-:-:S15]  /*10b0*/  NOP ;  /* 0x0000000000007918 */ /* 0x000fde0000000000 */
[----:B------:R-:W-:-:S04]  /*10c0*/  NOP ;  /* 0x0000000000007918 */ /* 0x000fc80000000000 */
[----:B-1----:R-:W1:Y:S01]  /*10d0*/  DFMA R34, R4, -UR20, R2 ;  /* 0x8000001404227c2b */ /* 0x002e620008000002 */
[----:B------:R-:W-:Y:S01]  /*10e0*/  UMOV UR20, 0x33145c00 ;  /* 0x33145c0000147882 */ /* 0x000fe20000000000 */
[----:B------:R-:W-:-:S15]  /*10f0*/  UMOV UR21, 0x3c91a626 ;  /* 0x3c91a62600157882 */ /* 0x000fde0000000000 */
[----:B------:R-:W-:-:S15]  /*1100*/  NOP ;  /* 0x0000000000007918 */ /* 0x000fde0000000000 */
[----:B------:R-:W-:-:S15]  /*1110*/  NOP ;  /* 0x0000000000007918 */ /* 0x000fde0000000000 */
[----:B------:R-:W-:-:S15]  /*1120*/  NOP ;  /* 0x0000000000007918 */ /* 0x000fde0000000000 */
[----:B------:R-:W-:-:S02]  /*1130*/  NOP ;  /* 0x0000000000007918 */ /* 0x000fc40000000000 */
[----:B-1----:R-:W1:Y:S01]  /*1140*/  DFMA R34, R4, -UR20, R34 ;  /* 0x8000001404227c2b */ /* 0x002e620008000022 */
[----:B------:R-:W-:Y:S01]  /*1150*/  UMOV UR20, 0x252049c0 ;  /* 0x252049c000147882 */ /* 0x000fe20000000000 */
[----:B------:R-:W-:-:S15]  /*1160*/  UMOV UR21, 0x397b839a ;  /* 0x397b839a00157882 */ /* 0x000fde0000000000 */
[----:B------:R-:W-:-:S15]  /*1170*/  NOP ;  /* 0x0000000000007918 */ /* 0x000fde0000000000 */
[----:B------:R-:W-:-:S15]  /*1180*/  NOP ;  /* 0x0000000000007918 */ /* 0x000fde0000000000 */
[----:B------:R-:W-:-:S15]  /*1190*/  NOP ;  /* 0x0000000000007918 */ /* 0x000fde0000000000 */
[----:B------:R-:W-:-:S02]  /*11a0*/  NOP ;  /* 0x0000000000007918 */ /* 0x000fc40000000000 */
[----:B-1----:R1:W2:Y:S02]  /*11b0*/  DFMA R34, R4, -UR20, R34 ;  /* 0x8000001404227c2b */ /* 0x0022a40008000022 */
[----:B-12---:R-:W-:Y:S05]  /*11c0*/  @!P0 BRA `(.L_x_292) ;  /* 0x0000000000108947 */ /* 0x006fea0003800000 */
[----:B------:R-:W-:Y:S01]  /*11d0*/  IMAD.MOV.U32 R7, RZ, RZ, R3 ;  /* 0x000000ffff077224 */ /* 0x000fe200078e0003 */
[----:B------:R-:W-:-:S07]  /*11e0*/  MOV R42, 0x1200 ;  /* 0x00001200002a7802 */ /* 0x000fce0000000f00 */
[----:B0-----:R-:W-:Y:S05]  /*11f0*/  CALL.REL.NOINC `($_ZN2at6native60_GLOBAL__N__2075b504_27_DistributionCauchyKernel_cu_d62eea8743distribution_elementwise_grid_stride_kernelIdLi2EZNS0_9templates4cuda21uniform_and_transformIddPNS_17CUDAGeneratorImplEZZZNS4_13cauchy_kernelIS7_EEvRNS_18TensorIteratorBaseEddT_ENKUlvE_clEvENKUlvE_clEvEUldE_EEvSA_T1_T2_EUlP24curandStatePhilox4_32_10E0_ZNS1_27distribution_nullary_kernelIdd6float4S7_SJ_SE_EEvSA_SG_RKT3_T4_EUlidE_EEvlNS_15PhiloxCudaStateESF_SG_$__internal_trig_reduction_slowpathd) ;  /* 0x0000001c00b07944 */ /* 0x001fea0003c00000 */
[----:B------:R-:W-:-:S07]  /*1200*/  IMAD.MOV.U32 R42, RZ, RZ, R4 ;  /* 0x000000ffff2a7224 */ /* 0x000fce00078e0004 */
.L_x_292:
[----:B------:R-:W-:Y:S05]  /*1210*/  BSYNC.RECONVERGENT B2 ;  /* 0x0000000000027941 */ /* 0x000fea0003800200 */
.L_x_291:
[----:B------:R-:W-:-:S04]  /*1220*/  LOP3.LUT R42, R42, 0x1, RZ, 0xc0, !PT ;  /* 0x000000012a2a7812 */ /* 0x000fc800078ec0ff */
[----:B------:R-:W-:-:S13]  /*1230*/  ISETP.NE.U32.AND P0, PT, R42, 0x1, PT ;  /* 0x000000012a00780c */ /* 0x000fda0003f05070 */
.L_x_290:
[----:B------:R-:W-:Y:S05]  /*1240*/  BSYNC.RECONVERGENT B1 ;  /* 0x0000000000017941 */ /* 0x000fea0003800200 */
.L_x_289:
[----:B------:R-:W-:Y:S01]  /*1250*/  IMAD.MOV.U32 R2, RZ, RZ, 0x5b27ebb1 ;  /* 0x5b27ebb1ff027424 */ /* 0x000fe200078e00ff */
[----:B------:R-:W-:Y:S01]  /*1260*/  UMOV UR20, 0x2799bcb9 ;  /* 0x2799bcb900147882 */ /* 0x000fe20000000000 */
[----:B------:R-:W-:Y:S01]  /*1270*/  IMAD.MOV.U32 R3, RZ, RZ, 0x3ef9757c ;  /* 0x3ef9757cff037424 */ /* 0x000fe200078e00ff */
[----:B------:R-:W-:Y:S01]  /*1280*/  UMOV UR21, 0x3ee48dac ;  /* 0x3ee48dac00157882 */ /* 0x000fe20000000000 */
[----:B------:R-:W1:Y:S01]  /*1290*/  DMUL R42, R34, R34 ;  /* 0x00000022222a7228 */ /* 0x000e620000000000 */
[----:B------:R-:W-:-:S15]  /*12a0*/  BSSY.RECONVERGENT B1, `(.L_x_293) ;  /* 0x0000094000017945 */ /* 0x000fde0003800200 */
[----:B------:R-:W-:-:S15]  /*12b0*/  NOP ;  /* 0x0000000000007918 */ /* 0x000fde0000000000 */
[----:B------:R-:W-:-:S15]  /*12c0*/  NOP ;  /* 0x0000000000007918 */ /* 0x000fde0000000000 */
[----:B------:R-:W-:-:S15]  /*12d0*/  NOP ;  /* 0x0000000000007918 */ /* 0x000fde0000000000 */
[----:B------:R-:W-:-:S03]  /*12e0*/  NOP ;  /* 0x0000000000007918 */ /* 0x000fc60000000000 */
[----:B-1----:R-:W1:Y:S01]  /*12f0*/  DFMA R2, R42, UR20, -R2 ;  /* 0x000000142a027c2b */ /* 0x002e620008000802 */
[----:B------:R-:W-:Y:S01]  /*1300*/  UMOV UR20, 0xfd91e04 ;  /* 0x0fd91e0400147882 */ /* 0x000fe20000000000 */
[----:B------:R-:W-:-:S15]  /*1310*/  UMOV UR21, 0x3f0980e9 ;  /* 0x3f0980e900157882 */ /* 0x000fde0000000000 */
[----:B------:R-:W-:-:S15]  /*1320*/  NOP ;  /* 0x0000000000007918 */ /* 0x000fde0000000000 */
[----:B------:R-:W-:-:S15]  /*1330*/  NOP ;  /* 0x0000000000007918 */ /* 0x000fde0000000000 */
[----:B------:R-:W-:-:S15]  /*1340*/  NOP ;  /* 0x0000000000007918 */ /* 0x000fde0000000000 */
[----:B------:R-:W-:-:S02]  /*1350*/  NOP ;  /* 0x0000000000007918 */ /* 0x000fc40000000000 */
[----:B-1----:R-:W1:Y:S01]  /*1360*/  DFMA R2, R42, R2, UR20 ;  /* 0x000000142a027e2b */ /* 0x002e620008000002 */
[----:B------:R-:W-:Y:S01]  /*1370*/  UMOV UR20, 0x417d7e1d ;  /* 0x417d7e1d00147882 */ /* 0x000fe20000000000 */
[----:B------:R-:W-:-:S15]  /*1380*/  UMOV UR21, 0x3efae2b0 ;  /* 0x3efae2b000157882 */ /* 0x000fde0000000000 */
[----:B------:R-:W-:-:S15]  /*1390*/  NOP ;  /* 0x0000000000007918 */ /* 0x000fde0000000000 */
[----:B------:R-:W-:-:S15]  /*13a0*/  NOP ;  /* 0x0000000000007918 */ /* 0x000fde0000000000 */
[----:B------:R-:W-:-:S15]  /*13b0*/  NOP ;  /* 0x0000000000007918 */ /* 0x000fde0000000000 */
[----:B------:R-:W-:-:S02]  /*13c0*/  NOP ;  /* 0x0000000000007918 */ /* 0x000fc40000000000 */
[----:B-1----:R-:W1:Y:S01]  /*13d0*/  DFMA R2, R42, R2, -UR20 ;  /* 0x800000142a027e2b */ /* 0x002e620008000002 */
        /* <DEDUP_REMOVED lines=76> */
[----:B-1----:R-:W1:-:S15]  /*18a0*/  DFMA R2, R42, R2, UR20 ;  /* 0x000000142a027e2b */ /* 0x002e5e0008000002 */
[----:B------:R-:W-:-:S15]  /*18b0*/  NOP ;  /* 0x0000000000007918 */ /* 0x000fde0000000000 */
[----:B------:R-:W-:-:S15]  /*18c0*/  NOP ;  /* 0x0000000000007918 */ /* 0x000fde0000000000 */
[----:B------:R-:W-:-:S15]  /*18d0*/  NOP ;  /* 0x0000000000007918 */ /* 0x000fde0000000000 */
[----:B------:R-:W-:-:S04]  /*18e0*/  NOP ;  /* 0x0000000000007918 */ /* 0x000fc80000000000 */
[----:B-1----:R1:W2:Y:S02]  /*18f0*/  DMUL R42, R42, R2 ;  /* 0x000000022a2a7228 */ /* 0x0022a40000000000 */
[----:B-1----:R-:W-:-:S05]  /*1900*/  IMAD R3, R18, UR9, RZ ;  /* 0x0000000912037c24 */ /* 0x002fca000f8e02ff */
[----:B------:R-:W-:-:S04]  /*1910*/  IADD3 R2, P1, PT, R3, UR16, RZ ;  /* 0x0000001003027c10 */ /* 0x000fc8000ff3e0ff */
[----:B------:R-:W-:-:S15]  /*1920*/  LEA.HI.X.SX32 R3, R3, UR17, 0x1, P1 ;  /* 0x0000001103037c11 */ /* 0x000fde00088f0eff */
[----:B------:R-:W-:-:S15]  /*1930*/  NOP ;  /* 0x0000000000007918 */ /* 0x000fde0000000000 */
[----:B------:R-:W-:-:S15]  /*1940*/  NOP ;  /* 0x0000000000007918 */ /* 0x000fde0000000000 */
[----:B------:R-:W-:-:S08]  /*1950*/  NOP ;  /* 0x0000000000007918 */ /* 0x000fd00000000000 */
[----:B--2---:R1:W2:Y:S02]  /*1960*/  DFMA R44, R42, R34, R34 ;  /* 0x000000222a2c722b */ /* 0x0042a40000000022 */
[----:B-12---:R-:W-:Y:S05]  /*1970*/  @P0 BRA `(.L_x_294) ;  /* 0x0000000000980947 */ /* 0x006fea0003800000 */
[----:B------:R-:W1:-:S15]  /*1980*/  DADD R4, R44, -R34 ;  /* 0x000000002c047229 */ /* 0x000e5e0000000822 */
[----:B------:R-:W-:-:S15]  /*1990*/  NOP ;  /* 0x0000000000007918 */ /* 0x000fde0000000000 */
[----:B------:R-:W-:-:S15]  /*19a0*/  NOP ;  /* 0x0000000000007918 */ /* 0x000fde0000000000 */
[----:B------:R-:W-:-:S15]  /*19b0*/  NOP ;  /* 0x0000000000007918 */ /* 0x000fde0000000000 */
[----:B------:R-:W-:-:S04]  /*19c0*/  NOP ;  /* 0x0000000000007918 */ /* 0x000fc80000000000 */
[----:B-1----:R1:W-:Y:S02]  /*19d0*/  DFMA R42, R42, R34, -R4 ;  /* 0x000000222a2a722b */ /* 0x0023e40000000804 */
[----:B-1----:R-:W1:Y:S01]  /*19e0*/  MUFU.RCP64H R35, R45 ;  /* 0x0000002d00237308 */ /* 0x002e620000001800 */
[----:B------:R-:W-:-:S15]  /*19f0*/  IMAD.MOV.U32 R34, RZ, RZ, RZ ;  /* 0x000000ffff227224 */ /* 0x000fde00078e00ff */
[----:B------:R-:W-:-:S15]  /*1a00*/  NOP ;  /* 0x0000000000007918 */ /* 0x000fde0000000000 */
[----:B------:R-:W-:-:S15]  /*1a10*/  NOP ;  /* 0x0000000000007918 */ /* 0x000fde0000000000 */
[----:B------:R-:W-:-:S15]  /*1a20*/  NOP ;  /* 0x0000000000007918 */ /* 0x000fde0000000000 */
[----:B------:R-:W-:-:S01]  /*1a30*/  NOP ;  /* 0x0000000000007918 */ /* 0x000fc20000000000 */
[----:B-1----:R-:W1:-:S15]  /*1a40*/  DFMA R4, -R44, R34, 1 ;  /* 0x3ff000002c04742b */ /* 0x002e5e0000000122 */
[----:B------:R-:W-:-:S15]  /*1a50*/  NOP ;  /* 0x0000000000007918 */ /* 0x000fde0000000000 */
[----:B------:R-:W-:-:S15]  /*1a60*/  NOP ;  /* 0x0000000000007918 */ /* 0x000fde0000000000 */
[----:B------:R-:W-:-:S15]  /*1a70*/  NOP ;  /* 0x0000000000007918 */ /* 0x000fde0000000000 */
[----:B------:R-:W-:-:S04]  /*1a80*/  NOP ;  /* 0x0000000000007918 */ /* 0x000fc80000000000 */
[----:B-1----:R-:W1:-:S15]  /*1a90*/  DFMA R4, R4, R4, R4 ;  /* 0x000000040404722b */ /* 0x002e5e0000000004 */
        /* <DEDUP_REMOVED lines=9> */
[----:B-1----:R-:W1:-:S15]  /*1b30*/  DFMA R34, R44, -R4, 1 ;  /* 0x3ff000002c22742b */ /* 0x002e5e0000000804 */
[----:B------:R-:W-:-:S15]  /*1b40*/  NOP ;  /* 0x0000000000007918 */ /* 0x000fde0000000000 */
[----:B------:R-:W-:-:S15]  /*1b50*/  NOP ;  /* 0x0000000000007918 */ /* 0x000fde0000000000 */
[----:B------:R-:W-:-:S15]  /*1b60*/  NOP ;  /* 0x0000000000007918 */ /* 0x000fde0000000000 */
[----:B------:R-:W-:-:S04]  /*1b70*/  NOP ;  /* 0x0000000000007918 */ /* 0x000fc80000000000 */
[----:B-1----:R-:W1:-:S15]  /*1b80*/  DFMA R34, R42, -R4, R34 ;  /* 0x800000042a22722b */ /* 0x002e5e0000000022 */
[----:B------:R-:W-:-:S15]  /*1b90*/  NOP ;  /* 0x0000000000007918 */ /* 0x000fde0000000000 */
[----:B------:R-:W-:-:S15]  /*1ba0*/  NOP ;  /* 0x0000000000007918 */ /* 0x000fde0000000000 */
[----:B------:R-:W-:-:S15]  /*1bb0*/  NOP ;  /* 0x0000000000007918 */ /* 0x000fde0000000000 */
[----:B------:R-:W-:-:S04]  /*1bc0*/  NOP ;  /* 0x0000000000007918 */ /* 0x000fc80000000000 */
[----:B-1----:R1:W2:Y:S02]  /*1bd0*/  DFMA R44, -R4, R34, -R4 ;  /* 0x00000022042c722b */ /* 0x0022a40000000904 */
.L_x_294:
[----:B------:R-:W-:Y:S05]  /*1be0*/  BSYNC.RECONVERGENT B1 ;  /* 0x0000000000017941 */ /* 0x000fea0003800200 */
.L_x_293:
[----:B0-2---:R-:W0:Y:S02]  /*1bf0*/  DFMA R44, R44, UR4, R30 ;  /* 0x000000042c2c7c2b */ /* 0x005e24000800001e */
[----:B0-----:R2:W-:Y:S02]  /*1c00*/  STG.E.64 desc[UR12][R2.64], R44 ;  /* 0x0000002c02007986 */ /* 0x0015e4000c101b0c */
.L_x_288:
[----:B------:R-:W-:Y:S05]  /*1c10*/  BSYNC.RECONVERGENT B0 ;  /* 0x0000000000007941 */ /* 0x000fea0003800200 */
.L_x_287:
[----:B------:R-:W-:-:S04]  /*1c20*/  IADD3 R43, P1, PT, R18, UR15, RZ ;  /* 0x0000000f122b7c10 */ /* 0x000fc8000ff3e0ff */
[----:B------:R-:W-:Y:S01]  /*1c30*/  ISETP.GE.U32.AND P0, PT, R43, UR10, PT ;  /* 0x0000000a2b007c0c */ /* 0x000fe2000bf06070 */
[----:B--2---:R-:W-:-:S05]  /*1c40*/  IMAD.X R2, RZ, RZ, R17, P1 ;  /* 0x000000ffff027224 */ /* 0x004fca00008e0611 */
[----:B------:R-:W-:-:S13]  /*1c50*/  ISETP.GE.AND.EX P0, PT, R2, UR11, PT, P0 ;  /* 0x0000000b02007c0c */ /* 0x000fda000bf06300 */
[----:B------:R-:W-:Y:S05]  /*1c60*/  @P0 BRA `(.L_x_295) ;  /* 0x0000000c00980947 */ /* 0x000fea0003800000 */
[----:B-1----:R-:W-:Y:S01]  /*1c70*/  FMUL.FTZ R4, R41, 1 ;  /* 0x3f80000029047820 */ /* 0x002fe20000410000 */
[----:B------:R-:W-:Y:S01]  /*1c80*/  UMOV UR20, 0x54442d18 ;  /* 0x54442d1800147882 */ /* 0x000fe20000000000 */
[----:B------:R-:W-:Y:S01]  /*1c90*/  UMOV UR21, 0x400921fb ;  /* 0x400921fb00157882 */ /* 0x000fe20000000000 */
[----:B------:R-:W-:Y:S01]  /*1ca0*/  IMAD R43, R43, UR9, RZ ;  /* 0x000000092b2b7c24 */ /* 0x000fe2000f8e02ff */
[----:B------:R-:W1:Y:S01]  /*1cb0*/  F2F.F64.F32 R2, R4 ;  /* 0x0000000400027310 */ /* 0x000e620000201800 */
[----:B------:R-:W-:-:S15]  /*1cc0*/  BSSY.RECONVERGENT B0, `(.L_x_296) ;  /* 0x0000045000007945 */ /* 0x000fde0003800200 */
[----:B------:R-:W-:-:S15]  /*1cd0*/  NOP ;  /* 0x0000000000007918 */ /* 0x000fde0000000000 */
[----:B------:R-:W-:-:S15]  /*1ce0*/  NOP ;  /* 0x0000000000007918 */ /* 0x000fde0000000000 */
[----:B------:R-:W-:-:S15]  /*1cf0*/  NOP ;  /* 0x0000000000007918 */ /* 0x000fde0000000000 */
[----:B------:R-:W-:-:S03]  /*1d00*/  NOP ;  /* 0x0000000000007918 */ /* 0x000fc60000000000 */
[----:B-1----:R-:W1:Y:S01]  /*1d10*/  DADD R2, R2, -0.5 ;  /* 0xbfe0000002027429 */ /* 0x002e620000000000 */
[----:B------:R-:W-:-:S15]  /*1d20*/  SHF.R.S32.HI R41, RZ, 0x1f, R43 ;  /* 0x0000001fff297819 */ /* 0x000fde000001142b */
[----:B------:R-:W-:-:S15]  /*1d30*/  NOP ;  /* 0x0000000000007918 */ /* 0x000fde0000000000 */
[----:B------:R-:W-:-:S15]  /*1d40*/  NOP ;  /* 0x0000000000007918 */ /* 0x000fde0000000000 */
[----:B------:R-:W-:-:S15]  /*1d50*/  NOP ;  /* 0x0000000000007918 */ /* 0x000fde0000000000 */
[----:B------:R-:W-:-:S03]  /*1d60*/  NOP ;  /* 0x0000000000007918 */ /* 0x000fc60000000000 */
        /* <DEDUP_REMOVED lines=52> */
.L_x_299:
[----:B------:R-:W-:Y:S05]  /*20b0*/  BSYNC.RECONVERGENT B1 ;  /* 0x0000000000017941 */ /* 0x000fea0003800200 */
.L_x_298:
[----:B------:R-:W-:-:S04]  /*20c0*/  LOP3.LUT R44, R44, 0x1, RZ, 0xc0, !PT ;  /* 0x000000012c2c7812 */ /* 0x000fc800078ec0ff */
[----:B------:R-:W-:Y:S01]  /*20d0*/  ISETP.NE.U32.AND P0, PT, R44, 0x1, PT ;  /* 0x000000012c00780c */ /* 0x000fe20003f05070 */
[----:B------:R-:W-:-:S12]  /*20e0*/  BRA `(.L_x_300) ;  /* 0x0000000000087947 */ /* 0x000fd80003800000 */
.L_x_297:
[----:B------:R1:W2:Y:S02]  /*20f0*/  DMUL R34, RZ, R2 ;  /* 0x00000002ff227228 */ /* 0x0002a40000000000 */
[----:B-12---:R-:W-:-:S13]  /*2100*/  PLOP3.LUT P0, PT, PT, PT, PT, 0x80, 0x8 ;  /* 0x000000000008781c */ /* 0x006fda0003f0f070 */
.L_x_300:
[----:B------:R-:W-:Y:S05]  /*2110*/  BSYNC.RECONVERGENT B0 ;  /* 0x0000000000007941 */ /* 0x000fea0003800200 */
.L_x_296:
[----:B------:R-:W-:Y:S01]  /*2120*/  IMAD.MOV.U32 R2, RZ, RZ, 0x5b27ebb1 ;  /* 0x5b27ebb1ff027424 */ /* 0x000fe200078e00ff */
[----:B------:R-:W-:Y:S01]  /*2130*/  UMOV UR20, 0x2799bcb9 ;  /* 0x2799bcb900147882 */ /* 0x000fe20000000000 */
[----:B------:R-:W-:Y:S01]  /*2140*/  IMAD.MOV.U32 R3, RZ, RZ, 0x3ef9757c ;  /* 0x3ef9757cff037424 */ /* 0x000fe200078e00ff */
[----:B------:R-:W-:Y:S01]  /*2150*/  UMOV UR21, 0x3ee48dac ;  /* 0x3ee48dac00157882 */ /* 0x000fe20000000000 */
[----:B------:R-:W1:Y:S01]  /*2160*/  DMUL R4, R34, R34 ;  /* 0x0000002222047228 */ /* 0x000e620000000000 */
[----:B------:R-:W-:Y:S01]  /*2170*/  IADD3 R42, P1, PT, R43, UR16, RZ ;  /* 0x000000102b2a7c10 */ /* 0x000fe2000ff3e0ff */
[----:B------:R-:W-:Y:S03]  /*2180*/  BSSY.RECONVERGENT B0, `(.L_x_301) ;  /* 0x0000092000007945 */ /* 0x000fe60003800200 */
[----:B------:R-:W-:-:S15]  /*2190*/  IADD3.X R43, PT, PT, R41, UR17, RZ, P1, !PT ;  /* 0x00000011292b7c10 */ /* 0x000fde0008ffe4ff */
[----:B------:R-:W-:-:S15]  /*21a0*/  NOP ;  /* 0x0000000000007918 */ /* 0x000fde0000000000 */
[----:B------:R-:W-:-:S15]  /*21b0*/  NOP ;  /* 0x0000000000007918 */ /* 0x000fde0000000000 */
[----:B------:R-:W-:-:S14]  /*21c0*/  NOP ;  /* 0x0000000000007918 */ /* 0x000fdc0000000000 */
        /* <DEDUP_REMOVED lines=96> */
[----:B-1----:R-:W1:-:S15]  /*27d0*/  DMUL R2, R4, R2 ;  /* 0x0000000204027228 */ /* 0x002e5e0000000000 */
[----:B------:R-:W-:-:S15]  /*27e0*/  NOP ;  /* 0x0000000000007918 */ /* 0x000fde0000000000 */
[----:B------:R-:W-:-:S15]  /*27f0*/  NOP ;  /* 0x0000000000007918 */ /* 0x000fde0000000000 */
[----:B------:R-:W-:-:S15]  /*2800*/  NOP ;  /* 0x0000000000007918 */ /* 0x000fde0000000000 */
[----:B------:R-:W-:-:S04]  /*2810*/  NOP ;  /* 0x0000000000007918 */ /* 0x000fc80000000000 */
[----:B-1----:R1:W2:Y:S02]  /*2820*/  DFMA R4, R2, R34, R34 ;  /* 0x000000220204722b */ /* 0x0022a40000000022 */
        /* <DEDUP_REMOVED lines=39> */
.L_x_302:
[----:B------:R-:W-:Y:S05]  /*2aa0*/  BSYNC.RECONVERGENT B0 ;  /* 0x0000000000007941 */ /* 0x000fea0003800200 */
.L_x_301:
[----:B0-2---:R-:W0:Y:S02]  /*2ab0*/  DFMA R4, R4, UR4, R30 ;  /* 0x0000000404047c2b */ /* 0x005e24000800001e */
[----:B0-----:R2:W-:Y:S02]  /*2ac0*/  STG.E.64 desc[UR12][R42.64], R4 ;  /* 0x000000042a007986 */ /* 0x0015e4000c101b0c */
.L_x_295:
[----:B------:R-:W-:Y:S01]  /*2ad0*/  IADD3 R18, P0, PT, R18, UR7, RZ ;  /* 0x0000000712127c10 */ /* 0x000fe2000ff1e0ff */
[----:B------:R-:W-:Y:S01]  /*2ae0*/  IMAD.HI.U32 R41, R12, -0x2daee0ad, RZ ;  /* 0xd2511f530c297827 */ /* 0x000fe200078e00ff */
[----:B------:R-:W-:Y:S05]  /*2af0*/  WARPSYNC.ALL ;  /* 0x0000000000007948 */ /* 0x000fea0003800000 */
[----:B------:R-:W-:Y:S01]  /*2b00*/  IMAD.X R17, RZ, RZ, R17, P0 ;  /* 0x000000ffff117224 */ /* 0x000fe200000e0611 */
[----:B------:R-:W-:Y:S01]  /*2b10*/  BAR.SYNC.DEFER_BLOCKING 0x0 ;  /* 0x0000000000007b1d */ /* 0x000fe20000010000 */
[----:B------:R-:W-:Y:S01]  /*2b20*/  ISETP.GE.U32.AND P0, PT, R18, UR18, PT ;  /* 0x0000001212007c0c */ /* 0x000fe2000bf06070 */
[----:B------:R-:W-:Y:S01]  /*2b30*/  IMAD.MOV.U32 R7, RZ, RZ, R0 ;  /* 0x000000ffff077224 */ /* 0x000fe200078e0000 */
[----:B------:R-:W-:-:S02]  /*2b40*/  LOP3.LUT R41, R28, R41, RZ, 0x3c, !PT ;  /* 0x000000291c297212 */ /* 0x000fc400078e3cff */
[----:B------:R-:W-:-:S13]  /*2b50*/  ISETP.GE.AND.EX P0, PT, R17, UR8, PT, P0 ;  /* 0x0000000811007c0c */ /* 0x000fda000bf06300 */
[----:B------:R-:W-:Y:S05]  /*2b60*/  @!P0 BRA `(.L_x_303) ;  /* 0xffffffdc00548947 */ /* 0x000fea000383ffff */
[----:B------:R-:W-:Y:S05]  /*2b70*/  EXIT ;  /* 0x000000000000794d */ /* 0x000fea0003800000 */
        .weak           $__internal_13_$__cuda_sm20_div_s64
        .type           $__internal_13_$__cuda_sm20_div_s64,@function
        .size           $__internal_13_$__cuda_sm20_div_s64,($_ZN2at6native60_GLOBAL__N__2075b504_27_DistributionCauchyKernel_cu_d62eea8743distribution_elementwise_grid_stride_kernelIdLi2EZNS0_9templates4cuda21uniform_and_transformIddPNS_17CUDAGeneratorImplEZZZNS4_13cauchy_kernelIS7_EEvRNS_18TensorIteratorBaseEddT_ENKUlvE_clEvENKUlvE_clEvEUldE_EEvSA_T1_T2_EUlP24curandStatePhilox4_32_10E0_ZNS1_27distribution_nullary_kernelIdd6float4S7_SJ_SE_EEvSA_SG_RKT3_T4_EUlidE_EEvlNS_15PhiloxCudaStateESF_SG_$__internal_trig_reduction_slowpathd - $__internal_13_$__cuda_sm20_div_s64)
$__internal_13_$__cuda_sm20_div_s64:
[----:B------:R-:W-:Y:S01]  /*2b80*/  UMOV UR4, UR7 ;  /* 0x0000000700047c82 */ /* 0x000fe20008000000 */
[----:B------:R-:W-:Y:S02]  /*2b90*/  UMOV UR5, URZ ;  /* 0x000000ff00057c82 */ /* 0x000fe40008000000 */
[----:B------:R-:W0:Y:S02]  /*2ba0*/  I2F.U64.RP R0, UR4 ;  /* 0x0000000400007d12 */ /* 0x000e240008309000 */
[----:B0-----:R-:W0:Y:S02]  /*2bb0*/  MUFU.RCP R0, R0 ;  /* 0x0000000000007308 */ /* 0x001e240000001000 */
[----:B0-----:R-:W-:-:S15]  /*2bc0*/  VIADD R6, R0, 0x1ffffffe ;  /* 0x1ffffffe00067836 */ /* 0x001fde0000000000 */
[----:B------:R-:W-:-:S15]  /*2bd0*/  NOP ;  /* 0x0000000000007918 */ /* 0x000fde0000000000 */
[----:B------:R-:W-:-:S15]  /*2be0*/  NOP ;  /* 0x0000000000007918 */ /* 0x000fde0000000000 */
[----:B------:R-:W-:-:S15]  /*2bf0*/  NOP ;  /* 0x0000000000007918 */ /* 0x000fde0000000000 */
[----:B------:R-:W0:Y:S02]  /*2c00*/  F2I.U64.TRUNC R6, R6 ;  /* 0x0000000600067311 */ /* 0x000e24000020d800 */
[----:B0-----:R-:W-:Y:S01]  /*2c10*/  R2UR UR4, R6 ;  /* 0x00000000060472ca */ /* 0x001fe200000e0000 */
[----:B------:R-:W-:Y:S01]  /*2c20*/  IMAD.MOV.U32 R6, RZ, RZ, R28 ;  /* 0x000000ffff067224 */ /* 0x000fe200078e001c */
[----:B------:R-:W-:Y:S01]  /*2c30*/  R2UR UR5, R7 ;  /* 0x00000000070572ca */ /* 0x000fe200000e0000 */
[----:B------:R-:W-:-:S10]  /*2c40*/  IMAD.MOV.U32 R7, RZ, RZ, 0x0 ;  /* 0x00000000ff077424 */ /* 0x000fd400078e00ff */
[----:B------:R-:W-:-:S04]  /*2c50*/  UIMAD.WIDE.U32 UR8, UR4, UR7, URZ ;  /* 0x00000007040872a5 */ /* 0x000fc8000f8e00ff */
[----:B------:R-:W-:Y:S02]  /*2c60*/  UIADD3 UR11, UP0, UPT, URZ, -UR8, URZ ;  /* 0x80000008ff0b7290 */ /* 0x000fe4000ff1e0ff */
[----:B------:R-:W-:Y:S02]  /*2c70*/  UIMAD UR10, UR5, UR7, UR9 ;  /* 0x00000007050a72a4 */ /* 0x000fe4000f8e0209 */
[----:B------:R-:W-:Y:S02]  /*2c80*/  UIMAD.WIDE.U32 UR8, UR4, UR11, URZ ;  /* 0x0000000b040872a5 */ /* 0x000fe4000f8e00ff */
[----:B------:R-:W-:-:S05]  /*2c90*/  UIADD3.X UR19, UPT, UPT, URZ, ~UR10, URZ, UP0, !UPT ;  /* 0x8000000aff137290 */ /* 0x000fca00087fe4ff */
[----:B------:R-:W-:Y:S01]  /*2ca0*/  UMOV UR8, UR9 ;  /* 0x0000000900087c82 */ /* 0x000fe20008000000 */
[----:B------:R-:W-:Y:S02]  /*2cb0*/  UMOV UR9, UR4 ;  /* 0x0000000400097c82 */ /* 0x000fe40008000000 */
[----:B------:R-:W-:-:S04]  /*2cc0*/  UIMAD.WIDE.U32 UR8, UP0, UR4, UR19, UR8 ;  /* 0x00000013040872a5 */ /* 0x000fc8000f800008 */
[----:B------:R-:W-:Y:S02]  /*2cd0*/  UIMAD.WIDE.U32 UR8, UP1, UR5, UR11, UR8 ;  /* 0x0000000b050872a5 */ /* 0x000fe4000f820008 */
[----:B------:R-:W-:Y:S02]  /*2ce0*/  UIMAD.WIDE.U32 UR10, UR5, UR19, URZ ;  /* 0x00000013050a72a5 */ /* 0x000fe4000f8e00ff */
[----:B------:R-:W-:Y:S02]  /*2cf0*/  UIMAD UR19, UR5, UR19, URZ ;  /* 0x00000013051372a4 */ /* 0x000fe4000f8e02ff */
[----:B------:R-:W-:Y:S02]  /*2d00*/  UIADD3.X UR8, UPT, UPT, UR11, UR5, URZ, UP0, !UPT ;  /* 0x000000050b087290 */ /* 0x000fe400087fe4ff */
[----:B------:R-:W-:-:S04]  /*2d10*/  UIADD3 UR9, UP2, UPT, UR19, UR9, URZ ;  /* 0x0000000913097290 */ /* 0x000fc8000ff5e0ff */
[----:B------:R-:W-:Y:S02]  /*2d20*/  UIMAD.WIDE.U32 UR4, UR9, UR7, URZ ;  /* 0x00000007090472a5 */ /* 0x000fe4000f8e00ff */
[----:B------:R-:W-:Y:S02]  /*2d30*/  UIADD3.X UR10, UPT, UPT, URZ, URZ, UR8, UP2, UP1 ;  /* 0x000000ffff0a7290 */ /* 0x000fe400097e2408 */
[----:B------:R-:W-:Y:S02]  /*2d40*/  UIADD3 UR11, UP0, UPT, URZ, -UR4, URZ ;  /* 0x80000004ff0b7290 */ /* 0x000fe4000ff1e0ff */
[----:B------:R-:W-:Y:S02]  /*2d50*/  UIMAD UR4, UR10, UR7, UR5 ;  /* 0x000000070a0472a4 */ /* 0x000fe4000f8e0205 */
[----:B------:R-:W-:Y:S02]  /*2d60*/  UIMAD.WIDE.U32 UR20, UR9, UR11, URZ ;  /* 0x0000000b091472a5 */ /* 0x000fe4000f8e00ff */
[----:B------:R-:W-:-:S02]  /*2d70*/  UIADD3.X UR5, UPT, UPT, URZ, ~UR4, URZ, UP0, !UPT ;  /* 0x80000004ff057290 */ /* 0x000fc400087fe4ff */
[----:B------:R-:W-:Y:S02]  /*2d80*/  UIADD3 UR4, UP4, UPT, URZ, -UR17, URZ ;  /* 0x80000011ff047290 */ /* 0x000fe4000ff9e0ff */
[----:B------:R-:W-:Y:S01]  /*2d90*/  UISETP.GE.AND UP1, UPT, UR18, URZ, UPT ;  /* 0x000000ff1200728c */ /* 0x000fe2000bf26270 */
[----:B------:R-:W-:Y:S01]  /*2da0*/  UMOV UR8, UR21 ;  /* 0x0000001500087c82 */ /* 0x000fe20008000000 */
[----:B------:R-:W-:Y:S02]  /*2db0*/  UIADD3.X UR19, UPT, UPT, URZ, ~UR18, URZ, UP4, !UPT ;  /* 0x80000012ff137290 */ /* 0x000fe4000a7fe4ff */
[----:B------:R-:W-:Y:S02]  /*2dc0*/  UIMAD.WIDE.U32 UR8, UP0, UR9, UR5, UR8 ;  /* 0x00000005090872a5 */ /* 0x000fe4000f800008 */
[----:B------:R-:W-:Y:S02]  /*2dd0*/  USEL UR17, UR4, UR17, !UP1 ;  /* 0x0000001104117287 */ /* 0x000fe4000c800000 */
[----:B------:R-:W-:-:S02]  /*2de0*/  UIMAD.WIDE.U32 UR8, UP2, UR10, UR11, UR8 ;  /* 0x0000000b0a0872a5 */ /* 0x000fc4000f840008 */
[----:B------:R-:W-:Y:S02]  /*2df0*/  UIMAD UR11, UR10, UR5, URZ ;  /* 0x000000050a0b72a4 */ /* 0x000fe4000f8e02ff */
[----:B------:R-:W-:Y:S02]  /*2e00*/  UIMAD.WIDE.U32 UR4, UR10, UR5, URZ ;  /* 0x000000050a0472a5 */ /* 0x000fe4000f8e00ff */
[----:B------:R-:W-:Y:S02]  /*2e10*/  UIADD3 UR11, UP3, UPT, UR11, UR9, URZ ;  /* 0x000000090b0b7290 */ /* 0x000fe4000ff7e0ff */
[----:B------:R-:W-:Y:S02]  /*2e20*/  UIADD3.X UR10, UPT, UPT, UR5, UR10, URZ, UP0, !UPT ;  /* 0x0000000a050a7290 */ /* 0x000fe400087fe4ff */
[----:B------:R-:W-:Y:S02]  /*2e30*/  UIMAD.WIDE.U32 UR8, UR11, UR17, URZ ;  /* 0x000000110b0872a5 */ /* 0x000fe4000f8e00ff */
[----:B------:R-:W-:Y:S01]  /*2e40*/  USEL UR18, UR19, UR18, !UP1 ;  /* 0x0000001213127287 */ /* 0x000fe2000c800000 */
[----:B------:R-:W-:Y:S01]  /*2e50*/  UMOV UR5, URZ ;  /* 0x000000ff00057c82 */ /* 0x000fe20008000000 */
[----:B------:R-:W-:-:S03]  /*2e60*/  UIADD3.X UR10, UPT, UPT, URZ, URZ, UR10, UP3, UP2 ;  /* 0x000000ffff0a7290 */ /* 0x000fc60009fe440a */
[----:B------:R-:W-:Y:S02]  /*2e70*/  UMOV UR4, UR9 ;  /* 0x0000000900047c82 */ /* 0x000fe40008000000 */
[----:B------:R-:W-:Y:S02]  /*2e80*/  UIMAD.WIDE.U32 UR4, UR11, UR18, UR4 ;  /* 0x000000120b0472a5 */ /* 0x000fe4000f8e0004 */
[----:B------:R-:W-:Y:S02]  /*2e90*/  UIMAD.WIDE.U32 UR8, UR10, UR18, URZ ;  /* 0x000000120a0872a5 */ /* 0x000fe4000f8e00ff */
[----:B------:R-:W-:Y:S02]  /*2ea0*/  UIMAD.WIDE.U32 UR4, UP0, UR10, UR17, UR4 ;  /* 0x000000110a0472a5 */ /* 0x000fe4000f800004 */
[----:B------:R-:W-:Y:S02]  /*2eb0*/  UIMAD UR10, UR10, UR18, URZ ;  /* 0x000000120a0a72a4 */ /* 0x000fe4000f8e02ff */
[----:B------:R-:W-:-:S02]  /*2ec0*/  UIADD3.X UR8, UPT, UPT, UR9, URZ, URZ, UP0, !UPT ;  /* 0x000000ff09087290 */ /* 0x000fc400087fe4ff */
[----:B------:R-:W-:-:S04]  /*2ed0*/  UIADD3 UR9, UP0, UPT, UR10, UR5, URZ ;  /* 0x000000050a097290 */ /* 0x000fc8000ff1e0ff */
[----:B------:R-:W-:Y:S02]  /*2ee0*/  UIADD3.X UR8, UPT, UPT, URZ, UR8, URZ, UP0, !UPT ;  /* 0x00000008ff087290 */ /* 0x000fe400087fe4ff */
[----:B------:R-:W-:Y:S02]  /*2ef0*/  UIMAD.WIDE.U32 UR4, UR9, UR7, URZ ;  /* 0x00000007090472a5 */ /* 0x000fe4000f8e00ff */
[----:B------:R-:W-:Y:S02]  /*2f00*/  UIADD3 UR10, UP2, UPT, UR9, 0x1, URZ ;  /* 0x00000001090a7890 */ /* 0x000fe4000ff5e0ff */
[----:B------:R-:W-:Y:S02]  /*2f10*/  UIMAD UR5, UR8, UR7, UR5 ;  /* 0x00000007080572a4 */ /* 0x000fe4000f8e0205 */
[----:B------:R-:W-:Y:S02]  /*2f20*/  UIADD3 UR17, UP0, UPT, -UR4, UR17, URZ ;  /* 0x0000001104117290 */ /* 0x000fe4000ff1e1ff */
[----:B------:R-:W-:-:S02]  /*2f30*/  UIADD3.X UR4, UPT, UPT, URZ, UR8, URZ, UP2, !UPT ;  /* 0x00000008ff047290 */ /* 0x000fc400097fe4ff */
[----:B------:R-:W-:Y:S02]  /*2f40*/  UIADD3.X UR18, UPT, UPT, ~UR5, UR18, URZ, UP0, !UPT ;  /* 0x0000001205127290 */ /* 0x000fe400087fe5ff */
[----:B------:R-:W-:Y:S02]  /*2f50*/  UISETP.GE.U32.AND UP0, UPT, UR17, UR7, UPT ;  /* 0x000000071100728c */ /* 0x000fe4000bf06070 */
[----:B------:R-:W-:Y:S02]  /*2f60*/  UIADD3 UR5, UP2, UPT, -UR7, UR17, URZ ;  /* 0x0000001107057290 */ /* 0x000fe4000ff5e1ff */
[----:B------:R-:W-:Y:S02]  /*2f70*/  UISETP.GE.U32.AND.EX UP0, UPT, UR18, URZ, UPT, UP0 ;  /* 0x000000ff1200728c */ /* 0x000fe4000bf06100 */
[----:B------:R-:W-:Y:S02]  /*2f80*/  UIADD3.X UR11, UPT, UPT, UR18, -0x1, URZ, UP2, !UPT ;  /* 0xffffffff120b7890 */ /* 0x000fe400097fe4ff */
[----:B------:R-:W-:-:S02]  /*2f90*/  USEL UR5, UR5, UR17, UP0 ;  /* 0x0000001105057287 */ /* 0x000fc40008000000 */
[----:B------:R-:W-:Y:S02]  /*2fa0*/  USEL UR9, UR10, UR9, UP0 ;  /* 0x000000090a097287 */ /* 0x000fe40008000000 */
[----:B------:R-:W-:Y:S02]  /*2fb0*/  USEL UR11, UR11, UR18, UP0 ;  /* 0x000000120b0b7287 */ /* 0x000fe40008000000 */
[----:B------:R-:W-:Y:S02]  /*2fc0*/  UISETP.GE.U32.AND UP2, UPT, UR5, UR7, UPT ;  /* 0x000000070500728c */ /* 0x000fe4000bf46070 */
[----:B------:R-:W-:Y:S02]  /*2fd0*/  USEL UR8, UR4, UR8, UP0 ;  /* 0x0000000804087287 */ /* 0x000fe40008000000 */
[----:B------:R-:W-:Y:S02]  /*2fe0*/  UIADD3 UR4, UP3, UPT, UR9, 0x1, URZ ;  /* 0x0000000109047890 */ /* 0x000fe4000ff7e0ff */
[----:B------:R-:W-:-:S02]  /*2ff0*/  UISETP.GE.U32.AND.EX UP0, UPT, UR11, URZ, UPT, UP2 ;  /* 0x000000ff0b00728c */ /* 0x000fc4000bf06120 */
[----:B------:R-:W-:Y:S02]  /*3000*/  UIADD3.X UR5, UPT, UPT, URZ, UR8, URZ, UP3, !UPT ;  /* 0x00000008ff057290 */ /* 0x000fe40009ffe4ff */
[----:B------:R-:W-:Y:S02]  /*3010*/  USEL UR4, UR4, UR9, UP0 ;  /* 0x0000000904047287 */ /* 0x000fe40008000000 */
[----:B------:R-:W-:Y:S02]  /*3020*/  USEL UR5, UR5, UR8, UP0 ;  /* 0x0000000805057287 */ /* 0x000fe40008000000 */
[----:B------:R-:W-:Y:S02]  /*3030*/  UIADD3 UR8, UP2, UPT, URZ, -UR4, URZ ;  /* 0x80000004ff087290 */ /* 0x000fe4000ff5e0ff */
[----:B------:R-:W-:Y:S02]  /*3040*/  UISETP.NE.U32.AND UP0, UPT, UR7, URZ, UPT ;  /* 0x000000ff0700728c */ /* 0x000fe4000bf05070 */
[----:B------:R-:W-:-:S02]  /*3050*/  UIADD3.X UR9, UPT, UPT, URZ, ~UR5, URZ, UP2, !UPT ;  /* 0x80000005ff097290 */ /* 0x000fc400097fe4ff */
[----:B------:R-:W-:Y:S02]  /*3060*/  UISETP.NE.AND.EX UP0, UPT, URZ, URZ, UPT, UP0 ;  /* 0x000000ffff00728c */ /* 0x000fe4000bf05300 */
[----:B------:R-:W-:Y:S02]  /*3070*/  USEL UR4, UR8, UR4, !UP1 ;  /* 0x0000000408047287 */ /* 0x000fe4000c800000 */
[----:B------:R-:W-:Y:S02]  /*3080*/  USEL UR5, UR9, UR5, !UP1 ;  /* 0x0000000509057287 */ /* 0x000fe4000c800000 */
[----:B------:R-:W-:Y:S02]  /*3090*/  USEL UR4, UR4, 0xffffffff, UP0 ;  /* 0xffffffff04047887 */ /* 0x000fe40008000000 */
[----:B------:R-:W-:Y:S01]  /*30a0*/  USEL UR5, UR5, 0xffffffff, UP0 ;  /* 0xffffffff05057887 */ /* 0x000fe20008000000 */
[----:B------:R-:W-:Y:S11]  /*30b0*/  RET.REL.NODEC R6 `(_ZN2at6native60_GLOBAL__N__2075b504_27_DistributionCauchyKernel_cu_d62eea8743distribution_elementwise_grid_stride_kernelIdLi2EZNS0_9templates4cuda21uniform_and_transformIddPNS_17CUDAGeneratorImplEZZZNS4_13cauchy_kernelIS7_EEvRNS_18TensorIteratorBaseEddT_ENKUlvE_clEvENKUlvE_clEvEUldE_EEvSA_T1_T2_EUlP24curandStatePhilox4_32_10E0_ZNS1_27distribution_nullary_kernelIdd6float4S7_SJ_SE_EEvSA_SG_RKT3_T4_EUlidE_EEvlNS_15PhiloxCudaStateESF_SG_) ;  /* 0xffffffcc06d07950 */ /* 0x000ff60003c3ffff */
        .type           $_ZN2at6native60_GLOBAL__N__2075b504_27_DistributionCauchyKernel_cu_d62eea8743distribution_elementwise_grid_stride_kernelIdLi2EZNS0_9templates4cuda21uniform_and_transformIddPNS_17CUDAGeneratorImplEZZZNS4_13cauchy_kernelIS7_EEvRNS_18TensorIteratorBaseEddT_ENKUlvE_clEvENKUlvE_clEvEUldE_EEvSA_T1_T2_EUlP24curandStatePhilox4_32_10E0_ZNS1_27distribution_nullary_kernelIdd6float4S7_SJ_SE_EEvSA_SG_RKT3_T4_EUlidE_EEvlNS_15PhiloxCudaStateESF_SG_$__internal_trig_reduction_slowpathd,@function
        .size           $_ZN2at6native60_GLOBAL__N__2075b504_27_DistributionCauchyKernel_cu_d62eea8743distribution_elementwise_grid_stride_kernelIdLi2EZNS0_9templates4cuda21uniform_and_transformIddPNS_17CUDAGeneratorImplEZZZNS4_13cauchy_kernelIS7_EEvRNS_18TensorIteratorBaseEddT_ENKUlvE_clEvENKUlvE_clEvEUldE_EEvSA_T1_T2_EUlP24curandStatePhilox4_32_10E0_ZNS1_27distribution_nullary_kernelIdd6float4S7_SJ_SE_EEvSA_SG_RKT3_T4_EUlidE_EEvlNS_15PhiloxCudaStateESF_SG_$__internal_trig_reduction_slowpathd,(.L_x_420 - $_ZN2at6native60_GLOBAL__N__2075b504_27_DistributionCauchyKernel_cu_d62eea8743distribution_elementwise_grid_stride_kernelIdLi2EZNS0_9templates4cuda21uniform_and_transformIddPNS_17CUDAGeneratorImplEZZZNS4_13cauchy_kernelIS7_EEvRNS_18TensorIteratorBaseEddT_ENKUlvE_clEvENKUlvE_clEvEUldE_EEvSA_T1_T2_EUlP24curandStatePhilox4_32_10E0_ZNS1_27distribution_nullary_kernelIdd6float4S7_SJ_SE_EEvSA_SG_RKT3_T4_EUlidE_EEvlNS_15PhiloxCudaStateESF_SG_$__internal_trig_reduction_slowpathd)
$_ZN2at6native60_GLOBAL__N__2075b504_27_DistributionCauchyKernel_cu_d62eea8743distribution_elementwise_grid_stride_kernelIdLi2EZNS0_9templates4cuda21uniform_and_transformIddPNS_17CUDAGeneratorImplEZZZNS4_13cauchy_kernelIS7_EEvRNS_18TensorIteratorBaseEddT_ENKUlvE_clEvENKUlvE_clEvEUldE_EEvSA_T1_T2_EUlP24curandStatePhilox4_32_10E0_ZNS1_27distribution_nullary_kernelIdd6float4S7_SJ_SE_EEvSA_SG_RKT3_T4_EUlidE_EEvlNS_15PhiloxCudaStateESF_SG_$__internal_trig_reduction_slowpathd:
[----:B------:R-:W-:Y:S01]  /*30c0*/  SHF.R.U32.HI R44, RZ, 0x14, R7 ;  /* 0x00000014ff2c7819 */ /* 0x000fe20000011607 */
[----:B------:R-:W-:Y:S02]  /*30d0*/  IMAD.MOV.U32 R49, RZ, RZ, R2 ;  /* 0x000000ffff317224 */ /* 0x000fe400078e0002 */
[----:B------:R-:W-:Y:S01]  /*30e0*/  IMAD.MOV.U32 R4, RZ, RZ, RZ ;  /* 0x000000ffff047224 */ /* 0x000fe200078e00ff */
        /* <DEDUP_REMOVED lines=16> */
[----:B------:R-:W-:Y:S01]  /*31f0*/  IMAD.SHL.U32 R49, R49, 0x800, RZ ;  /* 0x0000080031317824 */ /* 0x000fe200078e00ff */
[----:B------:R-:W-:Y:S01]  /*3200*/  IADD3 R50, PT, PT, RZ, -R45, -R46 ;  /* 0x8000002dff327210 */ /* 0x000fe20007ffe82e */
[----:B------:R-:W-:Y:S01]  /*3210*/  IMAD.MOV.U32 R48, RZ, RZ, RZ ;  /* 0x000000ffff307224 */ /* 0x000fe200078e00ff */
[----:B------:R-:W-:Y:S02]  /*3220*/  CS2R R34, SRZ ;  /* 0x0000000000227805 */ /* 0x000fe4000001ff00 */
[----:B------:R-:W-:-:S07]  /*3230*/  LOP3.LUT R47, R47, 0x80000000, RZ, 0xfc, !PT ;  /* 0x800000002f2f7812 */ /* 0x000fce00078efcff */
.L_x_308:
[----:B------:R-:W1:Y:S01]  /*3240*/  LDC.64 R4, c[0x4][0x120] ;  /* 0x01004800ff047b82 */ /* 0x000e620000000a00 */
[----:B0-----:R-:W-:Y:S02]  /*3250*/  R2UR UR20, R2 ;  /* 0x00000000021472ca */ /* 0x001fe400000e0000 */
[----:B------:R-:W-:Y:S01]  /*3260*/  R2UR UR21, R3 ;  /* 0x00000000031572ca */ /* 0x000fe200000e0000 */
[----:B-1----:R-:W-:-:S12]  /*3270*/  IMAD.WIDE R4, R51, 0x8, R4 ;  /* 0x0000000833047825 */ /* 0x002fd800078e0204 */
[----:B------:R-:W2:Y:S01]  /*3280*/  LDG.E.64.CONSTANT R4, desc[UR20][R4.64] ;  /* 0x0000001404047981 */ /* 0x000ea2000c1e9b00 */
[----:B------:R-:W-:Y:S02]  /*3290*/  VIADD R50, R50, 0x1 ;  /* 0x0000000132327836 */ /* 0x000fe40000000000 */
[----:B------:R-:W-:Y:S02]  /*32a0*/  VIADD R51, R51, 0x1 ;  /* 0x0000000133337836 */ /* 0x000fe40000000000 */
[----:B--2---:R-:W-:-:S04]  /*32b0*/  IMAD.WIDE.U32 R34, P2, R4, R49, R34 ;  /* 0x0000003104227225 */ /* 0x004fc80007840022 */
[----:B------:R-:W-:Y:S02]  /*32c0*/  IMAD R53, R4, R47, RZ ;  /* 0x0000002f04357224 */ /* 0x000fe400078e02ff */
[CC--:B------:R-:W-:Y:S02]  /*32d0*/  IMAD R52, R5.reuse, R49.reuse, RZ ;  /* 0x0000003105347224 */ /* 0x0c0fe400078e02ff */
[----:B------:R-:W-:Y:S01]  /*32e0*/  IMAD.HI.U32 R55, R5, R49, RZ ;  /* 0x0000003105377227 */ /* 0x000fe200078e00ff */
[----:B------:R-:W-:-:S03]  /*32f0*/  IADD3 R35, P0, PT, R53, R35, RZ ;  /* 0x0000002335237210 */ /* 0x000fc60007f1e0ff */
[----:B------:R-:W-:Y:S01]  /*3300*/  IMAD R53, R48, 0x8, R1 ;  /* 0x0000000830357824 */ /* 0x000fe200078e0201 */
[----:B------:R-:W-:Y:S01]  /*3310*/  IADD3 R35, P1, PT, R52, R35, RZ ;  /* 0x0000002334237210 */ /* 0x000fe20007f3e0ff */
[----:B------:R-:W-:-:S04]  /*3320*/  IMAD.HI.U32 R52, R4, R47, RZ ;  /* 0x0000002f04347227 */ /* 0x000fc800078e00ff */
[----:B------:R-:W-:Y:S01]  /*3330*/  IMAD.X R4, RZ, RZ, R52, P2 ;  /* 0x000000ffff047224 */ /* 0x000fe200010e0634 */
[----:B------:R0:W-:Y:S01]  /*3340*/  STL.64 [R53], R34 ;  /* 0x0000002235007387 */ /* 0x0001e20000100a00 */
[----:B------:R-:W-:-:S03]  /*3350*/  IMAD.HI.U32 R52, R5, R47, RZ ;  /* 0x0000002f05347227 */ /* 0x000fc600078e00ff */
[----:B------:R-:W-:Y:S01]  /*3360*/  IADD3.X R4, P0, PT, R55, R4, RZ, P0, !PT ;  /* 0x0000000437047210 */ /* 0x000fe2000071e4ff */
[----:B------:R-:W-:Y:S02]  /*3370*/  IMAD R5, R5, R47, RZ ;  /* 0x0000002f05057224 */ /* 0x000fe400078e02ff */
[----:B------:R-:W-:-:S03]  /*3380*/  VIADD R48, R48, 0x1 ;  /* 0x0000000130307836 */ /* 0x000fc60000000000 */
[----:B------:R-:W-:Y:S01]  /*3390*/  IADD3.X R5, P1, PT, R5, R4, RZ, P1, !PT ;  /* 0x0000000405057210 */ /* 0x000fe20000f3e4ff */
[----:B------:R-:W-:Y:S01]  /*33a0*/  IMAD.X R4, RZ, RZ, R52, P0 ;  /* 0x000000ffff047224 */ /* 0x000fe200000e0634 */
[----:B------:R-:W-:-:S03]  /*33b0*/  ISETP.NE.AND P0, PT, R50, -0xf, PT ;  /* 0xfffffff13200780c */ /* 0x000fc60003f05270 */
[----:B------:R-:W-:Y:S02]  /*33c0*/  IMAD.X R4, RZ, RZ, R4, P1 ;  /* 0x000000ffff047224 */ /* 0x000fe400008e0604 */
[----:B0-----:R-:W-:Y:S02]  /*33d0*/  IMAD.MOV.U32 R34, RZ, RZ, R5 ;  /* 0x000000ffff227224 */ /* 0x001fe400078e0005 */
[----:B------:R-:W-:-:S06]  /*33e0*/  IMAD.MOV.U32 R35, RZ, RZ, R4 ;  /* 0x000000ffff237224 */ /* 0x000fcc00078e0004 */
[----:B------:R-:W-:Y:S05]  /*33f0*/  @P0 BRA `(.L_x_308) ;  /* 0xfffffffc00900947 */ /* 0x000fea000383ffff */
[----:B------:R-:W-:Y:S05]  /*3400*/  BSYNC.RECONVERGENT B4 ;  /* 0x0000000000047941 */ /* 0x000fea0003800200 */
.L_x_307:
[----:B------:R-:W-:-:S07]  /*3410*/  IMAD.MOV.U32 R51, RZ, RZ, R46 ;  /* 0x000000ffff337224 */ /* 0x000fce00078e002e */
.L_x_306:
[----:B------:R-:W-:Y:S05]  /*3420*/  BSYNC.RECONVERGENT B3 ;  /* 0x0000000000037941 */ /* 0x000fea0003800200 */
.L_x_305:
[----:B------:R-:W-:Y:S01]  /*3430*/  LOP3.LUT P0, R55, R44, 0x3f, RZ, 0xc0, !PT ;  /* 0x0000003f2c377812 */ /* 0x000fe2000780c0ff */
[----:B------:R-:W-:-:S04]  /*3440*/  IMAD.IADD R2, R45, 0x1, R51 ;  /* 0x000000012d027824 */ /* 0x000fc800078e0233 */
        /* <DEDUP_REMOVED lines=18> */
[----:B------:R-:W-:Y:S01]  /*3570*/  @P0 LOP3.LUT R3, R46, R35, RZ, 0xfc, !PT ;  /* 0x000000232e030212 */ /* 0x000fe200078efcff */
[----:B------:R-:W-:Y:S01]  /*3580*/  IMAD.SHL.U32 R46, R2, 0x4, RZ ;  /* 0x00000004022e7824 */ /* 0x000fe200078e00ff */
[----:B------:R-:W-:-:S02]  /*3590*/  @P0 SHF.L.U64.HI R55, R4, R55, R5 ;  /* 0x0000003704370219 */ /* 0x000fc40000010205 */
[----:B------:R-:W-:Y:S02]  /*35a0*/  @P0 SHF.R.U32.HI R44, RZ, R44, R53 ;  /* 0x0000002cff2c0219 */ /* 0x000fe40000011635 */
[----:B------:R-:W-:Y:S02]  /*35b0*/  @P0 LOP3.LUT R4, R45, R48, RZ, 0xfc, !PT ;  /* 0x000000302d040212 */ /* 0x000fe400078efcff */
[----:B------:R-:W-:Y:S02]  /*35c0*/  SHF.L.U64.HI R49, R2, 0x2, R3 ;  /* 0x0000000202317819 */ /* 0x000fe40000010203 */
[----:B------:R-:W-:Y:S02]  /*35d0*/  @P0 LOP3.LUT R5, R55, R44, RZ, 0xfc, !PT ;  /* 0x0000002c37050212 */ /* 0x000fe400078efcff */
[----:B------:R-:W-:Y:S02]  /*35e0*/  SHF.L.W.U32.HI R3, R3, 0x2, R4 ;  /* 0x0000000203037819 */ /* 0x000fe40000010e04 */
[----:B------:R-:W-:-:S02]  /*35f0*/  IADD3 RZ, P0, PT, RZ, -R46, RZ ;  /* 0x8000002effff7210 */ /* 0x000fc40007f1e0ff */
[----:B------:R-:W-:Y:S02]  /*3600*/  LOP3.LUT R2, RZ, R49, RZ, 0x33, !PT ;  /* 0x00000031ff027212 */ /* 0x000fe400078e33ff */
[----:B------:R-:W-:Y:S02]  /*3610*/  SHF.L.W.U32.HI R4, R4, 0x2, R5 ;  /* 0x0000000204047819 */ /* 0x000fe40000010e05 */
[----:B------:R-:W-:Y:S02]  /*3620*/  LOP3.LUT R34, RZ, R3, RZ, 0x33, !PT ;  /* 0x00000003ff227212 */ /* 0x000fe400078e33ff */
[----:B------:R-:W-:Y:S02]  /*3630*/  IADD3.X R2, P0, PT, RZ, R2, RZ, P0, !PT ;  /* 0x00000002ff027210 */ /* 0x000fe4000071e4ff */
[----:B------:R-:W-:Y:S02]  /*3640*/  LOP3.LUT R35, RZ, R4, RZ, 0x33, !PT ;  /* 0x00000004ff237212 */ /* 0x000fe400078e33ff */
[----:B------:R-:W-:-:S02]  /*3650*/  IADD3.X R34, P1, PT, RZ, R34, RZ, P0, !PT ;  /* 0x00000022ff227210 */ /* 0x000fc4000073e4ff */
[----:B------:R-:W-:-:S03]  /*3660*/  ISETP.GT.U32.AND P2, PT, R3, -0x1, PT ;  /* 0xffffffff0300780c */ /* 0x000fc60003f44070 */
[----:B------:R-:W-:Y:S01]  /*3670*/  IMAD.X R35, RZ, RZ, R35, P1 ;  /* 0x000000ffff237224 */ /* 0x000fe200008e0623 */
[----:B------:R-:W-:-:S04]  /*3680*/  ISETP.GT.AND.EX P0, PT, R4, -0x1, PT, P2 ;  /* 0xffffffff0400780c */ /* 0x000fc80003f04320 */
[----:B------:R-:W-:Y:S02]  /*3690*/  SEL R45, R4, R35, P0 ;  /* 0x00000023042d7207 */ /* 0x000fe40000000000 */
[----:B------:R-:W-:Y:S02]  /*36a0*/  SEL R47, R3, R34, P0 ;  /* 0x00000022032f7207 */ /* 0x000fe40000000000 */
[----:B------:R-:W-:Y:S02]  /*36b0*/  ISETP.NE.U32.AND P1, PT, R45, RZ, PT ;  /* 0x000000ff2d00720c */ /* 0x000fe40003f25070 */
[----:B------:R-:W-:Y:S02]  /*36c0*/  SEL R49, R49, R2, P0 ;  /* 0x0000000231317207 */ /* 0x000fe40000000000 */
[----:B------:R-:W-:Y:S01]  /*36d0*/  SEL R3, R47, R45, !P1 ;  /* 0x0000002d2f037207 */ /* 0x000fe20004800000 */
[----:B------:R-:W-:-:S05]  /*36e0*/  @!P0 IMAD.MOV R46, RZ, RZ, -R46 ;  /* 0x000000ffff2e8224 */ /* 0x000fca00078e0a2e */
[----:B------:R-:W0:Y:S02]  /*36f0*/  FLO.U32 R3, R3 ;  /* 0x0000000300037300 */ /* 0x000e2400000e0000 */
[C---:B0-----:R-:W-:Y:S02]  /*3700*/  IADD3 R34, PT, PT, -R3.reuse, 0x1f, RZ ;  /* 0x0000001f03227810 */ /* 0x041fe40007ffe1ff */
[----:B------:R-:W-:-:S03]  /*3710*/  IADD3 R44, PT, PT, -R3, 0x3f, RZ ;  /* 0x0000003f032c7810 */ /* 0x000fc60007ffe1ff */
[----:B------:R-:W-:-:S05]  /*3720*/  @P1 IMAD.MOV R44, RZ, RZ, R34 ;  /* 0x000000ffff2c1224 */ /* 0x000fca00078e0222 */
[----:B------:R-:W-:-:S13]  /*3730*/  ISETP.NE.AND P1, PT, R44, RZ, PT ;  /* 0x000000ff2c00720c */ /* 0x000fda0003f25270 */
[----:B------:R-:W-:Y:S05]  /*3740*/  @!P1 BRA `(.L_x_310) ;  /* 0x0000000000289947 */ /* 0x000fea0003800000 */
[--C-:B------:R-:W-:Y:S02]  /*3750*/  SHF.R.U64 R34, R46, 0x1, R49.reuse ;  /* 0x000000012e227819 */ /* 0x100fe40000001231 */
[C---:B------:R-:W-:Y:S02]  /*3760*/  LOP3.LUT R2, R44.reuse, 0x3f, RZ, 0xc0, !PT ;  /* 0x0000003f2c027812 */ /* 0x040fe400078ec0ff */
        /* <DEDUP_REMOVED lines=8> */
.L_x_310:
[----:B------:R-:W-:Y:S05]  /*37f0*/  BSYNC.RECONVERGENT B3 ;  /* 0x0000000000037941 */ /* 0x000fea0003800200 */
.L_x_309:
[----:B------:R-:W-:-:S04]  /*3800*/  IMAD.WIDE.U32 R34, R47, 0x2168c235, RZ ;  /* 0x2168c2352f227825 */ /* 0x000fc800078e00ff */
[----:B------:R-:W-:Y:S01]  /*3810*/  IMAD.MOV.U32 R2, RZ, RZ, R35 ;  /* 0x000000ffff027224 */ /* 0x000fe200078e0023 */
[----:B------:R-:W-:Y:S01]  /*3820*/  IADD3 RZ, P1, PT, R34, R34, RZ ;  /* 0x0000002222ff7210 */ /* 0x000fe20007f3e0ff */
[----:B------:R-:W-:Y:S02]  /*3830*/  IMAD.MOV.U32 R3, RZ, RZ, RZ ;  /* 0x000000ffff037224 */ /* 0x000fe400078e00ff */
[----:B------:R-:W-:-:S04]  /*3840*/  IMAD.HI.U32 R35, R45, -0x36f0255e, RZ ;  /* 0xc90fdaa22d237827 */ /* 0x000fc800078e00ff */
[----:B------:R-:W-:-:S04]  /*3850*/  IMAD.WIDE.U32 R2, R47, -0x36f0255e, R2 ;  /* 0xc90fdaa22f027825 */ /* 0x000fc800078e0002 */
[----:B------:R-:W-:-:S04]  /*3860*/  IMAD.WIDE.U32 R2, P2, R45, 0x2168c235, R2 ;  /* 0x2168c2352d027825 */ /* 0x000fc80007840002 */
[----:B------:R-:W-:Y:S01]  /*3870*/  IMAD R45, R45, -0x36f0255e, RZ ;  /* 0xc90fdaa22d2d7824 */ /* 0x000fe200078e02ff */
[----:B------:R-:W-:Y:S01]  /*3880*/  IADD3.X RZ, P1, PT, R2, R2, RZ, P1, !PT ;  /* 0x0000000202ff7210 */ /* 0x000fe20000f3e4ff */
[----:B------:R-:W-:-:S03]  /*3890*/  IMAD.X R34, RZ, RZ, R35, P2 ;  /* 0x000000ffff227224 */ /* 0x000fc600010e0623 */
[----:B------:R-:W-:-:S04]  /*38a0*/  IADD3 R3, P2, PT, R45, R3, RZ ;  /* 0x000000032d037210 */ /* 0x000fc80007f5e0ff */
[C---:B------:R-:W-:Y:S01]  /*38b0*/  ISETP.GT.U32.AND P3, PT, R3.reuse, RZ, PT ;  /* 0x000000ff0300720c */ /* 0x040fe20003f64070 */
[----:B------:R-:W-:Y:S01]  /*38c0*/  IMAD.X R34, RZ, RZ, R34, P2 ;  /* 0x000000ffff227224 */ /* 0x000fe200010e0622 */
[----:B------:R-:W-:-:S04]  /*38d0*/  IADD3.X R2, P2, PT, R3, R3, RZ, P1, !PT ;  /* 0x0000000303027210 */ /* 0x000fc80000f5e4ff */
[C---:B------:R-:W-:Y:S01]  /*38e0*/  ISETP.GT.AND.EX P1, PT, R34.reuse, RZ, PT, P3 ;  /* 0x000000ff2200720c */ /* 0x040fe20003f24330 */
[----:B------:R-:W-:-:S03]  /*38f0*/  IMAD.X R35, R34, 0x1, R34, P2 ;  /* 0x0000000122237824 */ /* 0x000fc600010e0622 */
[----:B------:R-:W-:Y:S02]  /*3900*/  SEL R3, R2, R3, P1 ;  /* 0x0000000302037207 */ /* 0x000fe40000800000 */
[----:B------:R-:W-:Y:S02]  /*3910*/  SEL R34, R35, R34, P1 ;  /* 0x0000002223227207 */ /* 0x000fe40000800000 */
[----:B------:R-:W-:Y:S02]  /*3920*/  IADD3 R3, P2, PT, R3, 0x1, RZ ;  /* 0x0000000103037810 */ /* 0x000fe40007f5e0ff */
[----:B------:R-:W-:Y:S02]  /*3930*/  SEL R35, RZ, 0xffffffff, !P1 ;  /* 0xffffffffff237807 */ /* 0x000fe40004800000 */
[----:B------:R-:W-:Y:S01]  /*3940*/  LOP3.LUT P1, R7, R7, 0x80000000, RZ, 0xc0, !PT ;  /* 0x8000000007077812 */ /* 0x000fe2000782c0ff */
[----:B------:R-:W-:Y:S02]  /*3950*/  IMAD.X R34, RZ, RZ, R34, P2 ;  /* 0x000000ffff227224 */ /* 0x000fe400010e0622 */
[----:B------:R-:W-:Y:S01]  /*3960*/  IMAD.IADD R2, R35, 0x1, -R44 ;  /* 0x0000000123027824 */ /* 0x000fe200078e0a2c */
[----:B------:R-:W-:-:S02]  /*3970*/  SHF.R.U32.HI R35, RZ, 0x1e, R5 ;  /* 0x0000001eff237819 */ /* 0x000fc40000011605 */
[----:B------:R-:W-:Y:S01]  /*3980*/  SHF.R.U64 R3, R3, 0xa, R34 ;  /* 0x0000000a03037819 */ /* 0x000fe20000001222 */
[----:B------:R-:W-:Y:S01]  /*3990*/  IMAD.SHL.U32 R2, R2, 0x100000, RZ ;  /* 0x0010000002027824 */ /* 0x000fe200078e00ff */
[----:B------:R-:W-:Y:S02]  /*39a0*/  LEA.HI R4, R4, R35, RZ, 0x1 ;  /* 0x0000002304047211 */ /* 0x000fe400078f08ff */
[----:B------:R-:W-:Y:S02]  /*39b0*/  IADD3 R3, P2, PT, R3, 0x1, RZ ;  /* 0x0000000103037810 */ /* 0x000fe40007f5e0ff */
[----:B------:R-:W-:Y:S01]  /*39c0*/  @!P0 LOP3.LUT R7, R7, 0x80000000, RZ, 0x3c, !PT ;  /* 0x8000000007078812 */ /* 0x000fe200078e3cff */
[----:B------:R-:W-:Y:S01]  /*39d0*/  @P1 IMAD.MOV R4, RZ, RZ, -R4 ;  /* 0x000000ffff041224 */ /* 0x000fe200078e0a04 */
[----:B------:R-:W-:-:S04]  /*39e0*/  LEA.HI.X R34, R34, RZ, RZ, 0x16, P2 ;  /* 0x000000ff22227211 */ /* 0x000fc800010fb4ff */
[--C-:B------:R-:W-:Y:S02]  /*39f0*/  SHF.R.U64 R3, R3, 0x1, R34.reuse ;  /* 0x0000000103037819 */ /* 0x100fe40000001222 */
[----:B------:R-:W-:Y:S02]  /*3a00*/  SHF.R.U32.HI R5, RZ, 0x1, R34 ;  /* 0x00000001ff057819 */ /* 0x000fe40000011622 */
[----:B------:R-:W-:-:S04]  /*3a10*/  IADD3 R49, P2, P3, RZ, RZ, R3 ;  /* 0x000000ffff317210 */ /* 0x000fc80007b5e003 */
[----:B------:R-:W-:-:S04]  /*3a20*/  IADD3.X R2, PT, PT, R2, 0x3fe00000, R5, P2, P3 ;  /* 0x3fe0000002027810 */ /* 0x000fc800017e6405 */
[----:B------:R-:W-:-:S07]  /*3a30*/  LOP3.LUT R7, R2, R7, RZ, 0xfc, !PT ;  /* 0x0000000702077212 */ /* 0x000fce00078efcff */
.L_x_304:
[----:B------:R-:W-:Y:S02]  /*3a40*/  IMAD.MOV.U32 R2, RZ, RZ, R42 ;  /* 0x000000ffff027224 */ /* 0x000fe400078e002a */
[----:B------:R-:W-:Y:S02]  /*3a50*/  IMAD.MOV.U32 R3, RZ, RZ, 0x0 ;  /* 0x00000000ff037424 */ /* 0x000fe400078e00ff */
[----:B------:R-:W-:Y:S02]  /*3a60*/  IMAD.MOV.U32 R34, RZ, RZ, R49 ;  /* 0x000000ffff227224 */ /* 0x000fe400078e0031 */
[----:B------:R-:W-:Y:S01]  /*3a70*/  IMAD.MOV.U32 R35, RZ, RZ, R7 ;  /* 0x000000ffff237224 */ /* 0x000fe200078e0007 */
[----:B------:R-:W-:Y:S06]  /*3a80*/  RET.REL.NODEC R2 `(_ZN2at6native60_GLOBAL__N__2075b504_27_DistributionCauchyKernel_cu_d62eea8743distribution_elementwise_grid_stride_kernelIdLi2EZNS0_9templates4cuda21uniform_and_transformIddPNS_17CUDAGeneratorImplEZZZNS4_13cauchy_kernelIS7_EEvRNS_18TensorIteratorBaseEddT_ENKUlvE_clEvENKUlvE_clEvEUldE_EEvSA_T1_T2_EUlP24curandStatePhilox4_32_10E0_ZNS1_27distribution_nullary_kernelIdd6float4S7_SJ_SE_EEvSA_SG_RKT3_T4_EUlidE_EEvlNS_15PhiloxCudaStateESF_SG_) ;  /* 0xffffffc4025c7950 */ /* 0x000fec0003c3ffff */
.L_x_311:
        /* <DEDUP_REMOVED lines=15> */
.L_x_420:


//--------------------- .text._ZN2at6native60_GLOBAL__N__2075b504_27_DistributionCauchyKernel_cu_d62eea8743distribution_elementwise_grid_stride_kernelIdLi2EZNS0_9templates4cuda21uniform_and_transformIddPNS_17CUDAGeneratorImplEZZZNS4_13cauchy_kernelIS7_EEvRNS_18TensorIteratorBaseEddT_ENKUlvE_clEvENKUlvE_clEvEUldE_EEvSA_T1_T2_EUlP24curandStatePhilox4_32_10E_ZNS1_27distribution_nullary_kernelIdd7double2S7_SJ_SE_EEvSA_SG_RKT3_T4_EUlidE0_EEvlNS_15PhiloxCudaStateESF_SG_ --------------------------
	.section	.text._ZN2at6native60_GLOBAL__N__2075b504_27_DistributionCauchyKernel_cu_d62eea8743distribution_elementwise_grid_stride_kernelIdLi2EZNS0_9templates4cuda21uniform_and_transformIddPNS_17CUDAGeneratorImplEZZZNS4_13cauchy_kernelIS7_EEvRNS_18TensorIteratorBaseEddT_ENKUlvE_clEvENKUlvE_clEvEUldE_EEvSA_T1_T2_EUlP24curandStatePhilox4_32_10E_ZNS1_27distribution_nullary_kernelIdd7double2S7_SJ_SE_EEvSA_SG_RKT3_T4_EUlidE0_EEvlNS_15PhiloxCudaStateESF_SG_,"ax",@progbits
	.align	128
.text._ZN2at6native60_GLOBAL__N__2075b504_27_DistributionCauchyKernel_cu_d62eea8743distribution_elementwise_grid_stride_kernelIdLi2EZNS0_9templates4cuda21uniform_and_transformIddPNS_17CUDAGeneratorImplEZZZNS4_13cauchy_kernelIS7_EEvRNS_18TensorIteratorBaseEddT_ENKUlvE_clEvENKUlvE_clEvEUldE_EEvSA_T1_T2_EUlP24curandStatePhilox4_32_10E_ZNS1_27distribution_nullary_kernelIdd7double2S7_SJ_SE_EEvSA_SG_RKT3_T4_EUlidE0_EEvlNS_15PhiloxCudaStateESF_SG_:
        .type           _ZN2at6native60_GLOBAL__N__2075b504_27_DistributionCauchyKernel_cu_d62eea8743distribution_elementwise_grid_stride_kernelIdLi2EZNS0_9templates4cuda21uniform_and_transformIddPNS_17CUDAGeneratorImplEZZZNS4_13cauchy_kernelIS7_EEvRNS_18TensorIteratorBaseEddT_ENKUlvE_clEvENKUlvE_clEvEUldE_EEvSA_T1_T2_EUlP24curandStatePhilox4_32_10E_ZNS1_27distribution_nullary_kernelIdd7double2S7_SJ_SE_EEvSA_SG_RKT3_T4_EUlidE0_EEvlNS_15PhiloxCudaStateESF_SG_,@function
        .size           _ZN2at6native60_GLOBAL__N__2075b504_27_DistributionCauchyKernel_cu_d62eea8743distribution_elementwise_grid_stride_kernelIdLi2EZNS0_9templates4cuda21uniform_and_transformIddPNS_17CUDAGeneratorImplEZZZNS4_13cauchy_kernelIS7_EEvRNS_18TensorIteratorBaseEddT_ENKUlvE_clEvENKUlvE_clEvEUldE_EEvSA_T1_T2_EUlP24curandStatePhilox4_32_10E_ZNS1_27distribution_nullary_kernelIdd7double2S7_SJ_SE_EEvSA_SG_RKT3_T4_EUlidE0_EEvlNS_15PhiloxCudaStateESF_SG_,(.L_x_423 - _ZN2at6native60_GLOBAL__N__2075b504_27_DistributionCauchyKernel_cu_d62eea8743distribution_elementwise_grid_stride_kernelIdLi2EZNS0_9templates4cuda21uniform_and_transformIddPNS_17CUDAGeneratorImplEZZZNS4_13cauchy_kernelIS7_EEvRNS_18TensorIteratorBaseEddT_ENKUlvE_clEvENKUlvE_clEvEUldE_EEvSA_T1_T2_EUlP24curandStatePhilox4_32_10E_ZNS1_27distribution_nullary_kernelIdd7double2S7_SJ_SE_EEvSA_SG_RKT3_T4_EUlidE0_EEvlNS_15PhiloxCudaStateESF_SG_)
        .other          _ZN2at6native60_GLOBAL__N__2075b504_27_DistributionCauchyKernel_cu_d62eea8743distribution_elementwise_grid_stride_kernelIdLi2EZNS0_9templates4cuda21uniform_and_transformIddPNS_17CUDAGeneratorImplEZZZNS4_13cauchy_kernelIS7_EEvRNS_18TensorIteratorBaseEddT_ENKUlvE_clEvENKUlvE_clEvEUldE_EEvSA_T1_T2_EUlP24curandStatePhilox4_32_10E_ZNS1_27distribution_nullary_kernelIdd7double2S7_SJ_SE_EEvSA_SG_RKT3_T4_EUlidE0_EEvlNS_15PhiloxCudaStateESF_SG_,@"STO_CUDA_ENTRY STV_DEFAULT"
_ZN2at6native60_GLOBAL__N__2075b504_27_DistributionCauchyKernel_cu_d62eea8743distribution_elementwise_grid_stride_kernelIdLi2EZNS0_9templates4cuda21uniform_and_transformIddPNS_17CUDAGeneratorImplEZZZNS4_13cauchy_kernelIS7_EEvRNS_18TensorIteratorBaseEddT_ENKUlvE_clEvENKUlvE_clEvEUldE_EEvSA_T1_T2_EUlP24curandStatePhilox4_32_10E_ZNS1_27distribution_nullary_kernelIdd7double2S7_SJ_SE_EEvSA_SG_RKT3_T4_EUlidE0_EEvlNS_15PhiloxCudaStateESF_SG_:
        /* <DEDUP_REMOVED lines=12> */
[----:B------:R-:W3:Y:S03]  /*00c0*/  @P0 LDC R5, c[0x0][0x398] ;  /* 0x0000e600ff050b82 */ /* 0x000ee60000000800 */
[----:B0-----:R-:W3:Y:S01]  /*00d0*/  @P0 LDG.E.64 R2, desc[UR76][R10.64] ;  /* 0x0000004c0a020981 */ /* 0x001ee2000c1e1b00 */
[----:B-1----:R-:W-:-:S02]  /*00e0*/  IMAD.U32 R6, RZ, RZ, UR4 ;  /* 0x00000004ff067e24 */ /* 0x002fc4000f8e00ff */
[----:B------:R-:W-:-:S06]  /*00f0*/  IMAD.U32 R7, RZ, RZ, UR5 ;  /* 0x00000005ff077e24 */ /* 0x000fcc000f8e00ff */
[----:B------:R-:W4:Y:S01]  /*0100*/  @P0 LDG.E.64 R6, desc[UR76][R6.64] ;  /* 0x0000004c06060981 */ /* 0x000f22000c1e1b00 */
[----:B------:R-:W2:Y:S08]  /*0110*/  S2UR UR4, SR_CTAID.X ;  /* 0x00000000000479c3 */ /* 0x000eb00000002500 */
[----:B------:R-:W0:Y:S01]  /*0120*/  LDC R8, c[0x0][0x360] ;  /* 0x0000d800ff087b82 */ /* 0x000e220000000800 */
[----:B------:R-:W0:Y:S02]  /*0130*/  LDCU UR6, c[0x0][0x370] ;  /* 0x00006e00ff0677ac */ /* 0x000e240008000800 */
[----:B0-----:R-:W-:Y:S01]  /*0140*/  IMAD R26, R8, UR6, RZ ;  /* 0x00000006081a7c24 */ /* 0x001fe2000f8e02ff */
[----:B---3--:R-:W-:Y:S01]  /*0150*/  @P0 IADD3 R0, P1, PT, R2, R5, RZ ;  /* 0x0000000502000210 */ /* 0x008fe20007f3e0ff */
[----:B------:R-:W-:-:S03]  /*0160*/  IMAD.MOV.U32 R5, RZ, RZ, RZ ;  /* 0x000000ffff057224 */ /* 0x000fc600078e00ff */
[----:B------:R-:W-:Y:S01]  /*0170*/  @P0 IADD3.X R39, PT, PT, RZ, R3, RZ, P1, !PT ;  /* 0x00000003ff270210 */ /* 0x000fe20000ffe4ff */
[----:B--2---:R-:W-:Y:S01]  /*0180*/  IMAD.WIDE.U32 R2, R8, UR4, R4 ;  /* 0x0000000408027c25 */ /* 0x004fe2000f8e0004 */
[----:B------:R-:W0:Y:S02]  /*0190*/  LDCU.64 UR4, c[0x0][0x380] ;  /* 0x00007000ff0477ac */ /* 0x000e240008000a00 */
[----:B------:R-:W-:Y:S01]  /*01a0*/  SHF.R.U64 R38, R0, 0x2, R39 ;  /* 0x0000000200267819 */ /* 0x000fe20000001227 */
[----:B------:R-:W-:Y:S01]  /*01b0*/  IMAD.MOV.U32 R24, RZ, RZ, R3 ;  /* 0x000000ffff187224 */ /* 0x000fe200078e0003 */
[----:B------:R-:W-:Y:S01]  /*01c0*/  SHF.R.U32.HI R39, RZ, 0x2, R39 ;  /* 0x00000002ff277819 */ /* 0x000fe20000011627 */
[----:B------:R-:W-:Y:S01]  /*01d0*/  IMAD.WIDE.U32 R10, R2, -0x326172a9, RZ ;  /* 0xcd9e8d57020a7825 */ /* 0x000fe200078e00ff */
[----:B----4-:R-:W-:Y:S02]  /*01e0*/  IADD3 R36, PT, PT, R6, -0x61c88647, RZ ;  /* 0x9e3779b906247810 */ /* 0x010fe40007ffe0ff */
[----:B------:R-:W-:Y:S01]  /*01f0*/  IADD3 R33, PT, PT, R7, 0x32370b8f, RZ ;  /* 0x32370b8f07217810 */ /* 0x000fe20007ffe0ff */
[----:B------:R-:W-:Y:S01]  /*0200*/  IMAD.WIDE.U32 R4, R38, -0x2daee0ad, RZ ;  /* 0xd2511f5326047825 */ /* 0x000fe200078e00ff */
[----:B------:R-:W-:-:S02]  /*0210*/  LOP3.LUT R12, R39, R11, R6, 0x96, !PT ;  /* 0x0000000b270c7212 */ /* 0x000fc400078e9606 */
[C---:B------:R-:W-:Y:S01]  /*0220*/  IADD3 R30, PT, PT, R7.reuse, -0x126145ec, RZ ;  /* 0xed9eba14071e7810 */ /* 0x040fe20007ffe0ff */
[C---:B------:R-:W-:Y:S01]  /*0230*/  VIADD R37, R7.reuse, 0xbb67ae85 ;  /* 0xbb67ae8507257836 */ /* 0x040fe20000000000 */
[----:B------:R-:W-:Y:S01]  /*0240*/  LOP3.LUT R14, R7, R5, R3, 0x96, !PT ;  /* 0x00000005070e7212 */ /* 0x000fe200078e9603 */
[----:B------:R-:W-:Y:S01]  /*0250*/  IMAD.WIDE.U32 R12, R12, -0x2daee0ad, RZ ;  /* 0xd2511f530c0c7825 */ /* 0x000fe200078e00ff */
[C---:B------:R-:W-:Y:S02]  /*0260*/  IADD3 R27, PT, PT, R6.reuse, -0x4ab325aa, RZ ;  /* 0xb54cda56061b7810 */ /* 0x040fe40007ffe0ff */
[----:B------:R-:W-:Y:S01]  /*0270*/  IADD3 R9, PT, PT, R6, 0x5384540f, RZ ;  /* 0x5384540f06097810 */ /* 0x000fe20007ffe0ff */
[----:B------:R-:W-:Y:S01]  /*0280*/  IMAD.WIDE.U32 R14, R14, -0x326172a9, RZ ;  /* 0xcd9e8d570e0e7825 */ /* 0x000fe200078e00ff */
[----:B------:R-:W-:Y:S01]  /*0290*/  LOP3.LUT R11, R37, R4, R13, 0x96, !PT ;  /* 0x00000004250b7212 */ /* 0x000fe200078e960d */
[----:B0-----:R-:W-:Y:S01]  /*02a0*/  UIADD3 UR4, UP0, UPT, UR4, -0x1, URZ ;  /* 0xffffffff04047890 */ /* 0x001fe2000ff1e0ff */
[----:B------:R-:W-:Y:S01]  /*02b0*/  MOV R23, R2 ;  /* 0x0000000200177202 */ /* 0x000fe20000000f00 */
[----:B------:R-:W-:Y:S01]  /*02c0*/  VIADD R35, R6, 0x3c6ef372 ;  /* 0x3c6ef37206237836 */ /* 0x000fe20000000000 */
[----:B------:R-:W-:Y:S01]  /*02d0*/  LOP3.LUT R4, R36, R10, R15, 0x96, !PT ;  /* 0x0000000a24047212 */ /* 0x000fe200078e960f */
[----:B------:R-:W-:Y:S01]  /*02e0*/  IMAD.WIDE.U32 R10, R11, -0x326172a9, RZ ;  /* 0xcd9e8d570b0a7825 */ /* 0x000fe200078e00ff */
[----:B------:R-:W-:Y:S01]  /*02f0*/  UIADD3.X UR5, UPT, UPT, UR5, -0x1, URZ, UP0, !UPT ;  /* 0xffffffff05057890 */ /* 0x000fe200087fe4ff */
[----:B------:R-:W-:-:S02]  /*0300*/  MOV R22, R2 ;  /* 0x0000000200167202 */ /* 0x000fc40000000f00 */
[----:B------:R-:W-:Y:S01]  /*0310*/  IMAD.WIDE.U32 R4, R4, -0x2daee0ad, RZ ;  /* 0xd2511f5304047825 */ /* 0x000fe200078e00ff */
[----:B------:R-:W-:Y:S01]  /*0320*/  LOP3.LUT R13, R35, R14, R11, 0x96, !PT ;  /* 0x0000000e230d7212 */ /* 0x000fe200078e960b */
[----:B------:R-:W-:Y:S02]  /*0330*/  UISETP.NE.U32.AND UP0, UPT, UR5, URZ, UPT ;  /* 0x000000ff0500728c */ /* 0x000fe4000bf05070 */
[----:B------:R-:W-:Y:S02]  /*0340*/  VIADD R34, R7, 0x76cf5d0a ;  /* 0x76cf5d0a07227836 */ /* 0x000fe40000000000 */
[C---:B------:R-:W-:Y:S02]  /*0350*/  VIADD R32, R6.reuse, 0xdaa66d2b ;  /* 0xdaa66d2b06207836 */ /* 0x040fe40000000000 */
        /* <DEDUP_REMOVED lines=31> */
[----:B------:R-:W-:-:S03]  /*0550*/  IMAD.HI.U32 R9, R25, -0x2daee0ad, RZ ;  /* 0xd2511f5319097827 */ /* 0x000fc600078e00ff */
[----:B------:R-:W-:Y:S01]  /*0560*/  LOP3.LUT R16, R5, R16, R19, 0x96, !PT ;  /* 0x0000001005107212 */ /* 0x000fe200078e9613 */
[----:B------:R-:W-:Y:S01]  /*0570*/  VIADD R5, R6, 0x8ff34781 ;  /* 0x8ff3478106057836 */ /* 0x000fe20000000000 */
[----:B------:R-:W-:Y:S01]  /*0580*/  LOP3.LUT R18, R18, R9, RZ, 0x3c, !PT ;  /* 0x0000000912127212 */ /* 0x000fe200078e3cff */
[----:B------:R-:W-:Y:S02]  /*0590*/  IMAD.MOV.U32 R21, RZ, RZ, R3 ;  /* 0x000000ffff157224 */ /* 0x000fe400078e0003 */
[----:B------:R-:W-:-:S04]  /*05a0*/  IMAD.HI.U32 R4, R16, -0x326172a9, RZ ;  /* 0xcd9e8d5710047827 */ /* 0x000fc800078e00ff */
[----:B------:R-:W-:Y:S01]  /*05b0*/  IMAD.SHL.U32 R9, R26, 0x2, RZ ;  /* 0x000000021a097824 */ /* 0x000fe200078e00ff */
        /* <DEDUP_REMOVED lines=10> */
[----:B------:R-:W-:-:S06]  /*0660*/  IMAD.HI.U32 R3, R3, R5, R2 ;  /* 0x0000000503037227 */ /* 0x000fcc00078e0002 */
[----:B------:R-:W-:-:S04]  /*0670*/  IMAD.HI.U32 R2, R3, UR4, RZ ;  /* 0x0000000403027c27 */ /* 0x000fc8000f8e00ff */
[----:B------:R-:W-:Y:S01]  /*0680*/  IMAD.MOV.U32 R3, RZ, RZ, RZ ;  /* 0x000000ffff037224 */ /* 0x000fe200078e00ff */
        /* <DEDUP_REMOVED lines=9> */
.L_x_312:
[----:B------:R-:W-:-:S07]  /*0720*/  MOV R12, 0x740 ;  /* 0x00000740000c7802 */ /* 0x000fce0000000f00 */
[----:B------:R-:W-:Y:S05]  /*0730*/  CALL.REL.NOINC `($__internal_14_$__cuda_sm20_div_s64) ;  /* 0x0000006000a47944 */ /* 0x000fea0003c00000 */
.L_x_313:
[----:B------:R-:W-:-:S04]  /*0740*/  IMAD.WIDE.U32 R8, R8, UR6, RZ ;  /* 0x0000000608087c25 */ /* 0x000fc8000f8e00ff */
[C---:B------:R-:W-:Y:S01]  /*0750*/  IMAD.SHL.U32 R4, R8.reuse, 0x2, RZ ;  /* 0x0000000208047824 */ /* 0x040fe200078e00ff */
[----:B------:R-:W-:-:S05]  /*0760*/  SHF.L.U64.HI R5, R8, 0x1, R9 ;  /* 0x0000000108057819 */ /* 0x000fca0000010209 */
[----:B------:R-:W-:Y:S02]  /*0770*/  IMAD R11, R5, R2, RZ ;  /* 0x00000002050b7224 */ /* 0x000fe400078e02ff */
[----:B------:R-:W-:-:S04]  /*0780*/  IMAD.WIDE.U32 R8, R2, R4, R4 ;  /* 0x0000000402087225 */ /* 0x000fc800078e0004 */
[----:B------:R-:W-:Y:S01]  /*0790*/  IMAD R11, R3, R4, R11 ;  /* 0x00000004030b7224 */ /* 0x000fe200078e020b */
[----:B------:R-:W-:-:S04]  /*07a0*/  ISETP.GE.U32.AND P0, PT, R23, R8, PT ;  /* 0x000000081700720c */ /* 0x000fc80003f06070 */
[----:B------:R-:W-:-:S04]  /*07b0*/  IADD3 R19, PT, PT, R9, R11, RZ ;  /* 0x0000000b09137210 */ /* 0x000fc80007ffe0ff */
[----:B------:R-:W-:-:S13]  /*07c0*/  ISETP.GE.AND.EX P0, PT, R24, R19, PT, P0 ;  /* 0x000000131800720c */ /* 0x000fda0003f06300 */
[----:B------:R-:W-:Y:S05]  /*07d0*/  @P0 EXIT ;  /* 0x000000000000094d */ /* 0x000fea0003800000 */
[----:B------:R-:W0:Y:S01]  /*07e0*/  LDCU UR72, c[0x0][0x3a8] ;  /* 0x00007500ff4877ac */ /* 0x000e220008000800 */
[----:B------:R-:W1:Y:S01]  /*07f0*/  LDC.64 R10, c[0x0][0x548] ;  /* 0x00015200ff0a7b82 */ /* 0x000e620000000a00 */
[----:B------:R-:W-:Y:S01]  /*0800*/  VIADD R3, R7, 0x96a522ad ;  /* 0x96a522ad07037836 */ /* 0x000fe20000000000 */
[----:B------:R-:W-:Y:S01]  /*0810*/  LOP3.LUT R0, R0, 0x3, RZ, 0xc0, !PT ;  /* 0x0000000300007812 */ /* 0x000fe200078ec0ff */
[----:B------:R-:W-:Y:S01]  /*0820*/  IMAD R16, R16, -0x326172a9, RZ ;  /* 0xcd9e8d5710107824 */ /* 0x000fe200078e02ff */
[----:B------:R-:W2:Y:S02]  /*0830*/  LDCU.64 UR74, c[0x0][0x550] ;  /* 0x0000aa00ff4a77ac */ /* 0x000ea40008000a00 */
[----:B------:R-:W-:Y:S01]  /*0840*/  LOP3.LUT R18, R18, R3, RZ, 0x3c, !PT ;  /* 0x0000000312127212 */ /* 0x000fe200078e3cff */
[----:B------:R-:W3:Y:S01]  /*0850*/  LDCU UR4, c[0x0][0x3a8] ;  /* 0x00007500ff0477ac */ /* 0x000ee20008000800 */
[----:B------:R-:W4:Y:S01]  /*0860*/  LDCU UR70, c[0x0][0x3ac] ;  /* 0x00007580ff4677ac */ /* 0x000f220008000800 */
        /* <DEDUP_REMOVED lines=60> */
.L_x_353:
[----:B------:R-:W-:Y:S01]  /*0c30*/  VIADD R38, R38, 0x1 ;  /* 0x0000000126267836 */ /* 0x000fe20000000000 */
[----:B------:R-:W-:Y:S03]  /*0c40*/  BSSY.RECONVERGENT B0, `(.L_x_314) ;  /* 0x000000c000007945 */ /* 0x000fe60003800200 */
[C---:B------:R-:W-:Y:S01]  /*0c50*/  IMAD.WIDE.U32 R4, R38.reuse, -0x2daee0ad, RZ ;  /* 0xd2511f5326047825 */ /* 0x040fe200078e00ff */
[----:B------:R-:W-:-:S13]  /*0c60*/  ISETP.NE.AND P0, PT, R38, RZ, PT ;  /* 0x000000ff2600720c */ /* 0x000fda0003f05270 */
[----:B------:R-:W-:Y:S05]  /*0c70*/  @P0 BRA `(.L_x_315) ;  /* 0x0000000000200947 */ /* 0x000fea0003800000 */
        /* <DEDUP_REMOVED lines=8> */
.L_x_315:
[----:B0-----:R-:W-:Y:S05]  /*0d00*/  BSYNC.RECONVERGENT B0 ;  /* 0x0000000000007941 */ /* 0x001fea0003800200 */
.L_x_314:
        /* <DEDUP_REMOVED lines=28> */
[----:B------:R-:W-:-:S04]  /*0ed0*/  IMAD.WIDE.U32 R2, R3, -0x326172a9, RZ ;  /* 0xcd9e8d5703027825 */ /* 0x000fc800078e00ff */
[----:B------:R-:W-:Y:S01]  /*0ee0*/  VIADD R5, R6, 0x5384540f ;  /* 0x5384540f06057836 */ /* 0x000fe20000000000 */
[----:B------:R-:W-:Y:S01]  /*0ef0*/  LOP3.LUT R3, R27, R12, R3, 0x96, !PT ;  /* 0x0000000c1b037212 */ /* 0x000fe200078e9603 */
[----:B------:R-:W-:-:S05]  /*0f00*/  IMAD.WIDE.U32 R14, R14, -0x326172a9, RZ ;  /* 0xcd9e8d570e0e7825 */ /* 0x000fca00078e00ff */
[----:B------:R-:W-:Y:S01]  /*0f10*/  LOP3.LUT R12, R5, R2, R15, 0x96, !PT ;  /* 0x00000002050c7212 */ /* 0x000fe200078e960f */
[----:B------:R-:W-:Y:S01]  /*0f20*/  IMAD.WIDE.U32 R2, R3, -0x2daee0ad, RZ ;  /* 0xd2511f5303027825 */ /* 0x000fe200078e00ff */
[----:B------:R-:W-:-:S03]  /*0f30*/  IADD3 R15, PT, PT, R7, -0x24c28bd8, RZ ;  /* 0xdb3d7428070f7810 */ /* 0x000fc60007ffe0ff */
[----:B------:R-:W-:Y:S02]  /*0f40*/  VIADD R5, R7, 0x1fd5c5a3 ;  /* 0x1fd5c5a307057836 */ /* 0x000fe40000000000 */
[----:B------:R-:W-:-:S03]  /*0f50*/  IMAD.WIDE.U32 R12, R12, -0x2daee0ad, RZ ;  /* 0xd2511f530c0c7825 */ /* 0x000fc600078e00ff */
[----:B------:R-:W-:Y:S02]  /*0f60*/  LOP3.LUT R4, R5, R4, R3, 0x96, !PT ;  /* 0x0000000405047212 */ /* 0x000fe400078e9603 */
[----:B------:R-:W-:Y:S01]  /*0f70*/  LOP3.LUT R2, R15, R2, R13, 0x96, !PT ;  /* 0x000000020f027212 */ /* 0x000fe200078e960d */
[----:B------:R-:W-:Y:S02]  /*0f80*/  VIADD R13, R6, 0xf1bbcdc8 ;  /* 0xf1bbcdc8060d7836 */ /* 0x000fe40000000000 */
[----:B------:R-:W-:-:S04]  /*0f90*/  IMAD.WIDE.U32 R4, R4, -0x326172a9, RZ ;  /* 0xcd9e8d5704047825 */ /* 0x000fc800078e00ff */
[----:B------:R-:W-:Y:S01]  /*0fa0*/  IMAD R15, R25, -0x2daee0ad, RZ ;  /* 0xd2511f53190f7824 */ /* 0x000fe200078e02ff */
[----:B------:R-:W-:Y:S01]  /*0fb0*/  LOP3.LUT R25, R13, R14, R5, 0x96, !PT ;  /* 0x0000000e0d197212 */ /* 0x000fe200078e9605 */
[----:B------:R-:W-:Y:S01]  /*0fc0*/  IMAD.WIDE.U32 R2, R2, -0x326172a9, RZ ;  /* 0xcd9e8d5702027825 */ /* 0x000fe200078e00ff */
[----:B------:R-:W-:-:S03]  /*0fd0*/  MOV R5, R20 ;  /* 0x0000001400057202 */ /* 0x000fc60000000f00 */
[----:B------:R-:W-:Y:S01]  /*0fe0*/  IMAD.HI.U32 R13, R25, -0x2daee0ad, RZ ;  /* 0xd2511f53190d7827 */ /* 0x000fe200078e00ff */
[----:B------:R-:W-:-:S03]  /*0ff0*/  LOP3.LUT R20, R17, R4, R3, 0x96, !PT ;  /* 0x0000000411147212 */ /* 0x000fc600078e9603 */
[----:B------:R-:W-:Y:S02]  /*1000*/  VIADD R14, R7, 0x96a522ad ;  /* 0x96a522ad070e7836 */ /* 0x000fe40000000000 */
[----:B------:R-:W-:Y:S01]  /*1010*/  IMAD.MOV.U32 R3, RZ, RZ, R16 ;  /* 0x000000ffff037224 */ /* 0x000fe200078e0010 */
        /* <DEDUP_REMOVED lines=13> */
.L_x_316:
        /* <DEDUP_REMOVED lines=9> */
.L_x_317:
[----:B------:R-:W-:Y:S01]  /*1180*/  IMAD.WIDE.U32 R14, R3, 0x200000, RZ ;  /* 0x00200000030e7825 */ /* 0x000fe200078e00ff */
[----:B------:R-:W-:-:S03]  /*1190*/  UISETP.NE.AND UP0, UPT, UR4, URZ, UPT ;  /* 0x000000ff0400728c */ /* 0x000fc6000bf05270 */
[----:B------:R-:W-:Y:S01]  /*11a0*/  IMAD.WIDE.U32 R2, R2, 0x200000, RZ ;  /* 0x0020000002027825 */ /* 0x000fe200078e00ff */
[----:B------:R-:W-:-:S03]  /*11b0*/  LOP3.LUT R14, R14, R5, RZ, 0x3c, !PT ;  /* 0x000000050e0e7212 */ /* 0x000fc600078e3cff */
[----:B------:R-:W-:Y:S01]  /*11c0*/  IMAD.MOV.U32 R12, RZ, RZ, 0x0 ;  /* 0x00000000ff0c7424 */ /* 0x000fe200078e00ff */
[----:B------:R-:W-:Y:S01]  /*11d0*/  LOP3.LUT R2, R2, R17, RZ, 0x3c, !PT ;  /* 0x0000001102027212 */ /* 0x000fe200078e3cff */
[----:B------:R-:W-:Y:S01]  /*11e0*/  IMAD.MOV.U32 R13, RZ, RZ, 0x3ca00000 ;  /* 0x3ca00000ff0d7424 */ /* 0x000fe200078e00ff */
        /* <DEDUP_REMOVED lines=17> */
[----:B------:R-:W-:Y:S01]  /*1300*/  ISETP.GE.U32.AND P0, PT, R23, UR34, PT ;  /* 0x0000002217007c0c */ /* 0x000fe2000bf06070 */
[----:B------:R-:W-:Y:S03]  /*1310*/  BSSY.RECONVERGENT B0, `(.L_x_319) ;  /* 0x00000e3000007945 */ /* 0x000fe60003800200 */
[----:B------:R-:W-:-:S13]  /*1320*/  ISETP.GE.AND.EX P0, PT, R24, UR35, PT, P0 ;  /* 0x0000002318007c0c */ /* 0x000fda000bf06300 */
[----:B------:R-:W-:Y:S05]  /*1330*/  @P0 BRA `(.L_x_320) ;  /* 0x0000000c00800947 */ /* 0x000fea0003800000 */
[----:B------:R-:W-:Y:S01]  /*1340*/  UMOV UR48, 0x54442d18 ;  /* 0x54442d1800307882 */ /* 0x000fe20000000000 */
[----:B------:R-:W-:Y:S01]  /*1350*/  UMOV UR49, 0x400921fb ;  /* 0x400921fb00317882 */ /* 0x000fe20000000000 */
[----:B------:R-:W0:Y:S01]  /*1360*/  DADD R2, R4, -0.5 ;  /* 0xbfe0000004027429 */ /* 0x000e220000000000 */
[----:B------:R-:W-:-:S15]  /*1370*/  BSSY.RECONVERGENT B1, `(.L_x_321) ;  /* 0x0000041000017945 */ /* 0x000fde0003800200 */
[----:B------:R-:W-:-:S15]  /*1380*/  NOP ;  /* 0x0000000000007918 */ /* 0x000fde0000000000 */
[----:B------:R-:W-:-:S15]  /*1390*/  NOP ;  /* 0x0000000000007918 */ /* 0x000fde0000000000 */
[----:B------:R-:W-:-:S15]  /*13a0*/  NOP ;  /* 0x0000000000007918 */ /* 0x000fde0000000000 */
[----:B------:R-:W-:-:S03]  /*13b0*/  NOP ;  /* 0x0000000000007918 */ /* 0x000fc60000000000 */
        /* <DEDUP_REMOVED lines=50> */
[----:B------:R-:W-:Y:S05]  /*16e0*/  CALL.REL.NOINC `($_ZN2at6native60_GLOBAL__N__2075b504_27_DistributionCauchyKernel_cu_d62eea8743distribution_elementwise_grid_stride_kernelIdLi2EZNS0_9templates4cuda21uniform_and_transformIddPNS_17CUDAGeneratorImplEZZZNS4_13cauchy_kernelIS7_EEvRNS_18TensorIteratorBaseEddT_ENKUlvE_clEvENKUlvE_clEvEUldE_EEvSA_T1_T2_EUlP24curandStatePhilox4_32_10E_ZNS1_27distribution_nullary_kernelIdd7double2S7_SJ_SE_EEvSA_SG_RKT3_T4_EUlidE0_EEvlNS_15PhiloxCudaStateESF_SG_$__internal_trig_reduction_slowpathd) ;  /* 0x0000005400f07944 */ /* 0x000fea0003c00000 */
[----:B------:R-:W-:Y:S01]  /*16f0*/  IMAD.MOV.U32 R40, RZ, RZ, R14 ;  /* 0x000000ffff287224 */ /* 0x000fe200078e000e */
[----:B------:R-:W-:Y:S01]  /*1700*/  MOV R14, R4 ;  /* 0x00000004000e7202 */ /* 0x000fe20000000f00 */
[----:B------:R-:W-:-:S07]  /*1710*/  IMAD.MOV.U32 R15, RZ, RZ, R5 ;  /* 0x000000ffff0f7224 */ /* 0x000fce00078e0005 */
.L_x_324:
[----:B------:R-:W-:Y:S05]  /*1720*/  BSYNC.RECONVERGENT B2 ;  /* 0x0000000000027941 */ /* 0x000fea0003800200 */
.L_x_323:
[----:B------:R-:W-:-:S04]  /*1730*/  LOP3.LUT R40, R40, 0x1, RZ, 0xc0, !PT ;  /* 0x0000000128287812 */ /* 0x000fc800078ec0ff */
[----:B------:R-:W-:Y:S01]  /*1740*/  ISETP.NE.U32.AND P0, PT, R40, 0x1, PT ;  /* 0x000000012800780c */ /* 0x000fe20003f05070 */
[----:B------:R-:W-:-:S12]  /*1750*/  BRA `(.L_x_325) ;  /* 0x0000000000087947 */ /* 0x000fd80003800000 */
.L_x_322:
[----:B------:R0:W1:Y:S02]  /*1760*/  DMUL R14, RZ, R2 ;  /* 0x00000002ff0e7228 */ /* 0x0000640000000000 */
[----:B01----:R-:W-:-:S13]  /*1770*/  PLOP3.LUT P0, PT, PT, PT, PT, 0x80, 0x8 ;  /* 0x000000000008781c */ /* 0x003fda0003f0f070 */
.L_x_325:
[----:B------:R-:W-:Y:S05]  /*1780*/  BSYNC.RECONVERGENT B1 ;  /* 0x0000000000017941 */ /* 0x000fea0003800200 */
.L_x_321:
        /* <DEDUP_REMOVED lines=152> */
.L_x_327:
[----:B------:R-:W-:Y:S05]  /*2110*/  BSYNC.RECONVERGENT B1 ;  /* 0x0000000000017941 */ /* 0x000fea0003800200 */
.L_x_326:
[----:B-1----:R-:W1:Y:S02]  /*2120*/  DFMA R42, R42, UR74, R10 ;  /* 0x0000004a2a2a7c2b */ /* 0x002e64000800000a */
[----:B-1----:R1:W-:Y:S02]  /*2130*/  STG.E.64 desc[UR76][R2.64], R42 ;  /* 0x0000002a02007986 */ /* 0x0023e4000c101b4c */
.L_x_320:
[----:B------:R-:W-:Y:S05]  /*2140*/  BSYNC.RECONVERGENT B0 ;  /* 0x0000000000007941 */ /* 0x000fea0003800200 */
.L_x_319:
[----:B-1----:R-:W-:-:S04]  /*2150*/  IADD3 R2, P1, PT, R26, R23, RZ ;  /* 0x000000171a027210 */ /* 0x002fc80007f3e0ff */
[----:B------:R-:W-:Y:S01]  /*2160*/  ISETP.GE.U32.AND P0, PT, R2, UR34, PT ;  /* 0x0000002202007c0c */ /* 0x000fe2000bf06070 */
[----:B------:R-:W-:-:S05]  /*2170*/  IMAD.X R2, RZ, RZ, R24, P1 ;  /* 0x000000ffff027224 */ /* 0x000fca00008e0618 */
[----:B------:R-:W-:-:S13]  /*2180*/  ISETP.GE.AND.EX P0, PT, R2, UR35, PT, P0 ;  /* 0x0000002302007c0c */ /* 0x000fda000bf06300 */
[----:B------:R-:W-:Y:S05]  /*2190*/  @P0 BRA `(.L_x_328) ;  /* 0x0000004400e00947 */ /* 0x000fea0003800000 */
[----:B------:R-:W-:Y:S01]  /*21a0*/  UMOV UR48, 0x54442d18 ;  /* 0x54442d1800307882 */ /* 0x000fe20000000000 */
[----:B------:R-:W-:Y:S01]  /*21b0*/  UMOV UR49, 0x400921fb ;  /* 0x400921fb00317882 */ /* 0x000fe20000000000 */
[----:B------:R-:W1:Y:S01]  /*21c0*/  DADD R2, R12, -0.5 ;  /* 0xbfe000000c027429 */ /* 0x000e620000000000 */
[----:B------:R-:W-:-:S15]  /*21d0*/  BSSY.RECONVERGENT B0, `(.L_x_329) ;  /* 0x0000040000007945 */ /* 0x000fde0003800200 */
        /* <DEDUP_REMOVED lines=19> */
[----:B0-----:R-:W0:Y:S01]  /*2310*/  DMUL R14, R2, UR48 ;  /* 0x00000030020e7c28 */ /* 0x001e220008000000 */
        /* <DEDUP_REMOVED lines=36> */
[----:B------:R-:W-:-:S07]  /*2560*/  MOV R13, R5 ;  /* 0x00000005000d7202 */ /* 0x000fce0000000f00 */
.L_x_332:
[----:B------:R-:W-:Y:S05]  /*2570*/  BSYNC.RECONVERGENT B1 ;  /* 0x0000000000017941 */ /* 0x000fea0003800200 */
.L_x_331:
[----:B------:R-:W-:-:S04]  /*2580*/  LOP3.LUT R14, R14, 0x1, RZ, 0xc0, !PT ;  /* 0x000000010e0e7812 */ /* 0x000fc800078ec0ff */
[----:B------:R-:W-:Y:S01]  /*2590*/  ISETP.NE.U32.AND P0, PT, R14, 0x1, PT ;  /* 0x000000010e00780c */ /* 0x000fe20003f05070 */
[----:B------:R-:W-:-:S12]  /*25a0*/  BRA `(.L_x_333) ;  /* 0x0000000000087947 */ /* 0x000fd80003800000 */
.L_x_330:
[----:B------:R1:W2:Y:S02]  /*25b0*/  DMUL R12, RZ, R2 ;  /* 0x00000002ff0c7228 */ /* 0x0002a40000000000 */
[----:B-12---:R-:W-:-:S13]  /*25c0*/  PLOP3.LUT P0, PT, PT, PT, PT, 0x80, 0x8 ;  /* 0x000000000008781c */ /* 0x006fda0003f0f070 */
.L_x_333:
[----:B------:R-:W-:Y:S05]  /*25d0*/  BSYNC.RECONVERGENT B0 ;  /* 0x0000000000007941 */ /* 0x000fea0003800200 */
.L_x_329:
[----:B------:R-:W-:Y:S01]  /*25e0*/  IMAD.MOV.U32 R2, RZ, RZ, 0x5b27ebb1 ;  /* 0x5b27ebb1ff027424 */ /* 0x000fe200078e00ff */
[----:B------:R-:W-:Y:S01]  /*25f0*/  MOV R3, 0x3ef9757c ;  /* 0x3ef9757c00037802 */ /* 0x000fe20000000f00 */
[----:B------:R-:W-:Y:S01]  /*2600*/  UMOV UR48, 0x2799bcb9 ;  /* 0x2799bcb900307882 */ /* 0x000fe20000000000 */
[----:B------:R-:W-:Y:S01]  /*2610*/  UMOV UR49, 0x3ee48dac ;  /* 0x3ee48dac00317882 */ /* 0x000fe20000000000 */
[----:B0-----:R-:W0:Y:S01]  /*2620*/  DMUL R14, R12, R12 ;  /* 0x0000000c0c0e7228 */ /* 0x001e220000000000 */
        /* <DEDUP_REMOVED lines=147> */
.L_x_335:
[----:B------:R-:W-:Y:S05]  /*2f60*/  BSYNC.RECONVERGENT B0 ;  /* 0x0000000000007941 */ /* 0x000fea0003800200 */
.L_x_334:
[----:B-1----:R-:W1:Y:S02]  /*2f70*/  DFMA R40, R40, UR74, R10 ;  /* 0x0000004a28287c2b */ /* 0x002e64000800000a */
[----:B-1----:R1:W-:Y:S01]  /*2f80*/  STG.E.64 desc[UR76][R2.64], R40 ;  /* 0x0000002802007986 */ /* 0x0023e2000c101b4c */
[----:B------:R-:W-:Y:S05]  /*2f90*/  BRA `(.L_x_328) ;  /* 0x0000003800607947 */ /* 0x000fea0003800000 */
.L_x_318:
[----:B------:R-:W-:Y:S01]  /*2fa0*/  ISETP.GE.U32.AND P0, PT, R23, UR34, PT ;  /* 0x0000002217007c0c */ /* 0x000fe2000bf06070 */
[----:B------:R-:W-:Y:S03]  /*2fb0*/  BSSY.RECONVERGENT B0, `(.L_x_336) ;  /* 0x00001cc000007945 */ /* 0x000fe60003800200 */
        /* <DEDUP_REMOVED lines=232> */
.L_x_338:
        /* <DEDUP_REMOVED lines=64> */
[----:B------:R-:W-:Y:S05]  /*4240*/  CALL.REL.NOINC `($_ZN2at6native60_GLOBAL__N__2075b504_27_DistributionCauchyKernel_cu_d62eea8743distribution_elementwise_grid_stride_kernelIdLi2EZNS0_9templates4cuda21uniform_and_transformIddPNS_17CUDAGeneratorImplEZZZNS4_13cauchy_kernelIS7_EEvRNS_18TensorIteratorBaseEddT_ENKUlvE_clEvENKUlvE_clEvEUldE_EEvSA_T1_T2_EUlP24curandStatePhilox4_32_10E_ZNS1_27distribution_nullary_kernelIdd7double2S7_SJ_SE_EEvSA_SG_RKT3_T4_EUlidE0_EEvlNS_15PhiloxCudaStateESF_SG_$__internal_trig_reduction_slowpathd) ;  /* 0x0000002c00187944 */ /* 0x000fea0003c00000 */
[----:B------:R-:W-:-:S07]  /*4250*/  MOV R42, R14 ;  /* 0x0000000e002a7202 */ /* 0x000fce0000000f00 */
.L_x_342:
[----:B------:R-:W-:Y:S05]  /*4260*/  BSYNC.RECONVERGENT B2 ;  /* 0x0000000000027941 */ /* 0x000fea0003800200 */
.L_x_341:
[----:B------:R-:W-:-:S04]  /*4270*/  LOP3.LUT R42, R42, 0x1, RZ, 0xc0, !PT ;  /* 0x000000012a2a7812 */ /* 0x000fc800078ec0ff */
[----:B------:R-:W-:-:S13]  /*4280*/  ISETP.NE.U32.AND P0, PT, R42, 0x1, PT ;  /* 0x000000012a00780c */ /* 0x000fda0003f05070 */
.L_x_340:
[----:B------:R-:W-:Y:S05]  /*4290*/  BSYNC.RECONVERGENT B1 ;  /* 0x0000000000017941 */ /* 0x000fea0003800200 */
.L_x_339:
        /* <DEDUP_REMOVED lines=151> */
.L_x_344:
[----:B------:R-:W-:Y:S05]  /*4c10*/  BSYNC.RECONVERGENT B1 ;  /* 0x0000000000017941 */ /* 0x000fea0003800200 */
.L_x_343:
[----:B------:R-:W0:Y:S01]  /*4c20*/  LDCU.64 UR48, c[0x0][0x540] ;  /* 0x0000a800ff3077ac */ /* 0x000e220008000a00 */
[----:B-1----:R-:W1:Y:S01]  /*4c30*/  DFMA R42, R42, UR74, R10 ;  /* 0x0000004a2a2a7c2b */ /* 0x002e62000800000a */
[----:B0-----:R-:W-:-:S04]  /*4c40*/  IADD3 R2, P0, PT, R41, UR48, RZ ;  /* 0x0000003029027c10 */ /* 0x001fc8000ff1e0ff */
[----:B------:R-:W-:-:S05]  /*4c50*/  IADD3.X R3, PT, PT, RZ, UR49, RZ, P0, !PT ;  /* 0x00000031ff037c10 */ /* 0x000fca00087fe4ff */
[----:B-1----:R0:W-:Y:S04]  /*4c60*/  STG.E.64 desc[UR76][R2.64], R42 ;  /* 0x0000002a02007986 */ /* 0x0021e8000c101b4c */
.L_x_337:
[----:B------:R-:W-:Y:S05]  /*4c70*/  BSYNC.RECONVERGENT B0 ;  /* 0x0000000000007941 */ /* 0x000fea0003800200 */
.L_x_336:
        /* <DEDUP_REMOVED lines=235> */
.L_x_345:
        /* <DEDUP_REMOVED lines=59> */
.L_x_349:
[----:B------:R-:W-:Y:S05]  /*5ee0*/  BSYNC.RECONVERGENT B1 ;  /* 0x0000000000017941 */ /* 0x000fea0003800200 */
.L_x_348:
[----:B------:R-:W-:-:S04]  /*5ef0*/  LOP3.LUT R14, R14, 0x1, RZ, 0xc0, !PT ;  /* 0x000000010e0e7812 */ /* 0x000fc800078ec0ff */
[----:B------:R-:W-:Y:S01]  /*5f00*/  ISETP.NE.U32.AND P0, PT, R14, 0x1, PT ;  /* 0x000000010e00780c */ /* 0x000fe20003f05070 */
[----:B------:R-:W-:-:S12]  /*5f10*/  BRA `(.L_x_350) ;  /* 0x0000000000087947 */ /* 0x000fd80003800000 */
.L_x_347:
[----:B------:R0:W1:Y:S02]  /*5f20*/  DMUL R4, RZ, R2 ;  /* 0x00000002ff047228 */ /* 0x0000640000000000 */
[----:B01----:R-:W-:-:S13]  /*5f30*/  PLOP3.LUT P0, PT, PT, PT, PT, 0x80, 0x8 ;  /* 0x000000000008781c */ /* 0x003fda0003f0f070 */
.L_x_350:
[----:B------:R-:W-:Y:S05]  /*5f40*/  BSYNC.RECONVERGENT B0 ;  /* 0x0000000000007941 */ /* 0x000fea0003800200 */
.L_x_346:
        /* <DEDUP_REMOVED lines=151> */
.L_x_352:
[----:B------:R-:W-:Y:S05]  /*68c0*/  BSYNC.RECONVERGENT B0 ;  /* 0x0000000000007941 */ /* 0x000fea0003800200 */
.L_x_351:
[----:B------:R-:W0:Y:S01]  /*68d0*/  LDCU.64 UR48, c[0x0][0x540] ;  /* 0x0000a800ff3077ac */ /* 0x000e220008000a00 */
[----:B-1----:R-:W1:Y:S01]  /*68e0*/  DFMA R14, R14, UR74, R10 ;  /* 0x0000004a0e0e7c2b */ /* 0x002e62000800000a */
[----:B0-----:R-:W-:-:S05]  /*68f0*/  IADD3 R2, P0, PT, R41, UR48, RZ ;  /* 0x0000003029027c10 */ /* 0x001fca000ff1e0ff */
[----:B------:R-:W-:-:S05]  /*6900*/  IMAD.X R3, RZ, RZ, UR49, P0 ;  /* 0x00000031ff037e24 */ /* 0x000fca00080e06ff */
[----:B-1----:R0:W-:Y:S03]  /*6910*/  STG.E.64 desc[UR76][R2.64], R14 ;  /* 0x0000000e02007986 */ /* 0x0021e6000c101b4c */
.L_x_328:
[----:B------:R-:W-:Y:S05]  /*6920*/  WARPSYNC.ALL ;  /* 0x0000000000007948 */ /* 0x000fea0003800000 */
[----:B------:R-:W2:Y:S01]  /*6930*/  LDCU UR48, c[0x0][0x360] ;  /* 0x00006c00ff3077ac */ /* 0x000ea20008000800 */
[----:B01----:R-:W2:Y:S08]  /*6940*/  LDC R2, c[0x0][0x370] ;  /* 0x0000dc00ff027b82 */ /* 0x003eb00000000800 */
[----:B------:R-:W-:Y:S01]  /*6950*/  BAR.SYNC.DEFER_BLOCKING 0x0 ;  /* 0x0000000000007b1d */ /* 0x000fe20000010000 */
[----:B--2---:R-:W-:-:S05]  /*6960*/  IMAD R2, R2, UR48, RZ ;  /* 0x0000003002027c24 */ /* 0x004fca000f8e02ff */
[----:B------:R-:W-:-:S04]  /*6970*/  LEA R23, P0, R2, R23, 0x1 ;  /* 0x0000001702177211 */ /* 0x000fc800078008ff */
[----:B------:R-:W-:Y:S02]  /*6980*/  IADD3.X R24, PT, PT, RZ, R24, RZ, P0, !PT ;  /* 0x00000018ff187210 */ /* 0x000fe400007fe4ff */
[----:B------:R-:W-:-:S04]  /*6990*/  ISETP.GE.U32.AND P0, PT, R23, R8, PT ;  /* 0x000000081700720c */ /* 0x000fc80003f06070 */
[----:B------:R-:W-:-:S13]  /*69a0*/  ISETP.GE.AND.EX P0, PT, R24, R19, PT, P0 ;  /* 0x000000131800720c */ /* 0x000fda0003f06300 */
[----:B------:R-:W-:Y:S05]  /*69b0*/  @!P0 BRA `(.L_x_353) ;  /* 0xffffffa0009c8947 */ /* 0x000fea000383ffff */
[----:B------:R-:W-:Y:S05]  /*69c0*/  EXIT ;  /* 0x000000000000794d */ /* 0x000fea0003800000 */
        .weak           $__internal_14_$__cuda_sm20_div_s64
        .type           $__internal_14_$__cuda_sm20_div_s64,@function
        .size           $__internal_14_$__cuda_sm20_div_s64,($_ZN2at6native60_GLOBAL__N__2075b504_27_DistributionCauchyKernel_cu_d62eea8743distribution_elementwise_grid_stride_kernelIdLi2EZNS0_9templates4cuda21uniform_and_transformIddPNS_17CUDAGeneratorImplEZZZNS4_13cauchy_kernelIS7_EEvRNS_18TensorIteratorBaseEddT_ENKUlvE_clEvENKUlvE_clEvEUldE_EEvSA_T1_T2_EUlP24curandStatePhilox4_32_10E_ZNS1_27distribution_nullary_kernelIdd7double2S7_SJ_SE_EEvSA_SG_RKT3_T4_EUlidE0_EEvlNS_15PhiloxCudaStateESF_SG_$__internal_trig_reduction_slowpathd - $__internal_14_$__cuda_sm20_div_s64)
$__internal_14_$__cuda_sm20_div_s64:
[----:B------:R-:W-:Y:S01]  /*69d0*/  IMAD.MOV.U32 R10, RZ, RZ, R9 ;  /* 0x000000ffff0a7224 */ /* 0x000fe200078e0009 */
[----:B------:R-:W-:-:S05]  /*69e0*/  MOV R11, RZ ;  /* 0x000000ff000b7202 */ /* 0x000fca0000000f00 */
[----:B------:R-:W0:Y:S02]  /*69f0*/  I2F.U64.RP R10, R10 ;  /* 0x0000000a000a7312 */ /* 0x000e240000309000 */
[----:B0-----:R0:W1:Y:S02]  /*6a00*/  MUFU.RCP R2, R10 ;  /* 0x0000000a00027308 */ /* 0x0010640000001000 */
[----:B0-----:R-:W-:-:S04]  /*6a10*/  IADD3 R10, P4, PT, RZ, -UR4, RZ ;  /* 0x80000004ff0a7c10 */ /* 0x001fc8000ff9e0ff */
[----:B------:R-:W-:Y:S01]  /*6a20*/  IADD3.X R14, PT, PT, RZ, ~UR5, RZ, P4, !PT ;  /* 0x80000005ff0e7c10 */ /* 0x000fe2000a7fe4ff */
[----:B-1----:R-:W-:-:S15]  /*6a30*/  VIADD R2, R2, 0x1ffffffe ;  /* 0x1ffffffe02027836 */ /* 0x002fde0000000000 */
[----:B------:R-:W-:-:S15]  /*6a40*/  NOP ;  /* 0x0000000000007918 */ /* 0x000fde0000000000 */
[----:B------:R-:W-:-:S15]  /*6a50*/  NOP ;  /* 0x0000000000007918 */ /* 0x000fde0000000000 */
[----:B------:R-:W-:-:S10]  /*6a60*/  NOP ;  /* 0x0000000000007918 */ /* 0x000fd40000000000 */
        /* <DEDUP_REMOVED lines=17> */
[----:B------:R-:W-:Y:S01]  /*6b80*/  IMAD R2, R11, R9, R3 ;  /* 0x000000090b027224 */ /* 0x000fe200078e0203 */
[----:B------:R-:W-:Y:S01]  /*6b90*/  SEL R10, R10, UR4, !P1 ;  /* 0x000000040a0a7c07 */ /* 0x000fe2000c800000 */
[----:B------:R-:W-:Y:S01]  /*6ba0*/  HFMA2 R3, -RZ, RZ, 0, 0 ;  /* 0x00000000ff037431 */ /* 0x000fe200000001ff */
[----:B------:R-:W-:Y:S01]  /*6bb0*/  SEL R14, R14, UR5, !P1 ;  /* 0x000000050e0e7c07 */ /* 0x000fe2000c800000 */
[----:B------:R-:W-:-:S04]  /*6bc0*/  IMAD.HI.U32 R4, R5, R13, RZ ;  /* 0x0000000d05047227 */ /* 0x000fc800078e00ff */
[----:B------:R-:W-:-:S04]  /*6bd0*/  IMAD.X R2, RZ, RZ, ~R2, P0 ;  /* 0x000000ffff027224 */ /* 0x000fc800000e0e02 */
[----:B------:R-:W-:-:S04]  /*6be0*/  IMAD.WIDE.U32 R4, P0, R5, R2, R4 ;  /* 0x0000000205047225 */ /* 0x000fc80007800004 */
[----:B------:R-:W-:-:S04]  /*6bf0*/  IMAD.HI.U32 R5, P2, R11, R13, R4 ;  /* 0x0000000d0b057227 */ /* 0x000fc80007840004 */
[CC--:B------:R-:W-:Y:S02]  /*6c00*/  IMAD R4, R11.reuse, R2.reuse, RZ ;  /* 0x000000020b047224 */ /* 0x0c0fe400078e02ff */
[----:B------:R-:W-:-:S03]  /*6c10*/  IMAD.HI.U32 R2, R11, R2, RZ ;  /* 0x000000020b027227 */ /* 0x000fc600078e00ff */
[----:B------:R-:W-:Y:S01]  /*6c20*/  IADD3 R5, P3, PT, R4, R5, RZ ;  /* 0x0000000504057210 */ /* 0x000fe20007f7e0ff */
[----:B------:R-:W-:Y:S02]  /*6c30*/  IMAD.X R11, R2, 0x1, R11, P0 ;  /* 0x00000001020b7824 */ /* 0x000fe400000e060b */
[----:B------:R-:W-:Y:S02]  /*6c40*/  IMAD.MOV.U32 R13, RZ, RZ, 0x0 ;  /* 0x00000000ff0d7424 */ /* 0x000fe400078e00ff */
[----:B------:R-:W-:Y:S01]  /*6c50*/  IMAD.HI.U32 R2, R5, R10, RZ ;  /* 0x0000000a05027227 */ /* 0x000fe200078e00ff */
[----:B------:R-:W-:-:S03]  /*6c60*/  IADD3.X R11, PT, PT, RZ, RZ, R11, P3, P2 ;  /* 0x000000ffff0b7210 */ /* 0x000fc60001fe440b */
[----:B------:R-:W-:-:S04]  /*6c70*/  IMAD.WIDE.U32 R2, R5, R14, R2 ;  /* 0x0000000e05027225 */ /* 0x000fc800078e0002 */
[C---:B------:R-:W-:Y:S02]  /*6c80*/  IMAD R5, R11.reuse, R14, RZ ;  /* 0x0000000e0b057224 */ /* 0x040fe400078e02ff */
[----:B------:R-:W-:-:S04]  /*6c90*/  IMAD.HI.U32 R2, P0, R11, R10, R2 ;  /* 0x0000000a0b027227 */ /* 0x000fc80007800002 */
[----:B------:R-:W-:Y:S01]  /*6ca0*/  IMAD.HI.U32 R11, R11, R14, RZ ;  /* 0x0000000e0b0b7227 */ /* 0x000fe200078e00ff */
[----:B------:R-:W-:-:S03]  /*6cb0*/  IADD3 R4, P2, PT, R5, R2, RZ ;  /* 0x0000000205047210 */ /* 0x000fc60007f5e0ff */
[----:B------:R-:W-:Y:S01]  /*6cc0*/  IMAD.X R2, RZ, RZ, R11, P0 ;  /* 0x000000ffff027224 */ /* 0x000fe200000e060b */
[----:B------:R-:W-:-:S04]  /*6cd0*/  IADD3 R11, P3, PT, R4, 0x1, RZ ;  /* 0x00000001040b7810 */ /* 0x000fc80007f7e0ff */
[----:B------:R-:W-:Y:S01]  /*6ce0*/  IADD3.X R5, PT, PT, RZ, R2, RZ, P2, !PT ;  /* 0x00000002ff057210 */ /* 0x000fe200017fe4ff */
[----:B------:R-:W-:-:S04]  /*6cf0*/  IMAD.WIDE.U32 R2, R4, R9, RZ ;  /* 0x0000000904027225 */ /* 0x000fc800078e00ff */
[----:B------:R-:W-:Y:S01]  /*6d00*/  IMAD R3, R5, R9, R3 ;  /* 0x0000000905037224 */ /* 0x000fe200078e0203 */
[----:B------:R-:W-:-:S04]  /*6d10*/  IADD3 R2, P0, PT, -R2, R10, RZ ;  /* 0x0000000a02027210 */ /* 0x000fc80007f1e1ff */
[----:B------:R-:W-:Y:S01]  /*6d20*/  IADD3 R10, P2, PT, -R9, R2, RZ ;  /* 0x00000002090a7210 */ /* 0x000fe20007f5e1ff */
[----:B------:R-:W-:Y:S01]  /*6d30*/  IMAD.X R14, R14, 0x1, ~R3, P0 ;  /* 0x000000010e0e7824 */ /* 0x000fe200000e0e03 */
[----:B------:R-:W-:-:S04]  /*6d40*/  ISETP.GE.U32.AND P0, PT, R2, R9, PT ;  /* 0x000000090200720c */ /* 0x000fc80003f06070 */
[C---:B------:R-:W-:Y:S02]  /*6d50*/  ISETP.GE.U32.AND.EX P0, PT, R14.reuse, RZ, PT, P0 ;  /* 0x000000ff0e00720c */ /* 0x040fe40003f06100 */
[----:B------:R-:W-:Y:S02]  /*6d60*/  IADD3.X R3, PT, PT, R14, -0x1, RZ, P2, !PT ;  /* 0xffffffff0e037810 */ /* 0x000fe400017fe4ff */
[----:B------:R-:W-:Y:S02]  /*6d70*/  SEL R10, R10, R2, P0 ;  /* 0x000000020a0a7207 */ /* 0x000fe40000000000 */
[----:B------:R-:W-:Y:S02]  /*6d80*/  IADD3.X R2, PT, PT, RZ, R5, RZ, P3, !PT ;  /* 0x00000005ff027210 */ /* 0x000fe40001ffe4ff */
[----:B------:R-:W-:Y:S02]  /*6d90*/  SEL R11, R11, R4, P0 ;  /* 0x000000040b0b7207 */ /* 0x000fe40000000000 */
[----:B------:R-:W-:-:S02]  /*6da0*/  SEL R3, R3, R14, P0 ;  /* 0x0000000e03037207 */ /* 0x000fc40000000000 */
[----:B------:R-:W-:Y:S02]  /*6db0*/  ISETP.GE.U32.AND P2, PT, R10, R9, PT ;  /* 0x000000090a00720c */ /* 0x000fe40003f46070 */
[----:B------:R-:W-:Y:S02]  /*6dc0*/  SEL R4, R2, R5, P0 ;  /* 0x0000000502047207 */ /* 0x000fe40000000000 */
[----:B------:R-:W-:Y:S02]  /*6dd0*/  IADD3 R2, P3, PT, R11, 0x1, RZ ;  /* 0x000000010b027810 */ /* 0x000fe40007f7e0ff */
[----:B------:R-:W-:-:S03]  /*6de0*/  ISETP.GE.U32.AND.EX P0, PT, R3, RZ, PT, P2 ;  /* 0x000000ff0300720c */ /* 0x000fc60003f06120 */
[----:B------:R-:W-:Y:S01]  /*6df0*/  IMAD.X R3, RZ, RZ, R4, P3 ;  /* 0x000000ffff037224 */ /* 0x000fe200018e0604 */
[----:B------:R-:W-:-:S04]  /*6e00*/  SEL R2, R2, R11, P0 ;  /* 0x0000000b02027207 */ /* 0x000fc80000000000 */
[----:B------:R-:W-:Y:S02]  /*6e10*/  SEL R3, R3, R4, P0 ;  /* 0x0000000403037207 */ /* 0x000fe40000000000 */
[-C--:B------:R-:W-:Y:S02]  /*6e20*/  IADD3 R5, P2, PT, RZ, -R2.reuse, RZ ;  /* 0x80000002ff057210 */ /* 0x080fe40007f5e0ff */
[----:B------:R-:W-:Y:S02]  /*6e30*/  ISETP.NE.U32.AND P0, PT, R9, RZ, PT ;  /* 0x000000ff0900720c */ /* 0x000fe40003f05070 */
[----:B------:R-:W-:Y:S02]  /*6e40*/  IADD3.X R4, PT, PT, RZ, ~R3, RZ, P2, !PT ;  /* 0x80000003ff047210 */ /* 0x000fe400017fe4ff */
[----:B------:R-:W-:Y:S02]  /*6e50*/  ISETP.NE.AND.EX P0, PT, RZ, RZ, PT, P0 ;  /* 0x000000ffff00720c */ /* 0x000fe40003f05300 */
[----:B------:R-:W-:-:S02]  /*6e60*/  SEL R2, R5, R2, !P1 ;  /* 0x0000000205027207 */ /* 0x000fc40004800000 */
[----:B------:R-:W-:Y:S02]  /*6e70*/  SEL R3, R4, R3, !P1 ;  /* 0x0000000304037207 */ /* 0x000fe40004800000 */
[----:B------:R-:W-:Y:S02]  /*6e80*/  SEL R2, R2, 0xffffffff, P0 ;  /* 0xffffffff02027807 */ /* 0x000fe40000000000 */
[----:B------:R-:W-:Y:S01]  /*6e90*/  SEL R3, R3, 0xffffffff, P0 ;  /* 0xffffffff03037807 */ /* 0x000fe20000000000 */
[----:B------:R-:W-:Y:S06]  /*6ea0*/  RET.REL.NODEC R12 `(_ZN2at6native60_GLOBAL__N__2075b504_27_DistributionCauchyKernel_cu_d62eea8743distribution_elementwise_grid_stride_kernelIdLi2EZNS0_9templates4cuda21uniform_and_transformIddPNS_17CUDAGeneratorImplEZZZNS4_13cauchy_kernelIS7_EEvRNS_18TensorIteratorBaseEddT_ENKUlvE_clEvENKUlvE_clEvEUldE_EEvSA_T1_T2_EUlP24curandStatePhilox4_32_10E_ZNS1_27distribution_nullary_kernelIdd7double2S7_SJ_SE_EEvSA_SG_RKT3_T4_EUlidE0_EEvlNS_15PhiloxCudaStateESF_SG_) ;  /* 0xffffff900c547950 */ /* 0x000fec0003c3ffff */
        .type           $_ZN2at6native60_GLOBAL__N__2075b504_27_DistributionCauchyKernel_cu_d62eea8743distribution_elementwise_grid_stride_kernelIdLi2EZNS0_9templates4cuda21uniform_and_transformIddPNS_17CUDAGeneratorImplEZZZNS4_13cauchy_kernelIS7_EEvRNS_18TensorIteratorBaseEddT_ENKUlvE_clEvENKUlvE_clEvEUldE_EEvSA_T1_T2_EUlP24curandStatePhilox4_32_10E_ZNS1_27distribution_nullary_kernelIdd7double2S7_SJ_SE_EEvSA_SG_RKT3_T4_EUlidE0_EEvlNS_15PhiloxCudaStateESF_SG_$__internal_trig_reduction_slowpathd,@function
        .size           $_ZN2at6native60_GLOBAL__N__2075b504_27_DistributionCauchyKernel_cu_d62eea8743distribution_elementwise_grid_stride_kernelIdLi2EZNS0_9templates4cuda21uniform_and_transformIddPNS_17CUDAGeneratorImplEZZZNS4_13cauchy_kernelIS7_EEvRNS_18TensorIteratorBaseEddT_ENKUlvE_clEvENKUlvE_clEvEUldE_EEvSA_T1_T2_EUlP24curandStatePhilox4_32_10E_ZNS1_27distribution_nullary_kernelIdd7double2S7_SJ_SE_EEvSA_SG_RKT3_T4_EUlidE0_EEvlNS_15PhiloxCudaStateESF_SG_$__internal_trig_reduction_slowpathd,(.L_x_423 - $_ZN2at6native60_GLOBAL__N__2075b504_27_DistributionCauchyKernel_cu_d62eea8743distribution_elementwise_grid_stride_kernelIdLi2EZNS0_9templates4cuda21uniform_and_transformIddPNS_17CUDAGeneratorImplEZZZNS4_13cauchy_kernelIS7_EEvRNS_18TensorIteratorBaseEddT_ENKUlvE_clEvENKUlvE_clEvEUldE_EEvSA_T1_T2_EUlP24curandStatePhilox4_32_10E_ZNS1_27distribution_nullary_kernelIdd7double2S7_SJ_SE_EEvSA_SG_RKT3_T4_EUlidE0_EEvlNS_15PhiloxCudaStateESF_SG_$__internal_trig_reduction_slowpathd)
$_ZN2at6native60_GLOBAL__N__2075b504_27_DistributionCauchyKernel_cu_d62eea8743distribution_elementwise_grid_stride_kernelIdLi2EZNS0_9templates4cuda21uniform_and_transformIddPNS_17CUDAGeneratorImplEZZZNS4_13cauchy_kernelIS7_EEvRNS_18TensorIteratorBaseEddT_ENKUlvE_clEvENKUlvE_clEvEUldE_EEvSA_T1_T2_EUlP24curandStatePhilox4_32_10E_ZNS1_27distribution_nullary_kernelIdd7double2S7_SJ_SE_EEvSA_SG_RKT3_T4_EUlidE0_EEvlNS_15PhiloxCudaStateESF_SG_$__internal_trig_reduction_slowpathd:
        /* <DEDUP_REMOVED lines=25> */
.L_x_358:
        /* <DEDUP_REMOVED lines=29> */
.L_x_357:
[----:B------:R-:W-:-:S07]  /*7210*/  IMAD.MOV.U32 R42, RZ, RZ, R44 ;  /* 0x000000ffff2a7224 */ /* 0x000fce00078e002c */
.L_x_356:
[----:B------:R-:W-:Y:S05]  /*7220*/  BSYNC.RECONVERGENT B3 ;  /* 0x0000000000037941 */ /* 0x000fea0003800200 */
.L_x_355:
        /* <DEDUP_REMOVED lines=60> */
.L_x_360:
[----:B------:R-:W-:Y:S05]  /*75f0*/  BSYNC.RECONVERGENT B3 ;  /* 0x0000000000037941 */ /* 0x000fea0003800200 */
.L_x_359:
        /* <DEDUP_REMOVED lines=36> */
.L_x_354:
[----:B------:R-:W-:Y:S01]  /*7840*/  IMAD.MOV.U32 R2, RZ, RZ, R40 ;  /* 0x000000ffff027224 */ /* 0x000fe200078e0028 */
[----:B------:R-:W-:Y:S01]  /*7850*/  MOV R3, 0x0 ;  /* 0x0000000000037802 */ /* 0x000fe20000000f00 */
[----:B------:R-:W-:Y:S01]  /*7860*/  IMAD.MOV.U32 R14, RZ, RZ, R4 ;  /* 0x000000ffff0e7224 */ /* 0x000fe200078e0004 */
[----:B------:R-:W-:Y:S02]  /*7870*/  MOV R4, R43 ;  /* 0x0000002b00047202 */ /* 0x000fe40000000f00 */
[----:B------:R-:W-:Y:S05]  /*7880*/  RET.REL.NODEC R2 `(_ZN2at6native60_GLOBAL__N__2075b504_27_DistributionCauchyKernel_cu_d62eea8743distribution_elementwise_grid_stride_kernelIdLi2EZNS0_9templates4cuda21uniform_and_transformIddPNS_17CUDAGeneratorImplEZZZNS4_13cauchy_kernelIS7_EEvRNS_18TensorIteratorBaseEddT_ENKUlvE_clEvENKUlvE_clEvEUldE_EEvSA_T1_T2_EUlP24curandStatePhilox4_32_10E_ZNS1_27distribution_nullary_kernelIdd7double2S7_SJ_SE_EEvSA_SG_RKT3_T4_EUlidE0_EEvlNS_15PhiloxCudaStateESF_SG_) ;  /* 0xffffff8402dc7950 */ /* 0x000fea0003c3ffff */
.L_x_361:
        /* <DEDUP_REMOVED lines=15> */
.L_x_423:


//--------------------- .text._ZN2at6native60_GLOBAL__N__2075b504_27_DistributionCauchyKernel_cu_d62eea8743distribution_elementwise_grid_stride_kernelIdLi2EZNS0_9templates4cuda21uniform_and_transformIddPNS_17CUDAGeneratorImplEZZZNS4_13cauchy_kernelIS7_EEvRNS_18TensorIteratorBaseEddT_ENKUlvE_clEvENKUlvE_clEvEUldE_EEvSA_T1_T2_EUlP24curandStatePhilox4_32_10E_ZNS1_27distribution_nullary_kernelIdd7double2S7_SJ_SE_EEvSA_SG_RKT3_T4_EUlidE_EEvlNS_15PhiloxCudaStateESF_SG_ --------------------------
	.section	.text._ZN2at6native60_GLOBAL__N__2075b504_27_DistributionCauchyKernel_cu_d62eea8743distribution_elementwise_grid_stride_kernelIdLi2EZNS0_9templates4cuda21uniform_and_transformIddPNS_17CUDAGeneratorImplEZZZNS4_13cauchy_kernelIS7_EEvRNS_18TensorIteratorBaseEddT_ENKUlvE_clEvENKUlvE_clEvEUldE_EEvSA_T1_T2_EUlP24curandStatePhilox4_32_10E_ZNS1_27distribution_nullary_kernelIdd7double2S7_SJ_SE_EEvSA_SG_RKT3_T4_EUlidE_EEvlNS_15PhiloxCudaStateESF_SG_,"ax",@progbits
	.align	128
.text._ZN2at6native60_GLOBAL__N__2075b504_27_DistributionCauchyKernel_cu_d62eea8743distribution_elementwise_grid_stride_kernelIdLi2EZNS0_9templates4cuda21uniform_and_transformIddPNS_17CUDAGeneratorImplEZZZNS4_13cauchy_kernelIS7_EEvRNS_18TensorIteratorBaseEddT_ENKUlvE_clEvENKUlvE_clEvEUldE_EEvSA_T1_T2_EUlP24curandStatePhilox4_32_10E_ZNS1_27distribution_nullary_kernelIdd7double2S7_SJ_SE_EEvSA_SG_RKT3_T4_EUlidE_EEvlNS_15PhiloxCudaStateESF_SG_:
        .type           _ZN2at6native60_GLOBAL__N__2075b504_27_DistributionCauchyKernel_cu_d62eea8743distribution_elementwise_grid_stride_kernelIdLi2EZNS0_9templates4cuda21uniform_and_transformIddPNS_17CUDAGeneratorImplEZZZNS4_13cauchy_kernelIS7_EEvRNS_18TensorIteratorBaseEddT_ENKUlvE_clEvENKUlvE_clEvEUldE_EEvSA_T1_T2_EUlP24curandStatePhilox4_32_10E_ZNS1_27distribution_nullary_kernelIdd7double2S7_SJ_SE_EEvSA_SG_RKT3_T4_EUlidE_EEvlNS_15PhiloxCudaStateESF_SG_,@function
        .size           _ZN2at6native60_GLOBAL__N__2075b504_27_DistributionCauchyKernel_cu_d62eea8743distribution_elementwise_grid_stride_kernelIdLi2EZNS0_9templates4cuda21uniform_and_transformIddPNS_17CUDAGeneratorImplEZZZNS4_13cauchy_kernelIS7_EEvRNS_18TensorIteratorBaseEddT_ENKUlvE_clEvENKUlvE_clEvEUldE_EEvSA_T1_T2_EUlP24curandStatePhilox4_32_10E_ZNS1_27distribution_nullary_kernelIdd7double2S7_SJ_SE_EEvSA_SG_RKT3_T4_EUlidE_EEvlNS_15PhiloxCudaStateESF_SG_,(.L_x_426 - _ZN2at6native60_GLOBAL__N__2075b504_27_DistributionCauchyKernel_cu_d62eea8743distribution_elementwise_grid_stride_kernelIdLi2EZNS0_9templates4cuda21uniform_and_transformIddPNS_17CUDAGeneratorImplEZZZNS4_13cauchy_kernelIS7_EEvRNS_18TensorIteratorBaseEddT_ENKUlvE_clEvENKUlvE_clEvEUldE_EEvSA_T1_T2_EUlP24curandStatePhilox4_32_10E_ZNS1_27distribution_nullary_kernelIdd7double2S7_SJ_SE_EEvSA_SG_RKT3_T4_EUlidE_EEvlNS_15PhiloxCudaStateESF_SG_)
        .other          _ZN2at6native60_GLOBAL__N__2075b504_27_DistributionCauchyKernel_cu_d62eea8743distribution_elementwise_grid_stride_kernelIdLi2EZNS0_9templates4cuda21uniform_and_transformIddPNS_17CUDAGeneratorImplEZZZNS4_13cauchy_kernelIS7_EEvRNS_18TensorIteratorBaseEddT_ENKUlvE_clEvENKUlvE_clEvEUldE_EEvSA_T1_T2_EUlP24curandStatePhilox4_32_10E_ZNS1_27distribution_nullary_kernelIdd7double2S7_SJ_SE_EEvSA_SG_RKT3_T4_EUlidE_EEvlNS_15PhiloxCudaStateESF_SG_,@"STO_CUDA_ENTRY STV_DEFAULT"
_ZN2at6native60_GLOBAL__N__2075b504_27_DistributionCauchyKernel_cu_d62eea8743distribution_elementwise_grid_stride_kernelIdLi2EZNS0_9templates4cuda21uniform_and_transformIddPNS_17CUDAGeneratorImplEZZZNS4_13cauchy_kernelIS7_EEvRNS_18TensorIteratorBaseEddT_ENKUlvE_clEvENKUlvE_clEvEUldE_EEvSA_T1_T2_EUlP24curandStatePhilox4_32_10E_ZNS1_27distribution_nullary_kernelIdd7double2S7_SJ_SE_EEvSA_SG_RKT3_T4_EUlidE_EEvlNS_15PhiloxCudaStateESF_SG_:
        /* <DEDUP_REMOVED lines=84> */
[----:B------:R-:W-:Y:S01]  /*0540*/  IMAD.WIDE.U32 R14, R14, -0x326172a9, RZ ;  /* 0xcd9e8d570e0e7825 */ /* 0x000fe200078e00ff */
[----:B------:R-:W-:-:S03]  /*0550*/  LOP3.LUT R2, R29, R10, R27, 0x96, !PT ;  /* 0x0000000a1d027212 */ /* 0x000fc600078e961b */
[----:B------:R-:W-:Y:S01]  /*0560*/  VIADD R27, R7, 0xdb3d7428 ;  /* 0xdb3d7428071b7836 */ /* 0x000fe20000000000 */
[----:B------:R-:W-:Y:S01]  /*0570*/  LOP3.LUT R26, R28, R26, R15, 0x96, !PT ;  /* 0x0000001a1c1a7212 */ /* 0x000fe200078e960f */
[----:B------:R-:W-:-:S04]  /*0580*/  IMAD.WIDE.U32 R2, R2, -0x2daee0ad, RZ ;  /* 0xd2511f5302027825 */ /* 0x000fc800078e00ff */
[----:B------:R-:W-:Y:S01]  /*0590*/  VIADD R21, R6, 0x8ff34781 ;  /* 0x8ff3478106157836 */ /* 0x000fe20000000000 */
[----:B------:R-:W-:Y:S01]  /*05a0*/  LOP3.LUT R5, R27, R4, R3, 0x96, !PT ;  /* 0x000000041b057212 */ /* 0x000fe200078e9603 */
[----:B------:R-:W-:-:S04]  /*05b0*/  IMAD.HI.U32 R3, R26, -0x2daee0ad, RZ ;  /* 0xd2511f531a037827 */ /* 0x000fc800078e00ff */
[----:B------:R-:W-:Y:S01]  /*05c0*/  IMAD.HI.U32 R0, R5, -0x326172a9, RZ ;  /* 0xcd9e8d5705007827 */ /* 0x000fe200078e00ff */
[----:B------:R-:W-:-:S03]  /*05d0*/  LOP3.LUT R43, R2, R3, RZ, 0x3c, !PT ;  /* 0x00000003022b7212 */ /* 0x000fc600078e3cff */
        /* <DEDUP_REMOVED lines=27> */
.L_x_362:
[----:B------:R-:W-:-:S07]  /*0790*/  MOV R4, 0x7b0 ;  /* 0x000007b000047802 */ /* 0x000fce0000000f00 */
[----:B------:R-:W-:Y:S05]  /*07a0*/  CALL.REL.NOINC `($__internal_15_$__cuda_sm20_div_s64) ;  /* 0x0000002400247944 */ /* 0x000fea0003c00000 */
.L_x_363:
        /* <DEDUP_REMOVED lines=11> */
[----:B------:R-:W-:Y:S01]  /*0860*/  IMAD R15, R5, -0x326172a9, RZ ;  /* 0xcd9e8d57050f7824 */ /* 0x000fe200078e02ff */
[----:B------:R-:W-:Y:S01]  /*0870*/  LOP3.LUT R43, R43, R20, RZ, 0x3c, !PT ;  /* 0x000000142b2b7212 */ /* 0x000fe200078e3cff */
[----:B------:R-:W1:Y:S01]  /*0880*/  LDCU.64 UR4, c[0x0][0x3c0] ;  /* 0x00007800ff0477ac */ /* 0x000e620008000a00 */
[----:B------:R-:W2:Y:S01]  /*0890*/  LDCU UR9, c[0x0][0x3b0] ;  /* 0x00007600ff0977ac */ /* 0x000ea20008000800 */
[----:B------:R-:W3:Y:S01]  /*08a0*/  LDCU.64 UR10, c[0x0][0x380] ;  /* 0x00007000ff0a77ac */ /* 0x000ee20008000a00 */
[----:B------:R-:W4:Y:S01]  /*08b0*/  LDCU.64 UR16, c[0x0][0x3a8] ;  /* 0x00007500ff1077ac */ /* 0x000f220008000a00 */
[----:B------:R-:W-:-:S12]  /*08c0*/  ULOP3.LUT UR6, UR6, 0x3, URZ, 0xc0, !UPT ;  /* 0x0000000306067892 */ /* 0x000fd8000f8ec0ff */
.L_x_384:
        /* <DEDUP_REMOVED lines=13> */
.L_x_365:
[----:B-1234-:R-:W-:Y:S05]  /*09a0*/  BSYNC.RECONVERGENT B0 ;  /* 0x0000000000007941 */ /* 0x01efea0003800200 */
.L_x_364:
[----:B------:R-:W-:Y:S01]  /*09b0*/  IMAD.WIDE.U32 R2, R22, -0x326172a9, RZ ;  /* 0xcd9e8d5716027825 */ /* 0x000fe200078e00ff */
[----:B------:R-:W-:Y:S01]  /*09c0*/  LOP3.LUT R4, R23, R13, R7, 0x96, !PT ;  /* 0x0000000d17047212 */ /* 0x000fe200078e9607 */
[----:B------:R-:W-:-:S03]  /*09d0*/  UISETP.GT.AND UP0, UPT, UR6, 0x1, UPT ;  /* 0x000000010600788c */ /* 0x000fc6000bf04270 */
        /* <DEDUP_REMOVED lines=35> */
[----:B------:R-:W-:Y:S01]  /*0c10*/  IMAD.HI.U32 R3, R26, -0x2daee0ad, RZ ;  /* 0xd2511f531a037827 */ /* 0x000fe200078e00ff */
[----:B------:R-:W-:-:S04]  /*0c20*/  LOP3.LUT R16, R21, R16, R11, 0x96, !PT ;  /* 0x0000001015107212 */ /* 0x000fc800078e960b */
[----:B------:R-:W-:Y:S01]  /*0c30*/  LOP3.LUT R0, R20, R2, R3, 0x96, !PT ;  /* 0x0000000214007212 */ /* 0x000fe200078e9603 */
[----:B------:R-:W-:Y:S06]  /*0c40*/  BRA.U UP0, `(.L_x_366) ;  /* 0x0000000100247547 */ /* 0x000fec000b800000 */
[----:B------:R-:W-:Y:S01]  /*0c50*/  UISETP.NE.AND UP0, UPT, UR6, URZ, UPT ;  /* 0x000000ff0600728c */ /* 0x000fe2000bf05270 */
[----:B------:R-:W-:Y:S02]  /*0c60*/  IMAD.MOV.U32 R3, RZ, RZ, R43 ;  /* 0x000000ffff037224 */ /* 0x000fe400078e002b */
[----:B------:R-:W-:-:S06]  /*0c70*/  IMAD.MOV.U32 R2, RZ, RZ, R5 ;  /* 0x000000ffff027224 */ /* 0x000fcc00078e0005 */
[----:B------:R-:W-:Y:S05]  /*0c80*/  BRA.U !UP0, `(.L_x_367) ;  /* 0x00000001083c7547 */ /* 0x000fea000b800000 */
[----:B------:R-:W-:Y:S02]  /*0c90*/  IMAD.MOV.U32 R14, RZ, RZ, R15 ;  /* 0x000000ffff0e7224 */ /* 0x000fe400078e000f */
[----:B------:R-:W-:Y:S02]  /*0ca0*/  IMAD.MOV.U32 R3, RZ, RZ, R5 ;  /* 0x000000ffff037224 */ /* 0x000fe400078e0005 */
[----:B------:R-:W-:Y:S02]  /*0cb0*/  IMAD.MOV.U32 R2, RZ, RZ, R16 ;  /* 0x000000ffff027224 */ /* 0x000fe400078e0010 */
[----:B------:R-:W-:Y:S01]  /*0cc0*/  IMAD.MOV.U32 R15, RZ, RZ, R43 ;  /* 0x000000ffff0f7224 */ /* 0x000fe200078e002b */
[----:B------:R-:W-:Y:S06]  /*0cd0*/  BRA `(.L_x_367) ;  /* 0x0000000000287947 */ /* 0x000fec0003800000 */
.L_x_366:
[----:B------:R-:W-:Y:S01]  /*0ce0*/  UISETP.NE.AND UP0, UPT, UR6, 0x3, UPT ;  /* 0x000000030600788c */ /* 0x000fe2000bf05270 */
[----:B------:R-:W-:Y:S02]  /*0cf0*/  IMAD.MOV.U32 R14, RZ, RZ, R5 ;  /* 0x000000ffff0e7224 */ /* 0x000fe400078e0005 */
[----:B------:R-:W-:Y:S02]  /*0d00*/  IMAD.MOV.U32 R15, RZ, RZ, R16 ;  /* 0x000000ffff0f7224 */ /* 0x000fe400078e0010 */
[----:B------:R-:W-:Y:S01]  /*0d10*/  IMAD.MOV.U32 R3, RZ, RZ, R10 ;  /* 0x000000ffff037224 */ /* 0x000fe200078e000a */
[----:B------:R-:W-:Y:S01]  /*0d20*/  PLOP3.LUT P0, PT, PT, PT, UP0, 0x80, 0x8 ;  /* 0x000000000008781c */ /* 0x000fe20003f0f008 */
[----:B------:R-:W-:-:S12]  /*0d30*/  IMAD.MOV.U32 R2, RZ, RZ, R0 ;  /* 0x000000ffff027224 */ /* 0x000fd800078e0000 */
[----:B------:R-:W-:Y:S02]  /*0d40*/  @P0 IMAD.MOV.U32 R14, RZ, RZ, R43 ;  /* 0x000000ffff0e0224 */ /* 0x000fe400078e002b */
[----:B------:R-:W-:Y:S02]  /*0d50*/  @P0 IMAD.MOV.U32 R15, RZ, RZ, R5 ;  /* 0x000000ffff0f0224 */ /* 0x000fe400078e0005 */
[----:B------:R-:W-:Y:S02]  /*0d60*/  @P0 IMAD.MOV.U32 R3, RZ, RZ, R16 ;  /* 0x000000ffff030224 */ /* 0x000fe400078e0010 */
[----:B------:R-:W-:-:S07]  /*0d70*/  @P0 IMAD.MOV.U32 R2, RZ, RZ, R10 ;  /* 0x000000ffff020224 */ /* 0x000fce00078e000a */
.L_x_367:
[----:B------:R-:W-:Y:S01]  /*0d80*/  ISETP.GE.U32.AND P0, PT, R24, UR10, PT ;  /* 0x0000000a18007c0c */ /* 0x000fe2000bf06070 */
[----:B------:R-:W-:Y:S01]  /*0d90*/  IMAD.WIDE.U32 R4, R2, 0x200000, RZ ;  /* 0x0020000002047825 */ /* 0x000fe200078e00ff */
[----:B------:R-:W-:Y:S02]  /*0da0*/  BSSY.RECONVERGENT B0, `(.L_x_368) ;  /* 0x00000fa000007945 */ /* 0x000fe40003800200 */
[----:B------:R-:W-:Y:S01]  /*0db0*/  ISETP.GE.AND.EX P0, PT, R25, UR11, PT, P0 ;  /* 0x0000000b19007c0c */ /* 0x000fe2000bf06300 */
[----:B------:R-:W-:Y:S01]  /*0dc0*/  IMAD.MOV.U32 R2, RZ, RZ, 0x0 ;  /* 0x00000000ff027424 */ /* 0x000fe200078e00ff */
[----:B------:R-:W-:Y:S01]  /*0dd0*/  LOP3.LUT R4, R4, R3, RZ, 0x3c, !PT ;  /* 0x0000000304047212 */ /* 0x000fe200078e3cff */
[----:B------:R-:W-:-:S03]  /*0de0*/  IMAD.MOV.U32 R3, RZ, RZ, 0x3ca00000 ;  /* 0x3ca00000ff037424 */ /* 0x000fc600078e00ff */
[----:B------:R-:W1:-:S15]  /*0df0*/  I2F.F64.U64 R12, R4 ;  /* 0x00000004000c7312 */ /* 0x000e5e0000301800 */
[----:B------:R-:W-:-:S15]  /*0e00*/  NOP ;  /* 0x0000000000007918 */ /* 0x000fde0000000000 */
[----:B------:R-:W-:-:S15]  /*0e10*/  NOP ;  /* 0x0000000000007918 */ /* 0x000fde0000000000 */
[----:B------:R-:W-:-:S15]  /*0e20*/  NOP ;  /* 0x0000000000007918 */ /* 0x000fde0000000000 */
[----:B------:R-:W-:-:S04]  /*0e30*/  NOP ;  /* 0x0000000000007918 */ /* 0x000fc80000000000 */
[----:B-1----:R1:W2:Y:S02]  /*0e40*/  DFMA R12, R12, R2, 5.5511151231257827021e-17 ;  /* 0x3c9000000c0c742b */ /* 0x0022a40000000002 */
[----:B-12---:R-:W-:Y:S05]  /*0e50*/  @P0 BRA `(.L_x_369) ;  /* 0x0000000c00b80947 */ /* 0x006fea0003800000 */
[----:B------:R-:W-:Y:S01]  /*0e60*/  IMAD.WIDE.U32 R4, R15, 0x200000, RZ ;  /* 0x002000000f047825 */ /* 0x000fe200078e00ff */
[----:B------:R-:W-:Y:S01]  /*0e70*/  UMOV UR20, 0x54442d18 ;  /* 0x54442d1800147882 */ /* 0x000fe20000000000 */
[----:B------:R-:W-:Y:S01]  /*0e80*/  UMOV UR21, 0x400921fb ;  /* 0x400921fb00157882 */ /* 0x000fe20000000000 */
[----:B------:R-:W-:Y:S01]  /*0e90*/  BSSY.RECONVERGENT B1, `(.L_x_370) ;  /* 0x000004e000017945 */ /* 0x000fe20003800200 */
[----:B------:R-:W-:-:S06]  /*0ea0*/  LOP3.LUT R4, R4, R14, RZ, 0x3c, !PT ;  /* 0x0000000e04047212 */ /* 0x000fcc00078e3cff */
[----:B------:R-:W1:-:S15]  /*0eb0*/  I2F.F64.U64 R4, R4 ;  /* 0x0000000400047312 */ /* 0x000e5e0000301800 */
[----:B------:R-:W-:-:S15]  /*0ec0*/  NOP ;  /* 0x0000000000007918 */ /* 0x000fde0000000000 */
[----:B------:R-:W-:-:S15]  /*0ed0*/  NOP ;  /* 0x0000000000007918 */ /* 0x000fde0000000000 */
[----:B------:R-:W-:-:S15]  /*0ee0*/  NOP ;  /* 0x0000000000007918 */ /* 0x000fde0000000000 */
[----:B------:R-:W-:-:S04]  /*0ef0*/  NOP ;  /* 0x0000000000007918 */ /* 0x000fc80000000000 */
[----:B-1----:R-:W1:-:S15]  /*0f00*/  DFMA R2, R4, R2, 5.5511151231257827021e-17 ;  /* 0x3c9000000402742b */ /* 0x002e5e0000000002 */
        /* <DEDUP_REMOVED lines=65> */
[----:B0-----:R-:W-:Y:S05]  /*1320*/  CALL.REL.NOINC `($_ZN2at6native60_GLOBAL__N__2075b504_27_DistributionCauchyKernel_cu_d62eea8743distribution_elementwise_grid_stride_kernelIdLi2EZNS0_9templates4cuda21uniform_and_transformIddPNS_17CUDAGeneratorImplEZZZNS4_13cauchy_kernelIS7_EEvRNS_18TensorIteratorBaseEddT_ENKUlvE_clEvENKUlvE_clEvEUldE_EEvSA_T1_T2_EUlP24curandStatePhilox4_32_10E_ZNS1_27distribution_nullary_kernelIdd7double2S7_SJ_SE_EEvSA_SG_RKT3_T4_EUlidE_EEvlNS_15PhiloxCudaStateESF_SG_$__internal_trig_reduction_slowpathd) ;  /* 0x0000001c00947944 */ /* 0x001fea0003c00000 */
[----:B------:R-:W-:-:S07]  /*1330*/  IMAD.MOV.U32 R44, RZ, RZ, R4 ;  /* 0x000000ffff2c7224 */ /* 0x000fce00078e0004 */
.L_x_373:
[----:B------:R-:W-:Y:S05]  /*1340*/  BSYNC.RECONVERGENT B2 ;  /* 0x0000000000027941 */ /* 0x000fea0003800200 */
.L_x_372:
[----:B------:R-:W-:-:S04]  /*1350*/  LOP3.LUT R44, R44, 0x1, RZ, 0xc0, !PT ;  /* 0x000000012c2c7812 */ /* 0x000fc800078ec0ff */
[----:B------:R-:W-:-:S13]  /*1360*/  ISETP.NE.U32.AND P0, PT, R44, 0x1, PT ;  /* 0x000000012c00780c */ /* 0x000fda0003f05070 */
.L_x_371:
[----:B------:R-:W-:Y:S05]  /*1370*/  BSYNC.RECONVERGENT B1 ;  /* 0x0000000000017941 */ /* 0x000fea0003800200 */
.L_x_370:
        /* <DEDUP_REMOVED lines=153> */
.L_x_375:
[----:B------:R-:W-:Y:S05]  /*1d10*/  BSYNC.RECONVERGENT B1 ;  /* 0x0000000000017941 */ /* 0x000fea0003800200 */
.L_x_374:
[----:B0-2---:R-:W0:Y:S02]  /*1d20*/  DFMA R46, R46, UR4, R8 ;  /* 0x000000042e2e7c2b */ /* 0x005e240008000008 */
[----:B0-----:R2:W-:Y:S02]  /*1d30*/  STG.E.64 desc[UR12][R2.64], R46 ;  /* 0x0000002e02007986 */ /* 0x0015e4000c101b0c */
.L_x_369:
[----:B------:R-:W-:Y:S05]  /*1d40*/  BSYNC.RECONVERGENT B0 ;  /* 0x0000000000007941 */ /* 0x000fea0003800200 */
.L_x_368:
[----:B-1----:R-:W-:-:S04]  /*1d50*/  IADD3 R4, P1, PT, R24, UR15, RZ ;  /* 0x0000000f18047c10 */ /* 0x002fc8000ff3e0ff */
[----:B------:R-:W-:Y:S01]  /*1d60*/  ISETP.GE.U32.AND P0, PT, R4, UR10, PT ;  /* 0x0000000a04007c0c */ /* 0x000fe2000bf06070 */
[----:B--2---:R-:W-:-:S05]  /*1d70*/  IMAD.X R2, RZ, RZ, R25, P1 ;  /* 0x000000ffff027224 */ /* 0x004fca00008e0619 */
[----:B------:R-:W-:-:S13]  /*1d80*/  ISETP.GE.AND.EX P0, PT, R2, UR11, PT, P0 ;  /* 0x0000000b02007c0c */ /* 0x000fda000bf06300 */
[----:B------:R-:W-:Y:S05]  /*1d90*/  @P0 BRA `(.L_x_376) ;  /* 0x0000000c007c0947 */ /* 0x000fea0003800000 */
[----:B------:R-:W-:Y:S01]  /*1da0*/  UMOV UR20, 0x54442d18 ;  /* 0x54442d1800147882 */ /* 0x000fe20000000000 */
[----:B------:R-:W-:Y:S01]  /*1db0*/  UMOV UR21, 0x400921fb ;  /* 0x400921fb00157882 */ /* 0x000fe20000000000 */
[----:B------:R1:W2:Y:S01]  /*1dc0*/  DADD R2, R12, -0.5 ;  /* 0xbfe000000c027429 */ /* 0x0002a20000000000 */
[----:B------:R-:W-:Y:S01]  /*1dd0*/  BSSY.RECONVERGENT B0, `(.L_x_377) ;  /* 0x0000040000007945 */ /* 0x000fe20003800200 */
[----:B-1----:R-:W-:-:S05]  /*1de0*/  IMAD R13, R4, UR9, RZ ;  /* 0x00000009040d7c24 */ /* 0x002fca000f8e02ff */
[----:B------:R-:W-:-:S15]  /*1df0*/  SHF.R.S32.HI R12, RZ, 0x1f, R13 ;  /* 0x0000001fff0c7819 */ /* 0x000fde000001140d */
[----:B------:R-:W-:-:S15]  /*1e00*/  NOP ;  /* 0x0000000000007918 */ /* 0x000fde0000000000 */
[----:B------:R-:W-:-:S15]  /*1e10*/  NOP ;  /* 0x0000000000007918 */ /* 0x000fde0000000000 */
[----:B------:R-:W-:-:S12]  /*1e20*/  NOP ;  /* 0x0000000000007918 */ /* 0x000fd80000000000 */
[----:B--2---:R-:W1:-:S15]  /*1e30*/  DMUL R2, R2, UR20 ;  /* 0x0000001402027c28 */ /* 0x004e5e0008000000 */
        /* <DEDUP_REMOVED lines=51> */
.L_x_380:
[----:B------:R-:W-:Y:S05]  /*2170*/  BSYNC.RECONVERGENT B1 ;  /* 0x0000000000017941 */ /* 0x000fea0003800200 */
.L_x_379:
[----:B------:R-:W-:-:S04]  /*2180*/  LOP3.LUT R44, R44, 0x1, RZ, 0xc0, !PT ;  /* 0x000000012c2c7812 */ /* 0x000fc800078ec0ff */
[----:B------:R-:W-:Y:S01]  /*2190*/  ISETP.NE.U32.AND P0, PT, R44, 0x1, PT ;  /* 0x000000012c00780c */ /* 0x000fe20003f05070 */
[----:B------:R-:W-:-:S12]  /*21a0*/  BRA `(.L_x_381) ;  /* 0x0000000000087947 */ /* 0x000fd80003800000 */
.L_x_378:
[----:B------:R1:W2:Y:S02]  /*21b0*/  DMUL R14, RZ, R2 ;  /* 0x00000002ff0e7228 */ /* 0x0002a40000000000 */
[----:B-12---:R-:W-:-:S13]  /*21c0*/  PLOP3.LUT P0, PT, PT, PT, PT, 0x80, 0x8 ;  /* 0x000000000008781c */ /* 0x006fda0003f0f070 */
.L_x_381:
[----:B------:R-:W-:Y:S05]  /*21d0*/  BSYNC.RECONVERGENT B0 ;  /* 0x0000000000007941 */ /* 0x000fea0003800200 */
.L_x_377:
        /* <DEDUP_REMOVED lines=152> */
.L_x_383:
[----:B------:R-:W-:Y:S05]  /*2b60*/  BSYNC.RECONVERGENT B0 ;  /* 0x0000000000007941 */ /* 0x000fea0003800200 */
.L_x_382:
[----:B0-2---:R-:W0:Y:S02]  /*2b70*/  DFMA R4, R4, UR4, R8 ;  /* 0x0000000404047c2b */ /* 0x005e240008000008 */
[----:B0-----:R2:W-:Y:S02]  /*2b80*/  STG.E.64 desc[UR12][R44.64], R4 ;  /* 0x000000042c007986 */ /* 0x0015e4000c101b0c */
.L_x_376:
[----:B------:R-:W-:Y:S01]  /*2b90*/  IADD3 R24, P0, PT, R24, UR7, RZ ;  /* 0x0000000718187c10 */ /* 0x000fe2000ff1e0ff */
[----:B------:R-:W-:Y:S05]  /*2ba0*/  WARPSYNC.ALL ;  /* 0x0000000000007948 */ /* 0x000fea0003800000 */
[----:B------:R-:W-:Y:S01]  /*2bb0*/  IMAD.X R25, RZ, RZ, R25, P0 ;  /* 0x000000ffff197224 */ /* 0x000fe200000e0619 */
[----:B------:R-:W-:Y:S01]  /*2bc0*/  BAR.SYNC.DEFER_BLOCKING 0x0 ;  /* 0x0000000000007b1d */ /* 0x000fe20000010000 */
[----:B------:R-:W-:Y:S01]  /*2bd0*/  ISETP.GE.U32.AND P0, PT, R24, UR18, PT ;  /* 0x0000001218007c0c */ /* 0x000fe2000bf06070 */
[----:B------:R-:W-:Y:S02]  /*2be0*/  IMAD.MOV.U32 R15, RZ, RZ, R10 ;  /* 0x000000ffff0f7224 */ /* 0x000fe400078e000a */
[----:B------:R-:W-:Y:S01]  /*2bf0*/  IMAD.MOV.U32 R14, RZ, RZ, R16 ;  /* 0x000000ffff0e7224 */ /* 0x000fe200078e0010 */
[----:B------:R-:W-:Y:S01]  /*2c00*/  ISETP.GE.AND.EX P0, PT, R25, UR8, PT, P0 ;  /* 0x0000000819007c0c */ /* 0x000fe2000bf06300 */
[----:B------:R-:W-:-:S12]  /*2c10*/  IMAD.MOV.U32 R43, RZ, RZ, R0 ;  /* 0x000000ffff2b7224 */ /* 0x000fd800078e0000 */
[----:B------:R-:W-:Y:S05]  /*2c20*/  @!P0 BRA `(.L_x_384) ;  /* 0xffffffdc00288947 */ /* 0x000fea000383ffff */
[----:B------:R-:W-:Y:S05]  /*2c30*/  EXIT ;  /* 0x000000000000794d */ /* 0x000fea0003800000 */
        .weak           $__internal_15_$__cuda_sm20_div_s64
        .type           $__internal_15_$__cuda_sm20_div_s64,@function
        .size           $__internal_15_$__cuda_sm20_div_s64,($_ZN2at6native60_GLOBAL__N__2075b504_27_DistributionCauchyKernel_cu_d62eea8743distribution_elementwise_grid_stride_kernelIdLi2EZNS0_9templates4cuda21uniform_and_transformIddPNS_17CUDAGeneratorImplEZZZNS4_13cauchy_kernelIS7_EEvRNS_18TensorIteratorBaseEddT_ENKUlvE_clEvENKUlvE_clEvEUldE_EEvSA_T1_T2_EUlP24curandStatePhilox4_32_10E_ZNS1_27distribution_nullary_kernelIdd7double2S7_SJ_SE_EEvSA_SG_RKT3_T4_EUlidE_EEvlNS_15PhiloxCudaStateESF_SG_$__internal_trig_reduction_slowpathd - $__internal_15_$__cuda_sm20_div_s64)
$__internal_15_$__cuda_sm20_div_s64:
        /* <DEDUP_REMOVED lines=83> */
[----:B------:R-:W-:Y:S11]  /*3170*/  RET.REL.NODEC R2 `(_ZN2at6native60_GLOBAL__N__2075b504_27_DistributionCauchyKernel_cu_d62eea8743distribution_elementwise_grid_stride_kernelIdLi2EZNS0_9templates4cuda21uniform_and_transformIddPNS_17CUDAGeneratorImplEZZZNS4_13cauchy_kernelIS7_EEvRNS_18TensorIteratorBaseEddT_ENKUlvE_clEvENKUlvE_clEvEUldE_EEvSA_T1_T2_EUlP24curandStatePhilox4_32_10E_ZNS1_27distribution_nullary_kernelIdd7double2S7_SJ_SE_EEvSA_SG_RKT3_T4_EUlidE_EEvlNS_15PhiloxCudaStateESF_SG_) ;  /* 0xffffffcc02a07950 */ /* 0x000ff60003c3ffff */
        .type           $_ZN2at6native60_GLOBAL__N__2075b504_27_DistributionCauchyKernel_cu_d62eea8743distribution_elementwise_grid_stride_kernelIdLi2EZNS0_9templates4cuda21uniform_and_transformIddPNS_17CUDAGeneratorImplEZZZNS4_13cauchy_kernelIS7_EEvRNS_18TensorIteratorBaseEddT_ENKUlvE_clEvENKUlvE_clEvEUldE_EEvSA_T1_T2_EUlP24curandStatePhilox4_32_10E_ZNS1_27distribution_nullary_kernelIdd7double2S7_SJ_SE_EEvSA_SG_RKT3_T4_EUlidE_EEvlNS_15PhiloxCudaStateESF_SG_$__internal_trig_reduction_slowpathd,@function
        .size           $_ZN2at6native60_GLOBAL__N__2075b504_27_DistributionCauchyKernel_cu_d62eea8743distribution_elementwise_grid_stride_kernelIdLi2EZNS0_9templates4cuda21uniform_and_transformIddPNS_17CUDAGeneratorImplEZZZNS4_13cauchy_kernelIS7_EEvRNS_18TensorIteratorBaseEddT_ENKUlvE_clEvENKUlvE_clEvEUldE_EEvSA_T1_T2_EUlP24curandStatePhilox4_32_10E_ZNS1_27distribution_nullary_kernelIdd7double2S7_SJ_SE_EEvSA_SG_RKT3_T4_EUlidE_EEvlNS_15PhiloxCudaStateESF_SG_$__internal_trig_reduction_slowpathd,(.L_x_426 - $_ZN2at6native60_GLOBAL__N__2075b504_27_DistributionCauchyKernel_cu_d62eea8743distribution_elementwise_grid_stride_kernelIdLi2EZNS0_9templates4cuda21uniform_and_transformIddPNS_17CUDAGeneratorImplEZZZNS4_13cauchy_kernelIS7_EEvRNS_18TensorIteratorBaseEddT_ENKUlvE_clEvENKUlvE_clEvEUldE_EEvSA_T1_T2_EUlP24curandStatePhilox4_32_10E_ZNS1_27distribution_nullary_kernelIdd7double2S7_SJ_SE_EEvSA_SG_RKT3_T4_EUlidE_EEvlNS_15PhiloxCudaStateESF_SG_$__internal_trig_reduction_slowpathd)
$_ZN2at6native60_GLOBAL__N__2075b504_27_DistributionCauchyKernel_cu_d62eea8743distribution_elementwise_grid_stride_kernelIdLi2EZNS0_9templates4cuda21uniform_and_transformIddPNS_17CUDAGeneratorImplEZZZNS4_13cauchy_kernelIS7_EEvRNS_18TensorIteratorBaseEddT_ENKUlvE_clEvENKUlvE_clEvEUldE_EEvSA_T1_T2_EUlP24curandStatePhilox4_32_10E_ZNS1_27distribution_nullary_kernelIdd7double2S7_SJ_SE_EEvSA_SG_RKT3_T4_EUlidE_EEvlNS_15PhiloxCudaStateESF_SG_$__internal_trig_reduction_slowpathd:
        /* <DEDUP_REMOVED lines=24> */
.L_x_389:
        /* <DEDUP_REMOVED lines=29> */
.L_x_388:
[----:B------:R-:W-:-:S07]  /*34d0*/  IMAD.MOV.U32 R43, RZ, RZ, R46 ;  /* 0x000000ffff2b7224 */ /* 0x000fce00078e002e */
.L_x_387:
[----:B------:R-:W-:Y:S05]  /*34e0*/  BSYNC.RECONVERGENT B3 ;  /* 0x0000000000037941 */ /* 0x000fea0003800200 */
.L_x_386:
[----:B------:R-:W-:Y:S01]  /*34f0*/  LOP3.LUT P0, R49, R48, 0x3f, RZ, 0xc0, !PT ;  /* 0x0000003f30317812 */ /* 0x000fe2000780c0ff */
[----:B------:R-:W-:-:S04]  /*3500*/  IMAD.IADD R2, R47, 0x1, R43 ;  /* 0x000000012f027824 */ /* 0x000fc800078e022b */
[----:B------:R-:W-:-:S05]  /*3510*/  IMAD.U32 R51, R2, 0x8, R1 ;  /* 0x0000000802337824 */ /* 0x000fca00078e0001 */
[----:B------:R0:W-:Y:S04]  /*3520*/  STL.64 [R51+-0x78], R14 ;  /* 0xffff880e33007387 */ /* 0x0001e80000100a00 */
[----:B------:R-:W2:Y:S04]  /*3530*/  @P0 LDL.64 R46, [R1+0x8] ;  /* 0x00000800012e0983 */ /* 0x000ea80000100a00 */
[----:B------:R-:W3:Y:S04]  /*3540*/  LDL.64 R2, [R1+0x10] ;  /* 0x0000100001027983 */ /* 0x000ee80000100a00 */
[----:B------:R-:W4:Y:S01]  /*3550*/  LDL.64 R4, [R1+0x18] ;  /* 0x0000180001047983 */ /* 0x000f220000100a00 */
[----:B------:R-:W-:Y:S01]  /*3560*/  @P0 LOP3.LUT R43, R49, 0x3f, RZ, 0x3c, !PT ;  /* 0x0000003f312b0812 */ /* 0x000fe200078e3cff */
[----:B------:R-:W-:Y:S01]  /*3570*/  BSSY.RECONVERGENT B3, `(.L_x_390) ;  /* 0x0000034000037945 */ /* 0x000fe20003800200 */
[----:B--2---:R-:W-:-:S02]  /*3580*/  @P0 SHF.R.U64 R46, R46, 0x1, R47 ;  /* 0x000000012e2e0819 */ /* 0x004fc4000000122f */
[----:B------:R-:W-:Y:S02]  /*3590*/  @P0 SHF.R.U32.HI R48, RZ, 0x1, R47 ;  /* 0x00000001ff300819 */ /* 0x000fe4000001162f */
[----:B---3--:R-:W-:Y:S02]  /*35a0*/  @P0 SHF.L.U32 R45, R2, R49, RZ ;  /* 0x00000031022d0219 */ /* 0x008fe400000006ff */
[----:B0-----:R-:W-:Y:S02]  /*35b0*/  @P0 SHF.R.U64 R14, R46, R43, R48 ;  /* 0x0000002b2e0e0219 */ /* 0x001fe40000001230 */
[--C-:B------:R-:W-:Y:S02]  /*35c0*/  @P0 SHF.R.U32.HI R54, RZ, 0x1, R3.reuse ;  /* 0x00000001ff360819 */ /* 0x100fe40000011603 */
[C-C-:B------:R-:W-:Y:S02]  /*35d0*/  @P0 SHF.R.U64 R52, R2.reuse, 0x1, R3.reuse ;  /* 0x0000000102340819 */ /* 0x140fe40000001203 */
[----:B------:R-:W-:-:S02]  /*35e0*/  @P0 SHF.L.U64.HI R50, R2, R49, R3 ;  /* 0x0000003102320219 */ /* 0x000fc40000010203 */
[----:B------:R-:W-:Y:S02]  /*35f0*/  @P0 SHF.R.U32.HI R15, RZ, R43, R48 ;  /* 0x0000002bff0f0219 */ /* 0x000fe40000011630 */
[----:B------:R-:W-:Y:S02]  /*3600*/  @P0 LOP3.LUT R2, R45, R14, RZ, 0xfc, !PT ;  /* 0x0000000e2d020212 */ /* 0x000fe400078efcff */
[----:B----4-:R-:W-:Y:S02]  /*3610*/  @P0 SHF.L.U32 R46, R4, R49, RZ ;  /* 0x00000031042e0219 */ /* 0x010fe400000006ff */
[----:B------:R-:W-:Y:S01]  /*3620*/  @P0 SHF.R.U64 R47, R52, R43, R54 ;  /* 0x0000002b342f0219 */ /* 0x000fe20000001236 */
[----:B------:R-:W-:Y:S01]  /*3630*/  IMAD.SHL.U32 R14, R2, 0x4, RZ ;  /* 0x00000004020e7824 */ /* 0x000fe200078e00ff */
[----:B------:R-:W-:Y:S02]  /*3640*/  @P0 LOP3.LUT R3, R50, R15, RZ, 0xfc, !PT ;  /* 0x0000000f32030212 */ /* 0x000fe400078efcff */
        /* <DEDUP_REMOVED lines=28> */
[C---:B------:R-:W-:Y:S02]  /*3810*/  LOP3.LUT R2, R43.reuse, 0x3f, RZ, 0xc0, !PT ;  /* 0x0000003f2b027812 */ /* 0x040fe400078ec0ff */
        /* <DEDUP_REMOVED lines=9> */
.L_x_391:
[----:B------:R-:W-:Y:S05]  /*38b0*/  BSYNC.RECONVERGENT B3 ;  /* 0x0000000000037941 */ /* 0x000fea0003800200 */
.L_x_390:
        /* <DEDUP_REMOVED lines=21> */
[----:B------:R-:W-:Y:S01]  /*3a10*/  IMAD.X R14, RZ, RZ, R14, P2 ;  /* 0x000000ffff0e7224 */ /* 0x000fe200010e060e */
[----:B------:R-:W-:Y:S01]  /*3a20*/  SHF.R.U32.HI R15, RZ, 0x1e, R5 ;  /* 0x0000001eff0f7819 */ /* 0x000fe20000011605 */
[----:B------:R-:W-:Y:S01]  /*3a30*/  IMAD.IADD R2, R2, 0x1, -R43 ;  /* 0x0000000102027824 */ /* 0x000fe200078e0a2b */
[----:B------:R-:W-:-:S02]  /*3a40*/  @!P0 LOP3.LUT R17, R17, 0x80000000, RZ, 0x3c, !PT ;  /* 0x8000000011118812 */ /* 0x000fc400078e3cff */
[----:B------:R-:W-:Y:S01]  /*3a50*/  SHF.R.U64 R3, R3, 0xa, R14 ;  /* 0x0000000a03037819 */ /* 0x000fe2000000120e */
[----:B------:R-:W-:Y:S01]  /*3a60*/  IMAD.SHL.U32 R2, R2, 0x100000, RZ ;  /* 0x0010000002027824 */ /* 0x000fe200078e00ff */
[----:B------:R-:W-:Y:S02]  /*3a70*/  LEA.HI R4, R4, R15, RZ, 0x1 ;  /* 0x0000000f04047211 */ /* 0x000fe400078f08ff */
[----:B------:R-:W-:-:S03]  /*3a80*/  IADD3 R3, P2, PT, R3, 0x1, RZ ;  /* 0x0000000103037810 */ /* 0x000fc60007f5e0ff */
[----:B------:R-:W-:Y:S01]  /*3a90*/  @P1 IMAD.MOV R4, RZ, RZ, -R4 ;  /* 0x000000ffff041224 */ /* 0x000fe200078e0a04 */
[----:B------:R-:W-:-:S04]  /*3aa0*/  LEA.HI.X R14, R14, RZ, RZ, 0x16, P2 ;  /* 0x000000ff0e0e7211 */ /* 0x000fc800010fb4ff */
[--C-:B------:R-:W-:Y:S02]  /*3ab0*/  SHF.R.U64 R3, R3, 0x1, R14.reuse ;  /* 0x0000000103037819 */ /* 0x100fe4000000120e */
[----:B------:R-:W-:Y:S02]  /*3ac0*/  SHF.R.U32.HI R5, RZ, 0x1, R14 ;  /* 0x00000001ff057819 */ /* 0x000fe4000001160e */
[----:B------:R-:W-:-:S04]  /*3ad0*/  IADD3 R45, P2, P3, RZ, RZ, R3 ;  /* 0x000000ffff2d7210 */ /* 0x000fc80007b5e003 */
[----:B------:R-:W-:-:S04]  /*3ae0*/  IADD3.X R2, PT, PT, R2, 0x3fe00000, R5, P2, P3 ;  /* 0x3fe0000002027810 */ /* 0x000fc800017e6405 */
[----:B------:R-:W-:-:S07]  /*3af0*/  LOP3.LUT R17, R2, R17, RZ, 0xfc, !PT ;  /* 0x0000001102117212 */ /* 0x000fce00078efcff */
.L_x_385:
[----:B------:R-:W-:Y:S02]  /*3b00*/  IMAD.MOV.U32 R14, RZ, RZ, R45 ;  /* 0x000000ffff0e7224 */ /* 0x000fe400078e002d */
[----:B------:R-:W-:Y:S02]  /*3b10*/  IMAD.MOV.U32 R45, RZ, RZ, 0x0 ;  /* 0x00000000ff2d7424 */ /* 0x000fe400078e00ff */
[----:B------:R-:W-:Y:S02]  /*3b20*/  IMAD.MOV.U32 R15, RZ, RZ, R17 ;  /* 0x000000ffff0f7224 */ /* 0x000fe400078e0011 */
[----:B------:R-:W-:Y:S05]  /*3b30*/  RET.REL.NODEC R44 `(_ZN2at6native60_GLOBAL__N__2075b504_27_DistributionCauchyKernel_cu_d62eea8743distribution_elementwise_grid_stride_kernelIdLi2EZNS0_9templates4cuda21uniform_and_transformIddPNS_17CUDAGeneratorImplEZZZNS4_13cauchy_kernelIS7_EEvRNS_18TensorIteratorBaseEddT_ENKUlvE_clEvENKUlvE_clEvEUldE_EEvSA_T1_T2_EUlP24curandStatePhilox4_32_10E_ZNS1_27distribution_nullary_kernelIdd7double2S7_SJ_SE_EEvSA_SG_RKT3_T4_EUlidE_EEvlNS_15PhiloxCudaStateESF_SG_) ;  /* 0xffffffc42c307950 */ /* 0x000fea0003c3ffff */
.L_x_392:
        /* <DEDUP_REMOVED lines=12> */
.L_x_426:


//--------------------- .nv.global.init           --------------------------
	.section	.nv.global.init,"aw",@progbits
	.align	8
.nv.global.init:
	.type		__cudart_i2opi_d,@object
	.size		__cudart_i2opi_d,(mrg32k3aM1SubSeq - __cudart_i2opi_d)
__cudart_i2opi_d:
        /*0000*/ 	.byte	0x08, 0x5d, 0x8d, 0x1f, 0xb1, 0x5f, 0xfb, 0x6b, 0xea, 0x92, 0x52, 0x8a, 0xf7, 0x39, 0x07, 0x3d
        /* <DEDUP_REMOVED lines=8> */
	.type		mrg32k3aM1SubSeq,@object
	.size		mrg32k3aM1SubSeq,(mrg32k3aM2SubSeq - mrg32k3aM1SubSeq)
mrg32k3aM1SubSeq:
        /* <DEDUP_REMOVED lines=126> */
	.type		mrg32k3aM2SubSeq,@object
	.size		mrg32k3aM2SubSeq,(mrg32k3aM1 - mrg32k3aM2SubSeq)
mrg32k3aM2SubSeq:
        /* <DEDUP_REMOVED lines=126> */
	.type		mrg32k3aM1,@object
	.size		mrg32k3aM1,(mrg32k3aM1Seq - mrg32k3aM1)
mrg32k3aM1:
        /* <DEDUP_REMOVED lines=144> */
	.type		mrg32k3aM1Seq,@object
	.size		mrg32k3aM1Seq,(mrg32k3aM2 - mrg32k3aM1Seq)
mrg32k3aM1Seq:
        /* <DEDUP_REMOVED lines=144> */
	.type		mrg32k3aM2,@object
	.size		mrg32k3aM2,(mrg32k3aM2Seq - mrg32k3aM2)
mrg32k3aM2:
        /* <DEDUP_REMOVED lines=144> */
	.type		mrg32k3aM2Seq,@object
	.size		mrg32k3aM2Seq,(precalc_xorwow_matrix - mrg32k3aM2Seq)
mrg32k3aM2Seq:
        /* <DEDUP_REMOVED lines=144> */
	.type		precalc_xorwow_matrix,@object
	.size		precalc_xorwow_matrix,(precalc_xorwow_offset_matrix - precalc_xorwow_matrix)
precalc_xorwow_matrix:
        /* <DEDUP_REMOVED lines=6400> */
	.type		precalc_xorwow_offset_matrix,@object
	.size		precalc_xorwow_offset_matrix,(.L_1 - precalc_xorwow_offset_matrix)
precalc_xorwow_offset_matrix:
        /* <DEDUP_REMOVED lines=6400> */
.L_1:


//--------------------- .nv.shared.reserved.0     --------------------------
	.section	.nv.shared.reserved.0,"aw",@nobits
	.weak		__nv_reservedSMEM_offset_0_alias
	.size		__nv_reservedSMEM_offset_0_alias, 0, 64
	.other		__nv_reservedSMEM_offset_0_alias,@"STO_CUDA_RESERVED_SHARED STV_DEFAULT"
__nv_reservedSMEM_offset_0_alias:
	.zero		0
	.zero		64


//--------------------- .nv.global                --------------------------
	.section	.nv.global,"aw",@nobits
.nv.global:
	.type		_ZN58_INTERNAL_2075b504_27_DistributionCauchyKernel_cu_d62eea874cuda3std3__48in_placeE,@object
	.size		_ZN58_INTERNAL_2075b504_27_DistributionCauchyKernel_cu_d62eea874cuda3std3__48in_placeE,(_ZN58_INTERNAL_2075b504_27_DistributionCauchyKernel_cu_d62eea874cuda3std6ranges3__45__cpo8distanceE - _ZN58_INTERNAL_2075b504_27_DistributionCauchyKernel_cu_d62eea874cuda3std3__48in_placeE)
_ZN58_INTERNAL_2075b504_27_DistributionCauchyKernel_cu_d62eea874cuda3std3__48in_placeE:
	.zero		1
	.type		_ZN58_INTERNAL_2075b504_27_DistributionCauchyKernel_cu_d62eea874cuda3std6ranges3__45__cpo8distanceE,@object
	.size		_ZN58_INTERNAL_2075b504_27_DistributionCauchyKernel_cu_d62eea874cuda3std6ranges3__45__cpo8distanceE,(_ZN58_INTERNAL_2075b504_27_DistributionCauchyKernel_cu_d62eea874cuda3std3__45__cpo6cbeginE - _ZN58_INTERNAL_2075b504_27_DistributionCauchyKernel_cu_d62eea874cuda3std6ranges3__45__cpo8distanceE)
_ZN58_INTERNAL_2075b504_27_DistributionCauchyKernel_cu_d62eea874cuda3std6ranges3__45__cpo8distanceE:
	.zero		1
	.type		_ZN58_INTERNAL_2075b504_27_DistributionCauchyKernel_cu_d62eea874cuda3std3__45__cpo6cbeginE,@object
	.size		_ZN58_INTERNAL_2075b504_27_DistributionCauchyKernel_cu_d62eea874cuda3std3__45__cpo6cbeginE,(_ZN58_INTERNAL_2075b504_27_DistributionCauchyKernel_cu_d62eea874cuda3std6ranges3__45__cpo7advanceE - _ZN58_INTERNAL_2075b504_27_DistributionCauchyKernel_cu_d62eea874cuda3std3__45__cpo6cbeginE)
_ZN58_INTERNAL_2075b504_27_DistributionCauchyKernel_cu_d62eea874cuda3std3__45__cpo6cbeginE:
	.zero		1
	.type		_ZN58_INTERNAL_2075b504_27_DistributionCauchyKernel_cu_d62eea874cuda3std6ranges3__45__cpo7advanceE,@object
	.size		_ZN58_INTERNAL_2075b504_27_DistributionCauchyKernel_cu_d62eea874cuda3std6ranges3__45__cpo7advanceE,(_ZN58_INTERNAL_2075b504_27_DistributionCauchyKernel_cu_d62eea874cuda3std3__45__cpo7crbeginE - _ZN58_INTERNAL_2075b504_27_DistributionCauchyKernel_cu_d62eea874cuda3std6ranges3__45__cpo7advanceE)
_ZN58_INTERNAL_2075b504_27_DistributionCauchyKernel_cu_d62eea874cuda3std6ranges3__45__cpo7advanceE:
	.zero		1
	.type		_ZN58_INTERNAL_2075b504_27_DistributionCauchyKernel_cu_d62eea874cuda3std3__45__cpo7crbeginE,@object
	.size		_ZN58_INTERNAL_2075b504_27_DistributionCauchyKernel_cu_d62eea874cuda3std3__45__cpo7crbeginE,(_ZN58_INTERNAL_2075b504_27_DistributionCauchyKernel_cu_d62eea874cuda3std6ranges3__45__cpo4dataE - _ZN58_INTERNAL_2075b504_27_DistributionCauchyKernel_cu_d62eea874cuda3std3__45__cpo7crbeginE)
_ZN58_INTERNAL_2075b504_27_DistributionCauchyKernel_cu_d62eea874cuda3std3__45__cpo7crbeginE:
	.zero		1
	.type		_ZN58_INTERNAL_2075b504_27_DistributionCauchyKernel_cu_d62eea874cuda3std6ranges3__45__cpo4dataE,@object
	.size		_ZN58_INTERNAL_2075b504_27_DistributionCauchyKernel_cu_d62eea874cuda3std6ranges3__45__cpo4dataE,(_ZN58_INTERNAL_2075b504_27_DistributionCauchyKernel_cu_d62eea874cuda3std6ranges3__45__cpo5beginE - _ZN58_INTERNAL_2075b504_27_DistributionCauchyKernel_cu_d62eea874cuda3std6ranges3__45__cpo4dataE)
_ZN58_INTERNAL_2075b504_27_DistributionCauchyKernel_cu_d62eea874cuda3std6ranges3__45__cpo4dataE:
	.zero		1
	.type		_ZN58_INTERNAL_2075b504_27_DistributionCauchyKernel_cu_d62eea874cuda3std6ranges3__45__cpo5beginE,@object
	.size		_ZN58_INTERNAL_2075b504_27_DistributionCauchyKernel_cu_d62eea874cuda3std6ranges3__45__cpo5beginE,(_ZN58_INTERNAL_2075b504_27_DistributionCauchyKernel_cu_d62eea874cuda3std3__460_GLOBAL__N__2075b504_27_DistributionCauchyKernel_cu_d62eea876ignoreE - _ZN58_INTERNAL_2075b504_27_DistributionCauchyKernel_cu_d62eea874cuda3std6ranges3__45__cpo5beginE)
_ZN58_INTERNAL_2075b504_27_DistributionCauchyKernel_cu_d62eea874cuda3std6ranges3__45__cpo5beginE:
	.zero		1
	.type		_ZN58_INTERNAL_2075b504_27_DistributionCauchyKernel_cu_d62eea874cuda3std3__460_GLOBAL__N__2075b504_27_DistributionCauchyKernel_cu_d62eea876ignoreE,@object
	.size		_ZN58_INTERNAL_2075b504_27_DistributionCauchyKernel_cu_d62eea874cuda3std3__460_GLOBAL__N__2075b504_27_DistributionCauchyKernel_cu_d62eea876ignoreE,(_ZN58_INTERNAL_2075b504_27_DistributionCauchyKernel_cu_d62eea874cuda3std6ranges3__45__cpo4sizeE - _ZN58_INTERNAL_2075b504_27_DistributionCauchyKernel_cu_d62eea874cuda3std3__460_GLOBAL__N__2075b504_27_DistributionCauchyKernel_cu_d62eea876ignoreE)
_ZN58_INTERNAL_2075b504_27_DistributionCauchyKernel_cu_d62eea874cuda3std3__460_GLOBAL__N__2075b504_27_DistributionCauchyKernel_cu_d62eea876ignoreE:
	.zero		1
	.type		_ZN58_INTERNAL_2075b504_27_DistributionCauchyKernel_cu_d62eea874cuda3std6ranges3__45__cpo4sizeE,@object
	.size		_ZN58_INTERNAL_2075b504_27_DistributionCauchyKernel_cu_d62eea874cuda3std6ranges3__45__cpo4sizeE,(_ZN58_INTERNAL_2075b504_27_DistributionCauchyKernel_cu_d62eea874cuda3std3__45__cpo5beginE - _ZN58_INTERNAL_2075b504_27_DistributionCauchyKernel_cu_d62eea874cuda3std6ranges3__45__cpo4sizeE)
_ZN58_INTERNAL_2075b504_27_DistributionCauchyKernel_cu_d62eea874cuda3std6ranges3__45__cpo4sizeE:
	.zero		1
	.type		_ZN58_INTERNAL_2075b504_27_DistributionCauchyKernel_cu_d62eea874cuda3std3__45__cpo5beginE,@object
	.size		_ZN58_INTERNAL_2075b504_27_DistributionCauchyKernel_cu_d62eea874cuda3std3__45__cpo5beginE,(_ZN58_INTERNAL_2075b504_27_DistributionCauchyKernel_cu_d62eea874cuda3std6ranges3__45__cpo6cbeginE - _ZN58_INTERNAL_2075b504_27_DistributionCauchyKernel_cu_d62eea874cuda3std3__45__cpo5beginE)
_ZN58_INTERNAL_2075b504_27_DistributionCauchyKernel_cu_d62eea874cuda3std3__45__cpo5beginE:
	.zero		1
	.type		_ZN58_INTERNAL_2075b504_27_DistributionCauchyKernel_cu_d62eea874cuda3std6ranges3__45__cpo6cbeginE,@object
	.size		_ZN58_INTERNAL_2075b504_27_DistributionCauchyKernel_cu_d62eea874cuda3std6ranges3__45__cpo6cbeginE,(_ZN58_INTERNAL_2075b504_27_DistributionCauchyKernel_cu_d62eea874cuda3std3__45__cpo6rbeginE - _ZN58_INTERNAL_2075b504_27_DistributionCauchyKernel_cu_d62eea874cuda3std6ranges3__45__cpo6cbeginE)
_ZN58_INTERNAL_2075b504_27_DistributionCauchyKernel_cu_d62eea874cuda3std6ranges3__45__cpo6cbeginE:
	.zero		1
	.type		_ZN58_INTERNAL_2075b504_27_DistributionCauchyKernel_cu_d62eea874cuda3std3__45__cpo6rbeginE,@object
	.size		_ZN58_INTERNAL_2075b504_27_DistributionCauchyKernel_cu_d62eea874cuda3std3__45__cpo6rbeginE,(_ZN58_INTERNAL_2075b504_27_DistributionCauchyKernel_cu_d62eea874cuda3std6ranges3__45__cpo4nextE - _ZN58_INTERNAL_2075b504_27_DistributionCauchyKernel_cu_d62eea874cuda3std3__45__cpo6rbeginE)
_ZN58_INTERNAL_2075b504_27_DistributionCauchyKernel_cu_d62eea874cuda3std3__45__cpo6rbeginE:
	.zero		1
	.type		_ZN58_INTERNAL_2075b504_27_DistributionCauchyKernel_cu_d62eea874cuda3std6ranges3__45__cpo4nextE,@object
	.size		_ZN58_INTERNAL_2075b504_27_DistributionCauchyKernel_cu_d62eea874cuda3std6ranges3__45__cpo4nextE,(_ZN58_INTERNAL_2075b504_27_DistributionCauchyKernel_cu_d62eea874cuda3std6ranges3__45__cpo4swapE - _ZN58_INTERNAL_2075b504_27_DistributionCauchyKernel_cu_d62eea874cuda3std6ranges3__45__cpo4nextE)
_ZN58_INTERNAL_2075b504_27_DistributionCauchyKernel_cu_d62eea874cuda3std6ranges3__45__cpo4nextE:
	.zero		1
	.type		_ZN58_INTERNAL_2075b504_27_DistributionCauchyKernel_cu_d62eea874cuda3std6ranges3__45__cpo4swapE,@object
	.size		_ZN58_INTERNAL_2075b504_27_DistributionCauchyKernel_cu_d62eea874cuda3std6ranges3__45__cpo4swapE,(_ZN58_INTERNAL_2075b504_27_DistributionCauchyKernel_cu_d62eea874cuda3std3__420unreachable_sentinelE - _ZN58_INTERNAL_2075b504_27_DistributionCauchyKernel_cu_d62eea874cuda3std6ranges3__45__cpo4swapE)
_ZN58_INTERNAL_2075b504_27_DistributionCauchyKernel_cu_d62eea874cuda3std6ranges3__45__cpo4swapE:
	.zero		1
	.type		_ZN58_INTERNAL_2075b504_27_DistributionCauchyKernel_cu_d62eea874cuda3std3__420unreachable_sentinelE,@object
	.size		_ZN58_INTERNAL_2075b504_27_DistributionCauchyKernel_cu_d62eea874cuda3std3__420unreachable_sentinelE,(_ZN58_INTERNAL_2075b504_27_DistributionCauchyKernel_cu_d62eea876thrust24THRUST_300001_SM_1030_NS6system6detail10sequential3seqE - _ZN58_INTERNAL_2075b504_27_DistributionCauchyKernel_cu_d62eea874cuda3std3__420unreachable_sentinelE)
_ZN58_INTERNAL_2075b504_27_DistributionCauchyKernel_cu_d62eea874cuda3std3__420unreachable_sentinelE:
	.zero		1
	.type		_ZN58_INTERNAL_2075b504_27_DistributionCauchyKernel_cu_d62eea876thrust24THRUST_300001_SM_1030_NS6system6detail10sequential3seqE,@object
	.size		_ZN58_INTERNAL_2075b504_27_DistributionCauchyKernel_cu_d62eea876thrust24THRUST_300001_SM_1030_NS6system6detail10sequential3seqE,(_ZN58_INTERNAL_2075b504_27_DistributionCauchyKernel_cu_d62eea874cuda3std3__45__cpo4cendE - _ZN58_INTERNAL_2075b504_27_DistributionCauchyKernel_cu_d62eea876thrust24THRUST_300001_SM_1030_NS6system6detail10sequential3seqE)
_ZN58_INTERNAL_2075b504_27_DistributionCauchyKernel_cu_d62eea876thrust24THRUST_300001_SM_1030_NS6system6detail10sequential3seqE:
	.zero		1
	.type		_ZN58_INTERNAL_2075b504_27_DistributionCauchyKernel_cu_d62eea874cuda3std3__45__cpo4cendE,@object
	.size		_ZN58_INTERNAL_2075b504_27_DistributionCauchyKernel_cu_d62eea874cuda3std3__45__cpo4cendE,(_ZN58_INTERNAL_2075b504_27_DistributionCauchyKernel_cu_d62eea874cuda3std6ranges3__45__cpo9iter_swapE - _ZN58_INTERNAL_2075b504_27_DistributionCauchyKernel_cu_d62eea874cuda3std3__45__cpo4cendE)
_ZN58_INTERNAL_2075b504_27_DistributionCauchyKernel_cu_d62eea874cuda3std3__45__cpo4cendE:
	.zero		1
	.type		_ZN58_INTERNAL_2075b504_27_DistributionCauchyKernel_cu_d62eea874cuda3std6ranges3__45__cpo9iter_swapE,@object
	.size		_ZN58_INTERNAL_2075b504_27_DistributionCauchyKernel_cu_d62eea874cuda3std6ranges3__45__cpo9iter_swapE,(_ZN58_INTERNAL_2075b504_27_DistributionCauchyKernel_cu_d62eea874cuda3std3__45__cpo5crendE - _ZN58_INTERNAL_2075b504_27_DistributionCauchyKernel_cu_d62eea874cuda3std6ranges3__45__cpo9iter_swapE)
_ZN58_INTERNAL_2075b504_27_DistributionCauchyKernel_cu_d62eea874cuda3std6ranges3__45__cpo9iter_swapE:
	.zero		1
	.type		_ZN58_INTERNAL_2075b504_27_DistributionCauchyKernel_cu_d62eea874cuda3std3__45__cpo5crendE,@object
	.size		_ZN58_INTERNAL_2075b504_27_DistributionCauchyKernel_cu_d62eea874cuda3std3__45__cpo5crendE,(_ZN58_INTERNAL_2075b504_27_DistributionCauchyKernel_cu_d62eea874cuda3std6ranges3__45__cpo5cdataE - _ZN58_INTERNAL_2075b504_27_DistributionCauchyKernel_cu_d62eea874cuda3std3__45__cpo5crendE)
_ZN58_INTERNAL_2075b504_27_DistributionCauchyKernel_cu_d62eea874cuda3std3__45__cpo5crendE:
	.zero		1
	.type		_ZN58_INTERNAL_2075b504_27_DistributionCauchyKernel_cu_d62eea874cuda3std6ranges3__45__cpo5cdataE,@object
	.size		_ZN58_INTERNAL_2075b504_27_DistributionCauchyKernel_cu_d62eea874cuda3std6ranges3__45__cpo5cdataE,(_ZN58_INTERNAL_2075b504_27_DistributionCauchyKernel_cu_d62eea874cuda3std6ranges3__45__cpo3endE - _ZN58_INTERNAL_2075b504_27_DistributionCauchyKernel_cu_d62eea874cuda3std6ranges3__45__cpo5cdataE)
_ZN58_INTERNAL_2075b504_27_DistributionCauchyKernel_cu_d62eea874cuda3std6ranges3__45__cpo5cdataE:
	.zero		1
	.type		_ZN58_INTERNAL_2075b504_27_DistributionCauchyKernel_cu_d62eea874cuda3std6ranges3__45__cpo3endE,@object
	.size		_ZN58_INTERNAL_2075b504_27_DistributionCauchyKernel_cu_d62eea874cuda3std6ranges3__45__cpo3endE,(_ZN58_INTERNAL_2075b504_27_DistributionCauchyKernel_cu_d62eea874cuda3std3__419piecewise_constructE - _ZN58_INTERNAL_2075b504_27_DistributionCauchyKernel_cu_d62eea874cuda3std6ranges3__45__cpo3endE)
_ZN58_INTERNAL_2075b504_27_DistributionCauchyKernel_cu_d62eea874cuda3std6ranges3__45__cpo3endE:
	.zero		1
	.type		_ZN58_INTERNAL_2075b504_27_DistributionCauchyKernel_cu_d62eea874cuda3std3__419piecewise_constructE,@object
	.size		_ZN58_INTERNAL_2075b504_27_DistributionCauchyKernel_cu_d62eea874cuda3std3__419piecewise_constructE,(_ZN58_INTERNAL_2075b504_27_DistributionCauchyKernel_cu_d62eea874cuda3std6ranges3__45__cpo5ssizeE - _ZN58_INTERNAL_2075b504_27_DistributionCauchyKernel_cu_d62eea874cuda3std3__419piecewise_constructE)
_ZN58_INTERNAL_2075b504_27_DistributionCauchyKernel_cu_d62eea874cuda3std3__419piecewise_constructE:
	.zero		1
	.type		_ZN58_INTERNAL_2075b504_27_DistributionCauchyKernel_cu_d62eea874cuda3std6ranges3__45__cpo5ssizeE,@object
	.size		_ZN58_INTERNAL_2075b504_27_DistributionCauchyKernel_cu_d62eea874cuda3std6ranges3__45__cpo5ssizeE,(_ZN58_INTERNAL_2075b504_27_DistributionCauchyKernel_cu_d62eea874cuda3std3__45__cpo3endE - _ZN58_INTERNAL_2075b504_27_DistributionCauchyKernel_cu_d62eea874cuda3std6ranges3__45__cpo5ssizeE)
_ZN58_INTERNAL_2075b504_27_DistributionCauchyKernel_cu_d62eea874cuda3std6ranges3__45__cpo5ssizeE:
	.zero		1
	.type		_ZN58_INTERNAL_2075b504_27_DistributionCauchyKernel_cu_d62eea874cuda3std3__45__cpo3endE,@object
	.size		_ZN58_INTERNAL_2075b504_27_DistributionCauchyKernel_cu_d62eea874cuda3std3__45__cpo3endE,(_ZN58_INTERNAL_2075b504_27_DistributionCauchyKernel_cu_d62eea874cuda3std6ranges3__45__cpo4cendE - _ZN58_INTERNAL_2075b504_27_DistributionCauchyKernel_cu_d62eea874cuda3std3__45__cpo3endE)
_ZN58_INTERNAL_2075b504_27_DistributionCauchyKernel_cu_d62eea874cuda3std3__45__cpo3endE:
	.zero		1
	.type		_ZN58_INTERNAL_2075b504_27_DistributionCauchyKernel_cu_d62eea874cuda3std6ranges3__45__cpo4cendE,@object
	.size		_ZN58_INTERNAL_2075b504_27_DistributionCauchyKernel_cu_d62eea874cuda3std6ranges3__45__cpo4cendE,(_ZN58_INTERNAL_2075b504_27_DistributionCauchyKernel_cu_d62eea874cuda3std3__45__cpo4rendE - _ZN58_INTERNAL_2075b504_27_DistributionCauchyKernel_cu_d62eea874cuda3std6ranges3__45__cpo4cendE)
_ZN58_INTERNAL_2075b504_27_DistributionCauchyKernel_cu_d62eea874cuda3std6ranges3__45__cpo4cendE:
	.zero		1
	.type		_ZN58_INTERNAL_2075b504_27_DistributionCauchyKernel_cu_d62eea874cuda3std3__45__cpo4rendE,@object
	.size		_ZN58_INTERNAL_2075b504_27_DistributionCauchyKernel_cu_d62eea874cuda3std3__45__cpo4rendE,(_ZN58_INTERNAL_2075b504_27_DistributionCauchyKernel_cu_d62eea874cuda3std6ranges3__45__cpo4prevE - _ZN58_INTERNAL_2075b504_27_DistributionCauchyKernel_cu_d62eea874cuda3std3__45__cpo4rendE)
_ZN58_INTERNAL_2075b504_27_DistributionCauchyKernel_cu_d62eea874cuda3std3__45__cpo4rendE:
	.zero		1
	.type		_ZN58_INTERNAL_2075b504_27_DistributionCauchyKernel_cu_d62eea874cuda3std6ranges3__45__cpo4prevE,@object
	.size		_ZN58_INTERNAL_2075b504_27_DistributionCauchyKernel_cu_d62eea874cuda3std6ranges3__45__cpo4prevE,(_ZN58_INTERNAL_2075b504_27_DistributionCauchyKernel_cu_d62eea874cuda3std6ranges3__45__cpo9iter_moveE - _ZN58_INTERNAL_2075b504_27_DistributionCauchyKernel_cu_d62eea874cuda3std6ranges3__45__cpo4prevE)
_ZN58_INTERNAL_2075b504_27_DistributionCauchyKernel_cu_d62eea874cuda3std6ranges3__45__cpo4prevE:
	.zero		1
	.type		_ZN58_INTERNAL_2075b504_27_DistributionCauchyKernel_cu_d62eea874cuda3std6ranges3__45__cpo9iter_moveE,@object
	.size		_ZN58_INTERNAL_2075b504_27_DistributionCauchyKernel_cu_d62eea874cuda3std6ranges3__45__cpo9iter_moveE,(.L_22 - _ZN58_INTERNAL_2075b504_27_DistributionCauchyKernel_cu_d62eea874cuda3std6ranges3__45__cpo9iter_moveE)
_ZN58_INTERNAL_2075b504_27_DistributionCauchyKernel_cu_d62eea874cuda3std6ranges3__45__cpo9iter_moveE:
	.zero		1
.L_22:


//--------------------- .nv.constant0._ZN2at6native60_GLOBAL__N__2075b504_27_DistributionCauchyKernel_cu_d62eea8743distribution_elementwise_grid_stride_kernelIfLi4EZNS0_9templates4cuda21uniform_and_transformIN3c108BFloat16EfPNS_17CUDAGeneratorImplEZZZNS4_13cauchy_kernelIS9_EEvRNS_18TensorIteratorBaseEddT_ENKUlvE_clEvENKUlvE2_clEvEUlfE_EEvSC_T1_T2_EUlP24curandStatePhilox4_32_10E0_ZNS1_27distribution_nullary_kernelIS7_f6float4S9_SL_SG_EEvSC_SI_RKT3_T4_EUlifE0_EEvlNS_15PhiloxCudaStateESH_SI_ --------------------------
	.section	.nv.constant0._ZN2at6native60_GLOBAL__N__2075b504_27_DistributionCauchyKernel_cu_d62eea8743distribution_elementwise_grid_stride_kernelIfLi4EZNS0_9templates4cuda21uniform_and_transformIN3c108BFloat16EfPNS_17CUDAGeneratorImplEZZZNS4_13cauchy_kernelIS9_EEvRNS_18TensorIteratorBaseEddT_ENKUlvE_clEvENKUlvE2_clEvEUlfE_EEvSC_T1_T2_EUlP24curandStatePhilox4_32_10E0_ZNS1_27distribution_nullary_kernelIS7_f6float4S9_SL_SG_EEvSC_SI_RKT3_T4_EUlifE0_EEvlNS_15PhiloxCudaStateESH_SI_,"a",@progbits
	.sectionflags	@""
	.align	4
.nv.constant0._ZN2at6native60_GLOBAL__N__2075b504_27_DistributionCauchyKernel_cu_d62eea8743distribution_elementwise_grid_stride_kernelIfLi4EZNS0_9templates4cuda21uniform_and_transformIN3c108BFloat16EfPNS_17CUDAGeneratorImplEZZZNS4_13cauchy_kernelIS9_EEvRNS_18TensorIteratorBaseEddT_ENKUlvE_clEvENKUlvE2_clEvEUlfE_EEvSC_T1_T2_EUlP24curandStatePhilox4_32_10E0_ZNS1_27distribution_nullary_kernelIS7_f6float4S9_SL_SG_EEvSC_SI_RKT3_T4_EUlifE0_EEvlNS_15PhiloxCudaStateESH_SI_:
	.zero		1360


//--------------------- .nv.constant0._ZN2at6native60_GLOBAL__N__2075b504_27_DistributionCauchyKernel_cu_d62eea8743distribution_elementwise_grid_stride_kernelIfLi4EZNS0_9templates4cuda21uniform_and_transformIN3c108BFloat16EfPNS_17CUDAGeneratorImplEZZZNS4_13cauchy_kernelIS9_EEvRNS_18TensorIteratorBaseEddT_ENKUlvE_clEvENKUlvE2_clEvEUlfE_EEvSC_T1_T2_EUlP24curandStatePhilox4_32_10E0_ZNS1_27distribution_nullary_kernelIS7_f6float4S9_SL_SG_EEvSC_SI_RKT3_T4_EUlifE_EEvlNS_15PhiloxCudaStateESH_SI_ --------------------------
	.section	.nv.constant0._ZN2at6native60_GLOBAL__N__2075b504_27_DistributionCauchyKernel_cu_d62eea8743distribution_elementwise_grid_stride_kernelIfLi4EZNS0_9templates4cuda21uniform_and_transformIN3c108BFloat16EfPNS_17CUDAGeneratorImplEZZZNS4_13cauchy_kernelIS9_EEvRNS_18TensorIteratorBaseEddT_ENKUlvE_clEvENKUlvE2_clEvEUlfE_EEvSC_T1_T2_EUlP24curandStatePhilox4_32_10E0_ZNS1_27distribution_nullary_kernelIS7_f6float4S9_SL_SG_EEvSC_SI_RKT3_T4_EUlifE_EEvlNS_15PhiloxCudaStateESH_SI_,"a",@progbits
	.sectionflags	@""
	.align	4
.nv.constant0._ZN2at6native60_GLOBAL__N__2075b504_27_DistributionCauchyKernel_cu_d62eea8743distribution_elementwise_grid_stride_kernelIfLi4EZNS0_9templates4cuda21uniform_and_transformIN3c108BFloat16EfPNS_17CUDAGeneratorImplEZZZNS4_13cauchy_kernelIS9_EEvRNS_18TensorIteratorBaseEddT_ENKUlvE_clEvENKUlvE2_clEvEUlfE_EEvSC_T1_T2_EUlP24curandStatePhilox4_32_10E0_ZNS1_27distribution_nullary_kernelIS7_f6float4S9_SL_SG_EEvSC_SI_RKT3_T4_EUlifE_EEvlNS_15PhiloxCudaStateESH_SI_:
	.zero		960


//--------------------- .nv.constant0._ZN2at6native60_GLOBAL__N__2075b504_27_DistributionCauchyKernel_cu_d62eea8743distribution_elementwise_grid_stride_kernelIfLi4EZNS0_9templates4cuda21uniform_and_transformIN3c108BFloat16EfPNS_17CUDAGeneratorImplEZZZNS4_13cauchy_kernelIS9_EEvRNS_18TensorIteratorBaseEddT_ENKUlvE_clEvENKUlvE2_clEvEUlfE_EEvSC_T1_T2_EUlP24curandStatePhilox4_32_10E_ZNS1_27distribution_nullary_kernelIS7_f7double2S9_SL_SG_EEvSC_SI_RKT3_T4_EUlifE0_EEvlNS_15PhiloxCudaStateESH_SI_ --------------------------
	.section	.nv.constant0._ZN2at6native60_GLOBAL__N__2075b504_27_DistributionCauchyKernel_cu_d62eea8743distribution_elementwise_grid_stride_kernelIfLi4EZNS0_9templates4cuda21uniform_and_transformIN3c108BFloat16EfPNS_17CUDAGeneratorImplEZZZNS4_13cauchy_kernelIS9_EEvRNS_18TensorIteratorBaseEddT_ENKUlvE_clEvENKUlvE2_clEvEUlfE_EEvSC_T1_T2_EUlP24curandStatePhilox4_32_10E_ZNS1_27distribution_nullary_kernelIS7_f7double2S9_SL_SG_EEvSC_SI_RKT3_T4_EUlifE0_EEvlNS_15PhiloxCudaStateESH_SI_,"a",@progbits
	.sectionflags	@""
	.align	4
.nv.constant0._ZN2at6native60_GLOBAL__N__2075b504_27_DistributionCauchyKernel_cu_d62eea8743distribution_elementwise_grid_stride_kernelIfLi4EZNS0_9templates4cuda21uniform_and_transformIN3c108BFloat16EfPNS_17CUDAGeneratorImplEZZZNS4_13cauchy_kernelIS9_EEvRNS_18TensorIteratorBaseEddT_ENKUlvE_clEvENKUlvE2_clEvEUlfE_EEvSC_T1_T2_EUlP24curandStatePhilox4_32_10E_ZNS1_27distribution_nullary_kernelIS7_f7double2S9_SL_SG_EEvSC_SI_RKT3_T4_EUlifE0_EEvlNS_15PhiloxCudaStateESH_SI_:
	.zero		1360


//--------------------- .nv.constant0._ZN2at6native60_GLOBAL__N__2075b504_27_DistributionCauchyKernel_cu_d62eea8743distribution_elementwise_grid_stride_kernelIfLi4EZNS0_9templates4cuda21uniform_and_transformIN3c108BFloat16EfPNS_17CUDAGeneratorImplEZZZNS4_13cauchy_kernelIS9_EEvRNS_18TensorIteratorBaseEddT_ENKUlvE_clEvENKUlvE2_clEvEUlfE_EEvSC_T1_T2_EUlP24curandStatePhilox4_32_10E_ZNS1_27distribution_nullary_kernelIS7_f7double2S9_SL_SG_EEvSC_SI_RKT3_T4_EUlifE_EEvlNS_15PhiloxCudaStateESH_SI_ --------------------------
	.section	.nv.constant0._ZN2at6native60_GLOBAL__N__2075b504_27_DistributionCauchyKernel_cu_d62eea8743distribution_elementwise_grid_stride_kernelIfLi4EZNS0_9templates4cuda21uniform_and_transformIN3c108BFloat16EfPNS_17CUDAGeneratorImplEZZZNS4_13cauchy_kernelIS9_EEvRNS_18TensorIteratorBaseEddT_ENKUlvE_clEvENKUlvE2_clEvEUlfE_EEvSC_T1_T2_EUlP24curandStatePhilox4_32_10E_ZNS1_27distribution_nullary_kernelIS7_f7double2S9_SL_SG_EEvSC_SI_RKT3_T4_EUlifE_EEvlNS_15PhiloxCudaStateESH_SI_,"a",@progbits
	.sectionflags	@""
	.align	4
.nv.constant0._ZN2at6native60_GLOBAL__N__2075b504_27_DistributionCauchyKernel_cu_d62eea8743distribution_elementwise_grid_stride_kernelIfLi4EZNS0_9templates4cuda21uniform_and_transformIN3c108BFloat16EfPNS_17CUDAGeneratorImplEZZZNS4_13cauchy_kernelIS9_EEvRNS_18TensorIteratorBaseEddT_ENKUlvE_clEvENKUlvE2_clEvEUlfE_EEvSC_T1_T2_EUlP24curandStatePhilox4_32_10E_ZNS1_27distribution_nullary_kernelIS7_f7double2S9_SL_SG_EEvSC_SI_RKT3_T4_EUlifE_EEvlNS_15PhiloxCudaStateESH_SI_:
	.zero		960


//--------------------- .nv.constant0._ZN2at6native60_GLOBAL__N__2075b504_27_DistributionCauchyKernel_cu_d62eea8743distribution_elementwise_grid_stride_kernelIfLi4EZNS0_9templates4cuda21uniform_and_transformIN3c104HalfEfPNS_17CUDAGeneratorImplEZZZNS4_13cauchy_kernelIS9_EEvRNS_18TensorIteratorBaseEddT_ENKUlvE_clEvENKUlvE1_clEvEUlfE_EEvSC_T1_T2_EUlP24curandStatePhilox4_32_10E0_ZNS1_27distribution_nullary_kernelIS7_f6float4S9_SL_SG_EEvSC_SI_RKT3_T4_EUlifE0_EEvlNS_15PhiloxCudaStateESH_SI_ --------------------------
	.section	.nv.constant0._ZN2at6native60_GLOBAL__N__2075b504_27_DistributionCauchyKernel_cu_d62eea8743distribution_elementwise_grid_stride_kernelIfLi4EZNS0_9templates4cuda21uniform_and_transformIN3c104HalfEfPNS_17CUDAGeneratorImplEZZZNS4_13cauchy_kernelIS9_EEvRNS_18TensorIteratorBaseEddT_ENKUlvE_clEvENKUlvE1_clEvEUlfE_EEvSC_T1_T2_EUlP24curandStatePhilox4_32_10E0_ZNS1_27distribution_nullary_kernelIS7_f6float4S9_SL_SG_EEvSC_SI_RKT3_T4_EUlifE0_EEvlNS_15PhiloxCudaStateESH_SI_,"a",@progbits
	.sectionflags	@""
	.align	4
.nv.constant0._ZN2at6native60_GLOBAL__N__2075b504_27_DistributionCauchyKernel_cu_d62eea8743distribution_elementwise_grid_stride_kernelIfLi4EZNS0_9templates4cuda21uniform_and_transformIN3c104HalfEfPNS_17CUDAGeneratorImplEZZZNS4_13cauchy_kernelIS9_EEvRNS_18TensorIteratorBaseEddT_ENKUlvE_clEvENKUlvE1_clEvEUlfE_EEvSC_T1_T2_EUlP24curandStatePhilox4_32_10E0_ZNS1_27distribution_nullary_kernelIS7_f6float4S9_SL_SG_EEvSC_SI_RKT3_T4_EUlifE0_EEvlNS_15PhiloxCudaStateESH_SI_:
	.zero		1360


//--------------------- .nv.constant0._ZN2at6native60_GLOBAL__N__2075b504_27_DistributionCauchyKernel_cu_d62eea8743distribution_elementwise_grid_stride_kernelIfLi4EZNS0_9templates4cuda21uniform_and_transformIN3c104HalfEfPNS_17CUDAGeneratorImplEZZZNS4_13cauchy_kernelIS9_EEvRNS_18TensorIteratorBaseEddT_ENKUlvE_clEvENKUlvE1_clEvEUlfE_EEvSC_T1_T2_EUlP24curandStatePhilox4_32_10E0_ZNS1_27distribution_nullary_kernelIS7_f6float4S9_SL_SG_EEvSC_SI_RKT3_T4_EUlifE_EEvlNS_15PhiloxCudaStateESH_SI_ --------------------------
	.section	.nv.constant0._ZN2at6native60_GLOBAL__N__2075b504_27_DistributionCauchyKernel_cu_d62eea8743distribution_elementwise_grid_stride_kernelIfLi4EZNS0_9templates4cuda21uniform_and_transformIN3c104HalfEfPNS_17CUDAGeneratorImplEZZZNS4_13cauchy_kernelIS9_EEvRNS_18TensorIteratorBaseEddT_ENKUlvE_clEvENKUlvE1_clEvEUlfE_EEvSC_T1_T2_EUlP24curandStatePhilox4_32_10E0_ZNS1_27distribution_nullary_kernelIS7_f6float4S9_SL_SG_EEvSC_SI_RKT3_T4_EUlifE_EEvlNS_15PhiloxCudaStateESH_SI_,"a",@progbits
	.sectionflags	@""
	.align	4
.nv.constant0._ZN2at6native60_GLOBAL__N__2075b504_27_DistributionCauchyKernel_cu_d62eea8743distribution_elementwise_grid_stride_kernelIfLi4EZNS0_9templates4cuda21uniform_and_transformIN3c104HalfEfPNS_17CUDAGeneratorImplEZZZNS4_13cauchy_kernelIS9_EEvRNS_18TensorIteratorBaseEddT_ENKUlvE_clEvENKUlvE1_clEvEUlfE_EEvSC_T1_T2_EUlP24curandStatePhilox4_32_10E0_ZNS1_27distribution_nullary_kernelIS7_f6float4S9_SL_SG_EEvSC_SI_RKT3_T4_EUlifE_EEvlNS_15PhiloxCudaStateESH_SI_:
	.zero		960


//--------------------- .nv.constant0._ZN2at6native60_GLOBAL__N__2075b504_27_DistributionCauchyKernel_cu_d62eea8743distribution_elementwise_grid_stride_kernelIfLi4EZNS0_9templates4cuda21uniform_and_transformIN3c104HalfEfPNS_17CUDAGeneratorImplEZZZNS4_13cauchy_kernelIS9_EEvRNS_18TensorIteratorBaseEddT_ENKUlvE_clEvENKUlvE1_clEvEUlfE_EEvSC_T1_T2_EUlP24curandStatePhilox4_32_10E_ZNS1_27distribution_nullary_kernelIS7_f7double2S9_SL_SG_EEvSC_SI_RKT3_T4_EUlifE0_EEvlNS_15PhiloxCudaStateESH_SI_ --------------------------
	.section	.nv.constant0._ZN2at6native60_GLOBAL__N__2075b504_27_DistributionCauchyKernel_cu_d62eea8743distribution_elementwise_grid_stride_kernelIfLi4EZNS0_9templates4cuda21uniform_and_transformIN3c104HalfEfPNS_17CUDAGeneratorImplEZZZNS4_13cauchy_kernelIS9_EEvRNS_18TensorIteratorBaseEddT_ENKUlvE_clEvENKUlvE1_clEvEUlfE_EEvSC_T1_T2_EUlP24curandStatePhilox4_32_10E_ZNS1_27distribution_nullary_kernelIS7_f7double2S9_SL_SG_EEvSC_SI_RKT3_T4_EUlifE0_EEvlNS_15PhiloxCudaStateESH_SI_,"a",@progbits
	.sectionflags	@""
	.align	4
.nv.constant0._ZN2at6native60_GLOBAL__N__2075b504_27_DistributionCauchyKernel_cu_d62eea8743distribution_elementwise_grid_stride_kernelIfLi4EZNS0_9templates4cuda21uniform_and_transformIN3c104HalfEfPNS_17CUDAGeneratorImplEZZZNS4_13cauchy_kernelIS9_EEvRNS_18TensorIteratorBaseEddT_ENKUlvE_clEvENKUlvE1_clEvEUlfE_EEvSC_T1_T2_EUlP24curandStatePhilox4_32_10E_ZNS1_27distribution_nullary_kernelIS7_f7double2S9_SL_SG_EEvSC_SI_RKT3_T4_EUlifE0_EEvlNS_15PhiloxCudaStateESH_SI_:
	.zero		1360


//--------------------- .nv.constant0._ZN2at6native60_GLOBAL__N__2075b504_27_DistributionCauchyKernel_cu_d62eea8743distribution_elementwise_grid_stride_kernelIfLi4EZNS0_9templates4cuda21uniform_and_transformIN3c104HalfEfPNS_17CUDAGeneratorImplEZZZNS4_13cauchy_kernelIS9_EEvRNS_18TensorIteratorBaseEddT_ENKUlvE_clEvENKUlvE1_clEvEUlfE_EEvSC_T1_T2_EUlP24curandStatePhilox4_32_10E_ZNS1_27distribution_nullary_kernelIS7_f7double2S9_SL_SG_EEvSC_SI_RKT3_T4_EUlifE_EEvlNS_15PhiloxCudaStateESH_SI_ --------------------------
	.section	.nv.constant0._ZN2at6native60_GLOBAL__N__2075b504_27_DistributionCauchyKernel_cu_d62eea8743distribution_elementwise_grid_stride_kernelIfLi4EZNS0_9templates4cuda21uniform_and_transformIN3c104HalfEfPNS_17CUDAGeneratorImplEZZZNS4_13cauchy_kernelIS9_EEvRNS_18TensorIteratorBaseEddT_ENKUlvE_clEvENKUlvE1_clEvEUlfE_EEvSC_T1_T2_EUlP24curandStatePhilox4_32_10E_ZNS1_27distribution_nullary_kernelIS7_f7double2S9_SL_SG_EEvSC_SI_RKT3_T4_EUlifE_EEvlNS_15PhiloxCudaStateESH_SI_,"a",@progbits
	.sectionflags	@""
	.align	4
.nv.constant0._ZN2at6native60_GLOBAL__N__2075b504_27_DistributionCauchyKernel_cu_d62eea8743distribution_elementwise_grid_stride_kernelIfLi4EZNS0_9templates4cuda21uniform_and_transformIN3c104HalfEfPNS_17CUDAGeneratorImplEZZZNS4_13cauchy_kernelIS9_EEvRNS_18TensorIteratorBaseEddT_ENKUlvE_clEvENKUlvE1_clEvEUlfE_EEvSC_T1_T2_EUlP24curandStatePhilox4_32_10E_ZNS1_27distribution_nullary_kernelIS7_f7double2S9_SL_SG_EEvSC_SI_RKT3_T4_EUlifE_EEvlNS_15PhiloxCudaStateESH_SI_:
	.zero		960


//--------------------- .nv.constant0._ZN2at6native60_GLOBAL__N__2075b504_27_DistributionCauchyKernel_cu_d62eea8743distribution_elementwise_grid_stride_kernelIfLi4EZNS0_9templates4cuda21uniform_and_transformIffPNS_17CUDAGeneratorImplEZZZNS4_13cauchy_kernelIS7_EEvRNS_18TensorIteratorBaseEddT_ENKUlvE_clEvENKUlvE0_clEvEUlfE_EEvSA_T1_T2_EUlP24curandStatePhilox4_32_10E0_ZNS1_27distribution_nullary_kernelIff6float4S7_SJ_SE_EEvSA_SG_RKT3_T4_EUlifE0_EEvlNS_15PhiloxCudaStateESF_SG_ --------------------------
	.section	.nv.constant0._ZN2at6native60_GLOBAL__N__2075b504_27_DistributionCauchyKernel_cu_d62eea8743distribution_elementwise_grid_stride_kernelIfLi4EZNS0_9templates4cuda21uniform_and_transformIffPNS_17CUDAGeneratorImplEZZZNS4_13cauchy_kernelIS7_EEvRNS_18TensorIteratorBaseEddT_ENKUlvE_clEvENKUlvE0_clEvEUlfE_EEvSA_T1_T2_EUlP24curandStatePhilox4_32_10E0_ZNS1_27distribution_nullary_kernelIff6float4S7_SJ_SE_EEvSA_SG_RKT3_T4_EUlifE0_EEvlNS_15PhiloxCudaStateESF_SG_,"a",@progbits
	.sectionflags	@""
	.align	4
.nv.constant0._ZN2at6native60_GLOBAL__N__2075b504_27_DistributionCauchyKernel_cu_d62eea8743distribution_elementwise_grid_stride_kernelIfLi4EZNS0_9templates4cuda21uniform_and_transformIffPNS_17CUDAGeneratorImplEZZZNS4_13cauchy_kernelIS7_EEvRNS_18TensorIteratorBaseEddT_ENKUlvE_clEvENKUlvE0_clEvEUlfE_EEvSA_T1_T2_EUlP24curandStatePhilox4_32_10E0_ZNS1_27distribution_nullary_kernelIff6float4S7_SJ_SE_EEvSA_SG_RKT3_T4_EUlifE0_EEvlNS_15PhiloxCudaStateESF_SG_:
	.zero		1360


//--------------------- .nv.constant0._ZN2at6native60_GLOBAL__N__2075b504_27_DistributionCauchyKernel_cu_d62eea8743distribution_elementwise_grid_stride_kernelIfLi4EZNS0_9templates4cuda21uniform_and_transformIffPNS_17CUDAGeneratorImplEZZZNS4_13cauchy_kernelIS7_EEvRNS_18TensorIteratorBaseEddT_ENKUlvE_clEvENKUlvE0_clEvEUlfE_EEvSA_T1_T2_EUlP24curandStatePhilox4_32_10E0_ZNS1_27distribution_nullary_kernelIff6float4S7_SJ_SE_EEvSA_SG_RKT3_T4_EUlifE_EEvlNS_15PhiloxCudaStateESF_SG_ --------------------------
	.section	.nv.constant0._ZN2at6native60_GLOBAL__N__2075b504_27_DistributionCauchyKernel_cu_d62eea8743distribution_elementwise_grid_stride_kernelIfLi4EZNS0_9templates4cuda21uniform_and_transformIffPNS_17CUDAGeneratorImplEZZZNS4_13cauchy_kernelIS7_EEvRNS_18TensorIteratorBaseEddT_ENKUlvE_clEvENKUlvE0_clEvEUlfE_EEvSA_T1_T2_EUlP24curandStatePhilox4_32_10E0_ZNS1_27distribution_nullary_kernelIff6float4S7_SJ_SE_EEvSA_SG_RKT3_T4_EUlifE_EEvlNS_15PhiloxCudaStateESF_SG_,"a",@progbits
	.sectionflags	@""
	.align	4
.nv.constant0._ZN2at6native60_GLOBAL__N__2075b504_27_DistributionCauchyKernel_cu_d62eea8743distribution_elementwise_grid_stride_kernelIfLi4EZNS0_9templates4cuda21uniform_and_transformIffPNS_17CUDAGeneratorImplEZZZNS4_13cauchy_kernelIS7_EEvRNS_18TensorIteratorBaseEddT_ENKUlvE_clEvENKUlvE0_clEvEUlfE_EEvSA_T1_T2_EUlP24curandStatePhilox4_32_10E0_ZNS1_27distribution_nullary_kernelIff6float4S7_SJ_SE_EEvSA_SG_RKT3_T4_EUlifE_EEvlNS_15PhiloxCudaStateESF_SG_:
	.zero		960


//--------------------- .nv.constant0._ZN2at6native60_GLOBAL__N__2075b504_27_DistributionCauchyKernel_cu_d62eea8743distribution_elementwise_grid_stride_kernelIfLi4EZNS0_9templates4cuda21uniform_and_transformIffPNS_17CUDAGeneratorImplEZZZNS4_13cauchy_kernelIS7_EEvRNS_18TensorIteratorBaseEddT_ENKUlvE_clEvENKUlvE0_clEvEUlfE_EEvSA_T1_T2_EUlP24curandStatePhilox4_32_10E_ZNS1_27distribution_nullary_kernelIff7double2S7_SJ_SE_EEvSA_SG_RKT3_T4_EUlifE0_EEvlNS_15PhiloxCudaStateESF_SG_ --------------------------
	.section	.nv.constant0._ZN2at6native60_GLOBAL__N__2075b504_27_DistributionCauchyKernel_cu_d62eea8743distribution_elementwise_grid_stride_kernelIfLi4EZNS0_9templates4cuda21uniform_and_transformIffPNS_17CUDAGeneratorImplEZZZNS4_13cauchy_kernelIS7_EEvRNS_18TensorIteratorBaseEddT_ENKUlvE_clEvENKUlvE0_clEvEUlfE_EEvSA_T1_T2_EUlP24curandStatePhilox4_32_10E_ZNS1_27distribution_nullary_kernelIff7double2S7_SJ_SE_EEvSA_SG_RKT3_T4_EUlifE0_EEvlNS_15PhiloxCudaStateESF_SG_,"a",@progbits
	.sectionflags	@""
	.align	4
.nv.constant0._ZN2at6native60_GLOBAL__N__2075b504_27_DistributionCauchyKernel_cu_d62eea8743distribution_elementwise_grid_stride_kernelIfLi4EZNS0_9templates4cuda21uniform_and_transformIffPNS_17CUDAGeneratorImplEZZZNS4_13cauchy_kernelIS7_EEvRNS_18TensorIteratorBaseEddT_ENKUlvE_clEvENKUlvE0_clEvEUlfE_EEvSA_T1_T2_EUlP24curandStatePhilox4_32_10E_ZNS1_27distribution_nullary_kernelIff7double2S7_SJ_SE_EEvSA_SG_RKT3_T4_EUlifE0_EEvlNS_15PhiloxCudaStateESF_SG_:
	.zero		1360


//--------------------- .nv.constant0._ZN2at6native60_GLOBAL__N__2075b504_27_DistributionCauchyKernel_cu_d62eea8743distribution_elementwise_grid_stride_kernelIfLi4EZNS0_9templates4cuda21uniform_and_transformIffPNS_17CUDAGeneratorImplEZZZNS4_13cauchy_kernelIS7_EEvRNS_18TensorIteratorBaseEddT_ENKUlvE_clEvENKUlvE0_clEvEUlfE_EEvSA_T1_T2_EUlP24curandStatePhilox4_32_10E_ZNS1_27distribution_nullary_kernelIff7double2S7_SJ_SE_EEvSA_SG_RKT3_T4_EUlifE_EEvlNS_15PhiloxCudaStateESF_SG_ --------------------------
	.section	.nv.constant0._ZN2at6native60_GLOBAL__N__2075b504_27_DistributionCauchyKernel_cu_d62eea8743distribution_elementwise_grid_stride_kernelIfLi4EZNS0_9templates4cuda21uniform_and_transformIffPNS_17CUDAGeneratorImplEZZZNS4_13cauchy_kernelIS7_EEvRNS_18TensorIteratorBaseEddT_ENKUlvE_clEvENKUlvE0_clEvEUlfE_EEvSA_T1_T2_EUlP24curandStatePhilox4_32_10E_ZNS1_27distribution_nullary_kernelIff7double2S7_SJ_SE_EEvSA_SG_RKT3_T4_EUlifE_EEvlNS_15PhiloxCudaStateESF_SG_,"a",@progbits
	.sectionflags	@""
	.align	4
.nv.constant0._ZN2at6native60_GLOBAL__N__2075b504_27_DistributionCauchyKernel_cu_d62eea8743distribution_elementwise_grid_stride_kernelIfLi4EZNS0_9templates4cuda21uniform_and_transformIffPNS_17CUDAGeneratorImplEZZZNS4_13cauchy_kernelIS7_EEvRNS_18TensorIteratorBaseEddT_ENKUlvE_clEvENKUlvE0_clEvEUlfE_EEvSA_T1_T2_EUlP24curandStatePhilox4_32_10E_ZNS1_27distribution_nullary_kernelIff7double2S7_SJ_SE_EEvSA_SG_RKT3_T4_EUlifE_EEvlNS_15PhiloxCudaStateESF_SG_:
	.zero		960


//--------------------- .nv.constant0._ZN2at6native60_GLOBAL__N__2075b504_27_DistributionCauchyKernel_cu_d62eea8743distribution_elementwise_grid_stride_kernelIdLi2EZNS0_9templates4cuda21uniform_and_transformIddPNS_17CUDAGeneratorImplEZZZNS4_13cauchy_kernelIS7_EEvRNS_18TensorIteratorBaseEddT_ENKUlvE_clEvENKUlvE_clEvEUldE_EEvSA_T1_T2_EUlP24curandStatePhilox4_32_10E0_ZNS1_27distribution_nullary_kernelIdd6float4S7_SJ_SE_EEvSA_SG_RKT3_T4_EUlidE0_EEvlNS_15PhiloxCudaStateESF_SG_ --------------------------
	.section	.nv.constant0._ZN2at6native60_GLOBAL__N__2075b504_27_DistributionCauchyKernel_cu_d62eea8743distribution_elementwise_grid_stride_kernelIdLi2EZNS0_9templates4cuda21uniform_and_transformIddPNS_17CUDAGeneratorImplEZZZNS4_13cauchy_kernelIS7_EEvRNS_18TensorIteratorBaseEddT_ENKUlvE_clEvENKUlvE_clEvEUldE_EEvSA_T1_T2_EUlP24curandStatePhilox4_32_10E0_ZNS1_27distribution_nullary_kernelIdd6float4S7_SJ_SE_EEvSA_SG_RKT3_T4_EUlidE0_EEvlNS_15PhiloxCudaStateESF_SG_,"a",@progbits
	.sectionflags	@""
	.align	4
.nv.constant0._ZN2at6native60_GLOBAL__N__2075b504_27_DistributionCauchyKernel_cu_d62eea8743distribution_elementwise_grid_stride_kernelIdLi2EZNS0_9templates4cuda21uniform_and_transformIddPNS_17CUDAGeneratorImplEZZZNS4_13cauchy_kernelIS7_EEvRNS_18TensorIteratorBaseEddT_ENKUlvE_clEvENKUlvE_clEvEUldE_EEvSA_T1_T2_EUlP24curandStatePhilox4_32_10E0_ZNS1_27distribution_nullary_kernelIdd6float4S7_SJ_SE_EEvSA_SG_RKT3_T4_EUlidE0_EEvlNS_15PhiloxCudaStateESF_SG_:
	.zero		1368


//--------------------- .nv.constant0._ZN2at6native60_GLOBAL__N__2075b504_27_DistributionCauchyKernel_cu_d62eea8743distribution_elementwise_grid_stride_kernelIdLi2EZNS0_9templates4cuda21uniform_and_transformIddPNS_17CUDAGeneratorImplEZZZNS4_13cauchy_kernelIS7_EEvRNS_18TensorIteratorBaseEddT_ENKUlvE_clEvENKUlvE_clEvEUldE_EEvSA_T1_T2_EUlP24curandStatePhilox4_32_10E0_ZNS1_27distribution_nullary_kernelIdd6float4S7_SJ_SE_EEvSA_SG_RKT3_T4_EUlidE_EEvlNS_15PhiloxCudaStateESF_SG_ --------------------------
	.section	.nv.constant0._ZN2at6native60_GLOBAL__N__2075b504_27_DistributionCauchyKernel_cu_d62eea8743distribution_elementwise_grid_stride_kernelIdLi2EZNS0_9templates4cuda21uniform_and_transformIddPNS_17CUDAGeneratorImplEZZZNS4_13cauchy_kernelIS7_EEvRNS_18TensorIteratorBaseEddT_ENKUlvE_clEvENKUlvE_clEvEUldE_EEvSA_T1_T2_EUlP24curandStatePhilox4_32_10E0_ZNS1_27distribution_nullary_kernelIdd6float4S7_SJ_SE_EEvSA_SG_RKT3_T4_EUlidE_EEvlNS_15PhiloxCudaStateESF_SG_,"a",@progbits
	.sectionflags	@""
	.align	4
.nv.constant0._ZN2at6native60_GLOBAL__N__2075b504_27_DistributionCauchyKernel_cu_d62eea8743distribution_elementwise_grid_stride_kernelIdLi2EZNS0_9templates4cuda21uniform_and_transformIddPNS_17CUDAGeneratorImplEZZZNS4_13cauchy_kernelIS7_EEvRNS_18TensorIteratorBaseEddT_ENKUlvE_clEvENKUlvE_clEvEUldE_EEvSA_T1_T2_EUlP24curandStatePhilox4_32_10E0_ZNS1_27distribution_nullary_kernelIdd6float4S7_SJ_SE_EEvSA_SG_RKT3_T4_EUlidE_EEvlNS_15PhiloxCudaStateESF_SG_:
	.zero		968


//--------------------- .nv.constant0._ZN2at6native60_GLOBAL__N__2075b504_27_DistributionCauchyKernel_cu_d62eea8743distribution_elementwise_grid_stride_kernelIdLi2EZNS0_9templates4cuda21uniform_and_transformIddPNS_17CUDAGeneratorImplEZZZNS4_13cauchy_kernelIS7_EEvRNS_18TensorIteratorBaseEddT_ENKUlvE_clEvENKUlvE_clEvEUldE_EEvSA_T1_T2_EUlP24curandStatePhilox4_32_10E_ZNS1_27distribution_nullary_kernelIdd7double2S7_SJ_SE_EEvSA_SG_RKT3_T4_EUlidE0_EEvlNS_15PhiloxCudaStateESF_SG_ --------------------------
	.section	.nv.constant0._ZN2at6native60_GLOBAL__N__2075b504_27_DistributionCauchyKernel_cu_d62eea8743distribution_elementwise_grid_stride_kernelIdLi2EZNS0_9templates4cuda21uniform_and_transformIddPNS_17CUDAGeneratorImplEZZZNS4_13cauchy_kernelIS7_EEvRNS_18TensorIteratorBaseEddT_ENKUlvE_clEvENKUlvE_clEvEUldE_EEvSA_T1_T2_EUlP24curandStatePhilox4_32_10E_ZNS1_27distribution_nullary_kernelIdd7double2S7_SJ_SE_EEvSA_SG_RKT3_T4_EUlidE0_EEvlNS_15PhiloxCudaStateESF_SG_,"a",@progbits
	.sectionflags	@""
	.align	4
.nv.constant0._ZN2at6native60_GLOBAL__N__2075b504_27_DistributionCauchyKernel_cu_d62eea8743distribution_elementwise_grid_stride_kernelIdLi2EZNS0_9templates4cuda21uniform_and_transformIddPNS_17CUDAGeneratorImplEZZZNS4_13cauchy_kernelIS7_EEvRNS_18TensorIteratorBaseEddT_ENKUlvE_clEvENKUlvE_clEvEUldE_EEvSA_T1_T2_EUlP24curandStatePhilox4_32_10E_ZNS1_27distribution_nullary_kernelIdd7double2S7_SJ_SE_EEvSA_SG_RKT3_T4_EUlidE0_EEvlNS_15PhiloxCudaStateESF_SG_:
	.zero		1368


//--------------------- .nv.constant0._ZN2at6native60_GLOBAL__N__2075b504_27_DistributionCauchyKernel_cu_d62eea8743distribution_elementwise_grid_stride_kernelIdLi2EZNS0_9templates4cuda21uniform_and_transformIddPNS_17CUDAGeneratorImplEZZZNS4_13cauchy_kernelIS7_EEvRNS_18TensorIteratorBaseEddT_ENKUlvE_clEvENKUlvE_clEvEUldE_EEvSA_T1_T2_EUlP24curandStatePhilox4_32_10E_ZNS1_27distribution_nullary_kernelIdd7double2S7_SJ_SE_EEvSA_SG_RKT3_T4_EUlidE_EEvlNS_15PhiloxCudaStateESF_SG_ --------------------------
	.section	.nv.constant0._ZN2at6native60_GLOBAL__N__2075b504_27_DistributionCauchyKernel_cu_d62eea8743distribution_elementwise_grid_stride_kernelIdLi2EZNS0_9templates4cuda21uniform_and_transformIddPNS_17CUDAGeneratorImplEZZZNS4_13cauchy_kernelIS7_EEvRNS_18TensorIteratorBaseEddT_ENKUlvE_clEvENKUlvE_clEvEUldE_EEvSA_T1_T2_EUlP24curandStatePhilox4_32_10E_ZNS1_27distribution_nullary_kernelIdd7double2S7_SJ_SE_EEvSA_SG_RKT3_T4_EUlidE_EEvlNS_15PhiloxCudaStateESF_SG_,"a",@progbits
	.sectionflags	@""
	.align	4
.nv.constant0._ZN2at6native60_GLOBAL__N__2075b504_27_DistributionCauchyKernel_cu_d62eea8743distribution_elementwise_grid_stride_kernelIdLi2EZNS0_9templates4cuda21uniform_and_transformIddPNS_17CUDAGeneratorImplEZZZNS4_13cauchy_kernelIS7_EEvRNS_18TensorIteratorBaseEddT_ENKUlvE_clEvENKUlvE_clEvEUldE_EEvSA_T1_T2_EUlP24curandStatePhilox4_32_10E_ZNS1_27distribution_nullary_kernelIdd7double2S7_SJ_SE_EEvSA_SG_RKT3_T4_EUlidE_EEvlNS_15PhiloxCudaStateESF_SG_:
	.zero		968


//--------------------- SYMBOLS --------------------------

	.type		.nv.reservedSmem.offset0,@object
	.size		.nv.reservedSmem.offset0,0x4
